//
// Generated by NVIDIA NVVM Compiler
//
// Compiler Build ID: CL-36424714
// Cuda compilation tools, release 13.0, V13.0.88
// Based on NVVM 20.0.0
//

.version 9.0
.target sm_100
.address_size 64

	// .globl	_Z12setup_kmodesP17curandStateXORWOWm
.func  (.param .align 16 .b8 func_retval0[16]) __internal_trig_reduction_slowpathd
(
	.param .b64 __internal_trig_reduction_slowpathd_param_0
)
;
.func  (.param .b64 func_retval0) __internal_accurate_pow
(
	.param .b64 __internal_accurate_pow_param_0,
	.param .b64 __internal_accurate_pow_param_1
)
;
.global .align 4 .b8 precalc_xorwow_matrix[102400];
.global .align 4 .b8 precalc_xorwow_offset_matrix[102400];
.global .align 4 .b8 mrg32k3aM1[2304];
.global .align 4 .b8 mrg32k3aM2[2304];
.global .align 4 .b8 mrg32k3aM1SubSeq[2016];
.global .align 4 .b8 mrg32k3aM2SubSeq[2016];
.global .align 4 .b8 mrg32k3aM1Seq[2304];
.global .align 4 .b8 mrg32k3aM2Seq[2304];
.const .align 8 .b8 __cr_lgamma_table[72];
.const .align 8 .f64 pi;
.const .align 8 .f64 q;
.const .align 8 .f64 m;
.const .align 8 .f64 hbar;
.const .align 8 .f64 c;
.const .align 8 .f64 eps0;
.const .align 8 .f64 v0;
.const .align 8 .f64 sigma;
.const .align 8 .f64 sigma_p;
.const .align 8 .f64 wL;
.const .align 8 .f64 kL;
.const .align 8 .f64 lamL;
.const .align 8 .f64 wR;
.const .align 8 .f64 kR;
.const .align 8 .f64 lamR;
.const .align 8 .f64 E0L;
.const .align 8 .f64 D;
.const .align 8 .f64 zimp;
.const .align 8 .f64 sigmaL;
.const .align 8 .f64 damping;
.const .align 8 .f64 Delta;
.const .align 8 .f64 kmin;
.const .align 8 .f64 kmax;
.const .align 8 .f64 V;
.const .align 8 .f64 dt;
.const .align 8 .b8 xi[8];
// _ZZ11paths_eulerPdS_S_E4vxnn has been demoted
// _ZZ11paths_eulerPdS_S_E4vynn has been demoted
// _ZZ11paths_eulerPdS_S_E4vznn has been demoted
// _ZZ9paths_rk2PdS_S_E4k1vx has been demoted
// _ZZ9paths_rk2PdS_S_E4k1vy has been demoted
// _ZZ9paths_rk2PdS_S_E4k1vz has been demoted
// _ZZ9paths_rk2PdS_S_E4k2vx has been demoted
// _ZZ9paths_rk2PdS_S_E4k2vy has been demoted
// _ZZ9paths_rk2PdS_S_E4k2vz has been demoted
// _ZZ9paths_rk4PdS_S_E4k1vx has been demoted
// _ZZ9paths_rk4PdS_S_E4k1vy has been demoted
// _ZZ9paths_rk4PdS_S_E4k1vz has been demoted
// _ZZ9paths_rk4PdS_S_E4k2vx has been demoted
// _ZZ9paths_rk4PdS_S_E4k2vy has been demoted
// _ZZ9paths_rk4PdS_S_E4k2vz has been demoted
// _ZZ9paths_rk4PdS_S_E4k3vx has been demoted
// _ZZ9paths_rk4PdS_S_E4k3vy has been demoted
// _ZZ9paths_rk4PdS_S_E4k3vz has been demoted
.global .align 8 .b8 __cudart_i2opi_d[144] = {8, 93, 141, 31, 177, 95, 251, 107, 234, 146, 82, 138, 247, 57, 7, 61, 123, 241, 229, 235, 199, 186, 39, 117, 45, 234, 95, 158, 102, 63, 70, 79, 183, 9, 203, 39, 207, 126, 54, 109, 31, 109, 10, 90, 139, 17, 47, 239, 15, 152, 5, 222, 255, 151, 248, 31, 59, 40, 249, 189, 139, 95, 132, 156, 244, 57, 83, 131, 57, 214, 145, 57, 65, 126, 95, 180, 38, 112, 156, 233, 132, 68, 187, 46, 245, 53, 130, 232, 62, 167, 41, 177, 28, 235, 29, 254, 28, 146, 209, 9, 234, 46, 73, 6, 224, 210, 77, 66, 58, 110, 36, 183, 97, 197, 187, 222, 171, 99, 81, 254, 65, 144, 67, 60, 153, 149, 98, 219, 192, 221, 52, 245, 209, 87, 39, 252, 41, 21, 68, 78, 110, 131, 249, 162};
.global .align 16 .b8 __cudart_sin_cos_coeffs[128] = {70, 210, 176, 44, 241, 229, 90, 190, 146, 227, 172, 105, 227, 29, 199, 62, 161, 98, 219, 25, 160, 1, 42, 191, 24, 8, 17, 17, 17, 17, 129, 63, 84, 85, 85, 85, 85, 85, 197, 191, 0, 0, 0, 0, 0, 0, 0, 0, 0, 0, 0, 0, 0, 0, 0, 0, 100, 129, 253, 32, 131, 255, 168, 189, 40, 133, 239, 193, 167, 238, 33, 62, 217, 230, 6, 142, 79, 126, 146, 190, 233, 188, 221, 25, 160, 1, 250, 62, 71, 93, 193, 22, 108, 193, 86, 191, 81, 85, 85, 85, 85, 85, 165, 63, 0, 0, 0, 0, 0, 0, 224, 191, 0, 0, 0, 0, 0, 0, 240, 63};

.visible .entry _Z12setup_kmodesP17curandStateXORWOWm(
	.param .u64 .ptr .align 1 _Z12setup_kmodesP17curandStateXORWOWm_param_0,
	.param .u64 _Z12setup_kmodesP17curandStateXORWOWm_param_1
)
{
	.reg .pred 	%p<24>;
	.reg .b32 	%r<413>;
	.reg .b64 	%rd<19>;

	ld.param.u64 	%rd8, [_Z12setup_kmodesP17curandStateXORWOWm_param_0];
	ld.param.u64 	%rd9, [_Z12setup_kmodesP17curandStateXORWOWm_param_1];
	cvta.to.global.u64 	%rd10, %rd8;
	mov.u32 	%r182, %tid.x;
	mov.u32 	%r183, %ctaid.x;
	mov.u32 	%r184, %ntid.x;
	mad.lo.s32 	%r185, %r183, %r184, %r182;
	cvt.s64.s32 	%rd18, %r185;
	mul.wide.s32 	%rd11, %r185, 48;
	add.s64 	%rd2, %rd10, %rd11;
	cvt.u32.u64 	%r186, %rd9;
	xor.b32  	%r187, %r186, -1429050551;
	mul.lo.s32 	%r188, %r187, 1099087573;
	{ .reg .b32 tmp; mov.b64 {tmp, %r189}, %rd9; }
	xor.b32  	%r190, %r189, -136515619;
	mul.lo.s32 	%r191, %r190, -1703105765;
	add.s32 	%r192, %r188, %r191;
	add.s32 	%r193, %r192, 6615241;
	add.s32 	%r194, %r188, 123456789;
	st.global.v2.u32 	[%rd2], {%r193, %r194};
	xor.b32  	%r195, %r188, 362436069;
	add.s32 	%r196, %r191, 521288629;
	st.global.v2.u32 	[%rd2+8], {%r195, %r196};
	xor.b32  	%r197, %r191, 88675123;
	add.s32 	%r198, %r188, 5783321;
	st.global.v2.u32 	[%rd2+16], {%r197, %r198};
	setp.eq.s32 	%p1, %r185, 0;
	@%p1 bra 	$L__BB0_42;
	mov.b32 	%r319, 0;
$L__BB0_2:
	and.b64  	%rd4, %rd18, 3;
	setp.eq.s64 	%p2, %rd4, 0;
	@%p2 bra 	$L__BB0_41;
	mul.wide.u32 	%rd12, %r319, 3200;
	mov.u64 	%rd13, precalc_xorwow_matrix;
	add.s64 	%rd5, %rd13, %rd12;
	cvt.u32.u64 	%r2, %rd4;
	mov.b32 	%r320, 0;
$L__BB0_4:
	mov.b32 	%r333, 0;
	mov.u32 	%r334, %r333;
	mov.u32 	%r335, %r333;
	mov.u32 	%r336, %r333;
	mov.u32 	%r337, %r333;
	mov.u32 	%r326, %r333;
$L__BB0_5:
	mul.wide.u32 	%rd14, %r326, 4;
	add.s64 	%rd15, %rd2, %rd14;
	ld.global.u32 	%r10, [%rd15+4];
	shl.b32 	%r11, %r326, 5;
	mov.b32 	%r332, 0;
$L__BB0_6:
	.pragma "nounroll";
	shr.u32 	%r203, %r10, %r332;
	and.b32  	%r204, %r203, 1;
	setp.eq.b32 	%p3, %r204, 1;
	not.pred 	%p4, %p3;
	add.s32 	%r205, %r11, %r332;
	mul.lo.s32 	%r206, %r205, 5;
	mul.wide.u32 	%rd16, %r206, 4;
	add.s64 	%rd6, %rd5, %rd16;
	@%p4 bra 	$L__BB0_8;
	ld.global.u32 	%r207, [%rd6];
	xor.b32  	%r337, %r337, %r207;
	ld.global.u32 	%r208, [%rd6+4];
	xor.b32  	%r336, %r336, %r208;
	ld.global.u32 	%r209, [%rd6+8];
	xor.b32  	%r335, %r335, %r209;
	ld.global.u32 	%r210, [%rd6+12];
	xor.b32  	%r334, %r334, %r210;
	ld.global.u32 	%r211, [%rd6+16];
	xor.b32  	%r333, %r333, %r211;
$L__BB0_8:
	and.b32  	%r213, %r203, 2;
	setp.eq.s32 	%p5, %r213, 0;
	@%p5 bra 	$L__BB0_10;
	ld.global.u32 	%r214, [%rd6+20];
	xor.b32  	%r337, %r337, %r214;
	ld.global.u32 	%r215, [%rd6+24];
	xor.b32  	%r336, %r336, %r215;
	ld.global.u32 	%r216, [%rd6+28];
	xor.b32  	%r335, %r335, %r216;
	ld.global.u32 	%r217, [%rd6+32];
	xor.b32  	%r334, %r334, %r217;
	ld.global.u32 	%r218, [%rd6+36];
	xor.b32  	%r333, %r333, %r218;
$L__BB0_10:
	and.b32  	%r220, %r203, 4;
	setp.eq.s32 	%p6, %r220, 0;
	@%p6 bra 	$L__BB0_12;
	ld.global.u32 	%r221, [%rd6+40];
	xor.b32  	%r337, %r337, %r221;
	ld.global.u32 	%r222, [%rd6+44];
	xor.b32  	%r336, %r336, %r222;
	ld.global.u32 	%r223, [%rd6+48];
	xor.b32  	%r335, %r335, %r223;
	ld.global.u32 	%r224, [%rd6+52];
	xor.b32  	%r334, %r334, %r224;
	ld.global.u32 	%r225, [%rd6+56];
	xor.b32  	%r333, %r333, %r225;
$L__BB0_12:
	and.b32  	%r227, %r203, 8;
	setp.eq.s32 	%p7, %r227, 0;
	@%p7 bra 	$L__BB0_14;
	ld.global.u32 	%r228, [%rd6+60];
	xor.b32  	%r337, %r337, %r228;
	ld.global.u32 	%r229, [%rd6+64];
	xor.b32  	%r336, %r336, %r229;
	ld.global.u32 	%r230, [%rd6+68];
	xor.b32  	%r335, %r335, %r230;
	ld.global.u32 	%r231, [%rd6+72];
	xor.b32  	%r334, %r334, %r231;
	ld.global.u32 	%r232, [%rd6+76];
	xor.b32  	%r333, %r333, %r232;
$L__BB0_14:
	and.b32  	%r234, %r203, 16;
	setp.eq.s32 	%p8, %r234, 0;
	@%p8 bra 	$L__BB0_16;
	ld.global.u32 	%r235, [%rd6+80];
	xor.b32  	%r337, %r337, %r235;
	ld.global.u32 	%r236, [%rd6+84];
	xor.b32  	%r336, %r336, %r236;
	ld.global.u32 	%r237, [%rd6+88];
	xor.b32  	%r335, %r335, %r237;
	ld.global.u32 	%r238, [%rd6+92];
	xor.b32  	%r334, %r334, %r238;
	ld.global.u32 	%r239, [%rd6+96];
	xor.b32  	%r333, %r333, %r239;
$L__BB0_16:
	and.b32  	%r241, %r203, 32;
	setp.eq.s32 	%p9, %r241, 0;
	@%p9 bra 	$L__BB0_18;
	ld.global.u32 	%r242, [%rd6+100];
	xor.b32  	%r337, %r337, %r242;
	ld.global.u32 	%r243, [%rd6+104];
	xor.b32  	%r336, %r336, %r243;
	ld.global.u32 	%r244, [%rd6+108];
	xor.b32  	%r335, %r335, %r244;
	ld.global.u32 	%r245, [%rd6+112];
	xor.b32  	%r334, %r334, %r245;
	ld.global.u32 	%r246, [%rd6+116];
	xor.b32  	%r333, %r333, %r246;
$L__BB0_18:
	and.b32  	%r248, %r203, 64;
	setp.eq.s32 	%p10, %r248, 0;
	@%p10 bra 	$L__BB0_20;
	ld.global.u32 	%r249, [%rd6+120];
	xor.b32  	%r337, %r337, %r249;
	ld.global.u32 	%r250, [%rd6+124];
	xor.b32  	%r336, %r336, %r250;
	ld.global.u32 	%r251, [%rd6+128];
	xor.b32  	%r335, %r335, %r251;
	ld.global.u32 	%r252, [%rd6+132];
	xor.b32  	%r334, %r334, %r252;
	ld.global.u32 	%r253, [%rd6+136];
	xor.b32  	%r333, %r333, %r253;
$L__BB0_20:
	and.b32  	%r255, %r203, 128;
	setp.eq.s32 	%p11, %r255, 0;
	@%p11 bra 	$L__BB0_22;
	ld.global.u32 	%r256, [%rd6+140];
	xor.b32  	%r337, %r337, %r256;
	ld.global.u32 	%r257, [%rd6+144];
	xor.b32  	%r336, %r336, %r257;
	ld.global.u32 	%r258, [%rd6+148];
	xor.b32  	%r335, %r335, %r258;
	ld.global.u32 	%r259, [%rd6+152];
	xor.b32  	%r334, %r334, %r259;
	ld.global.u32 	%r260, [%rd6+156];
	xor.b32  	%r333, %r333, %r260;
$L__BB0_22:
	and.b32  	%r262, %r203, 256;
	setp.eq.s32 	%p12, %r262, 0;
	@%p12 bra 	$L__BB0_24;
	ld.global.u32 	%r263, [%rd6+160];
	xor.b32  	%r337, %r337, %r263;
	ld.global.u32 	%r264, [%rd6+164];
	xor.b32  	%r336, %r336, %r264;
	ld.global.u32 	%r265, [%rd6+168];
	xor.b32  	%r335, %r335, %r265;
	ld.global.u32 	%r266, [%rd6+172];
	xor.b32  	%r334, %r334, %r266;
	ld.global.u32 	%r267, [%rd6+176];
	xor.b32  	%r333, %r333, %r267;
$L__BB0_24:
	and.b32  	%r269, %r203, 512;
	setp.eq.s32 	%p13, %r269, 0;
	@%p13 bra 	$L__BB0_26;
	ld.global.u32 	%r270, [%rd6+180];
	xor.b32  	%r337, %r337, %r270;
	ld.global.u32 	%r271, [%rd6+184];
	xor.b32  	%r336, %r336, %r271;
	ld.global.u32 	%r272, [%rd6+188];
	xor.b32  	%r335, %r335, %r272;
	ld.global.u32 	%r273, [%rd6+192];
	xor.b32  	%r334, %r334, %r273;
	ld.global.u32 	%r274, [%rd6+196];
	xor.b32  	%r333, %r333, %r274;
$L__BB0_26:
	and.b32  	%r276, %r203, 1024;
	setp.eq.s32 	%p14, %r276, 0;
	@%p14 bra 	$L__BB0_28;
	ld.global.u32 	%r277, [%rd6+200];
	xor.b32  	%r337, %r337, %r277;
	ld.global.u32 	%r278, [%rd6+204];
	xor.b32  	%r336, %r336, %r278;
	ld.global.u32 	%r279, [%rd6+208];
	xor.b32  	%r335, %r335, %r279;
	ld.global.u32 	%r280, [%rd6+212];
	xor.b32  	%r334, %r334, %r280;
	ld.global.u32 	%r281, [%rd6+216];
	xor.b32  	%r333, %r333, %r281;
$L__BB0_28:
	and.b32  	%r283, %r203, 2048;
	setp.eq.s32 	%p15, %r283, 0;
	@%p15 bra 	$L__BB0_30;
	ld.global.u32 	%r284, [%rd6+220];
	xor.b32  	%r337, %r337, %r284;
	ld.global.u32 	%r285, [%rd6+224];
	xor.b32  	%r336, %r336, %r285;
	ld.global.u32 	%r286, [%rd6+228];
	xor.b32  	%r335, %r335, %r286;
	ld.global.u32 	%r287, [%rd6+232];
	xor.b32  	%r334, %r334, %r287;
	ld.global.u32 	%r288, [%rd6+236];
	xor.b32  	%r333, %r333, %r288;
$L__BB0_30:
	and.b32  	%r290, %r203, 4096;
	setp.eq.s32 	%p16, %r290, 0;
	@%p16 bra 	$L__BB0_32;
	ld.global.u32 	%r291, [%rd6+240];
	xor.b32  	%r337, %r337, %r291;
	ld.global.u32 	%r292, [%rd6+244];
	xor.b32  	%r336, %r336, %r292;
	ld.global.u32 	%r293, [%rd6+248];
	xor.b32  	%r335, %r335, %r293;
	ld.global.u32 	%r294, [%rd6+252];
	xor.b32  	%r334, %r334, %r294;
	ld.global.u32 	%r295, [%rd6+256];
	xor.b32  	%r333, %r333, %r295;
$L__BB0_32:
	and.b32  	%r297, %r203, 8192;
	setp.eq.s32 	%p17, %r297, 0;
	@%p17 bra 	$L__BB0_34;
	ld.global.u32 	%r298, [%rd6+260];
	xor.b32  	%r337, %r337, %r298;
	ld.global.u32 	%r299, [%rd6+264];
	xor.b32  	%r336, %r336, %r299;
	ld.global.u32 	%r300, [%rd6+268];
	xor.b32  	%r335, %r335, %r300;
	ld.global.u32 	%r301, [%rd6+272];
	xor.b32  	%r334, %r334, %r301;
	ld.global.u32 	%r302, [%rd6+276];
	xor.b32  	%r333, %r333, %r302;
$L__BB0_34:
	and.b32  	%r304, %r203, 16384;
	setp.eq.s32 	%p18, %r304, 0;
	@%p18 bra 	$L__BB0_36;
	ld.global.u32 	%r305, [%rd6+280];
	xor.b32  	%r337, %r337, %r305;
	ld.global.u32 	%r306, [%rd6+284];
	xor.b32  	%r336, %r336, %r306;
	ld.global.u32 	%r307, [%rd6+288];
	xor.b32  	%r335, %r335, %r307;
	ld.global.u32 	%r308, [%rd6+292];
	xor.b32  	%r334, %r334, %r308;
	ld.global.u32 	%r309, [%rd6+296];
	xor.b32  	%r333, %r333, %r309;
$L__BB0_36:
	and.b32  	%r311, %r203, 32768;
	setp.eq.s32 	%p19, %r311, 0;
	@%p19 bra 	$L__BB0_38;
	ld.global.u32 	%r312, [%rd6+300];
	xor.b32  	%r337, %r337, %r312;
	ld.global.u32 	%r313, [%rd6+304];
	xor.b32  	%r336, %r336, %r313;
	ld.global.u32 	%r314, [%rd6+308];
	xor.b32  	%r335, %r335, %r314;
	ld.global.u32 	%r315, [%rd6+312];
	xor.b32  	%r334, %r334, %r315;
	ld.global.u32 	%r316, [%rd6+316];
	xor.b32  	%r333, %r333, %r316;
$L__BB0_38:
	add.s32 	%r332, %r332, 16;
	setp.ne.s32 	%p20, %r332, 32;
	@%p20 bra 	$L__BB0_6;
	mad.lo.s32 	%r317, %r326, -31, %r11;
	add.s32 	%r326, %r317, 1;
	setp.ne.s32 	%p21, %r326, 5;
	@%p21 bra 	$L__BB0_5;
	st.global.u32 	[%rd2+4], %r337;
	st.global.u32 	[%rd2+8], %r336;
	st.global.u32 	[%rd2+12], %r335;
	st.global.u32 	[%rd2+16], %r334;
	st.global.u32 	[%rd2+20], %r333;
	add.s32 	%r320, %r320, 1;
	setp.lt.u32 	%p22, %r320, %r2;
	@%p22 bra 	$L__BB0_4;
$L__BB0_41:
	shr.u64 	%rd7, %rd18, 2;
	add.s32 	%r319, %r319, 1;
	setp.gt.u64 	%p23, %rd18, 3;
	mov.u64 	%rd18, %rd7;
	@%p23 bra 	$L__BB0_2;
$L__BB0_42:
	mov.b32 	%r318, 0;
	st.global.v2.u32 	[%rd2+24], {%r318, %r318};
	st.global.u32 	[%rd2+32], %r318;
	mov.b64 	%rd17, 0;
	st.global.u64 	[%rd2+40], %rd17;
	ret;

}
	// .globl	_Z6kmodesPdP17curandStateXORWOWii
.visible .entry _Z6kmodesPdP17curandStateXORWOWii(
	.param .u64 .ptr .align 1 _Z6kmodesPdP17curandStateXORWOWii_param_0,
	.param .u64 .ptr .align 1 _Z6kmodesPdP17curandStateXORWOWii_param_1,
	.param .u32 _Z6kmodesPdP17curandStateXORWOWii_param_2,
	.param .u32 _Z6kmodesPdP17curandStateXORWOWii_param_3
)
{
	.reg .pred 	%p<66>;
	.reg .b32 	%r<206>;
	.reg .b32 	%f<82>;
	.reg .b64 	%rd<31>;
	.reg .b64 	%fd<151>;

	ld.param.u64 	%rd4, [_Z6kmodesPdP17curandStateXORWOWii_param_0];
	ld.param.u64 	%rd5, [_Z6kmodesPdP17curandStateXORWOWii_param_1];
	ld.param.u32 	%r56, [_Z6kmodesPdP17curandStateXORWOWii_param_2];
	ld.param.u32 	%r57, [_Z6kmodesPdP17curandStateXORWOWii_param_3];
	cvta.to.global.u64 	%rd1, %rd4;
	cvta.to.global.u64 	%rd6, %rd5;
	mov.u32 	%r58, %tid.x;
	mov.u32 	%r59, %ctaid.x;
	mov.u32 	%r60, %ntid.x;
	mad.lo.s32 	%r1, %r59, %r60, %r58;
	mul.wide.s32 	%rd7, %r1, 48;
	add.s64 	%rd2, %rd6, %rd7;
	ld.global.v2.u32 	{%r205, %r204}, [%rd2];
	ld.global.v2.u32 	{%r4, %r5}, [%rd2+8];
	ld.global.v2.u32 	{%r6, %r7}, [%rd2+16];
	ld.global.v2.u32 	{%r199, %r9}, [%rd2+24];
	ld.global.f32 	%f81, [%rd2+32];
	add.s64 	%rd3, %rd2, 40;
	setp.ge.s32 	%p1, %r1, %r57;
	@%p1 bra 	$L__BB1_58;
	ld.global.f64 	%fd1, [%rd3];
	setp.gt.s32 	%p2, %r56, 3;
	@%p2 bra 	$L__BB1_7;
	setp.eq.s32 	%p6, %r56, 1;
	@%p6 bra 	$L__BB1_12;
	setp.eq.s32 	%p7, %r56, 2;
	@%p7 bra 	$L__BB1_41;
	setp.eq.s32 	%p8, %r56, 3;
	mov.u32 	%r200, %r7;
	mov.u32 	%r201, %r6;
	mov.u32 	%r202, %r5;
	mov.u32 	%r203, %r4;
	@%p8 bra 	$L__BB1_5;
	bra.uni 	$L__BB1_57;
$L__BB1_5:
	setp.gt.u32 	%p18, %r1, 2;
	@%p18 bra 	$L__BB1_49;
	ld.const.f64 	%fd48, [pi];
	mul.f64 	%fd49, %fd48, 0d3FE0000000000000;
	mul.wide.s32 	%rd19, %r1, 8;
	add.s64 	%rd20, %rd1, %rd19;
	st.global.f64 	[%rd20], %fd49;
	mov.u32 	%r200, %r7;
	mov.u32 	%r201, %r6;
	mov.u32 	%r202, %r5;
	mov.u32 	%r203, %r4;
	bra.uni 	$L__BB1_57;
$L__BB1_7:
	setp.eq.s32 	%p3, %r56, 4;
	@%p3 bra 	$L__BB1_50;
	setp.eq.s32 	%p4, %r56, 5;
	@%p4 bra 	$L__BB1_53;
	setp.eq.s32 	%p5, %r56, 6;
	mov.u32 	%r200, %r7;
	mov.u32 	%r201, %r6;
	mov.u32 	%r202, %r5;
	mov.u32 	%r203, %r4;
	@%p5 bra 	$L__BB1_10;
	bra.uni 	$L__BB1_57;
$L__BB1_10:
	setp.gt.u32 	%p9, %r1, 2;
	@%p9 bra 	$L__BB1_56;
	mul.wide.s32 	%rd10, %r1, 8;
	add.s64 	%rd11, %rd1, %rd10;
	mov.b64 	%rd12, 4562254508917369340;
	st.global.u64 	[%rd11], %rd12;
	mov.u32 	%r200, %r7;
	mov.u32 	%r201, %r6;
	mov.u32 	%r202, %r5;
	mov.u32 	%r203, %r4;
	bra.uni 	$L__BB1_57;
$L__BB1_12:
	setp.eq.s32 	%p25, %r1, 2;
	@%p25 bra 	$L__BB1_17;
	setp.eq.s32 	%p26, %r1, 1;
	@%p26 bra 	$L__BB1_16;
	setp.ne.s32 	%p27, %r1, 0;
	@%p27 bra 	$L__BB1_18;
	ld.const.f64 	%fd120, [kL];
	mul.f64 	%fd121, %fd120, 0d3FE0000000000000;
	st.global.f64 	[%rd1], %fd121;
	mov.u32 	%r200, %r7;
	mov.u32 	%r201, %r6;
	mov.u32 	%r202, %r5;
	mov.u32 	%r203, %r4;
	bra.uni 	$L__BB1_57;
$L__BB1_16:
	ld.const.f64 	%fd119, [kL];
	st.global.f64 	[%rd1+8], %fd119;
	mov.u32 	%r200, %r7;
	mov.u32 	%r201, %r6;
	mov.u32 	%r202, %r5;
	mov.u32 	%r203, %r4;
	bra.uni 	$L__BB1_57;
$L__BB1_17:
	ld.const.f64 	%fd116, [kL];
	mul.f64 	%fd117, %fd116, 0d4008000000000000;
	mul.f64 	%fd118, %fd117, 0d3FE0000000000000;
	st.global.f64 	[%rd1+16], %fd118;
	mov.u32 	%r200, %r7;
	mov.u32 	%r201, %r6;
	mov.u32 	%r202, %r5;
	mov.u32 	%r203, %r4;
	bra.uni 	$L__BB1_57;
$L__BB1_18:
	ld.const.f64 	%fd2, [kmax];
	{
	.reg .b32 %temp; 
	mov.b64 	{%temp, %r11}, %fd2;
	}
	mov.f64 	%fd122, 0d4008000000000000;
	{
	.reg .b32 %temp; 
	mov.b64 	{%temp, %r134}, %fd122;
	}
	and.b32  	%r13, %r134, 2146435072;
	setp.eq.s32 	%p28, %r13, 1073741824;
	abs.f64 	%fd3, %fd2;
	{ // callseq 0, 0
	.param .b64 param0;
	st.param.f64 	[param0], %fd3;
	.param .b64 param1;
	st.param.f64 	[param1], 0d4008000000000000;
	.param .b64 retval0;
	call.uni (retval0), 
	__internal_accurate_pow, 
	(
	param0, 
	param1
	);
	ld.param.f64 	%fd123, [retval0];
	} // callseq 0
	setp.lt.s32 	%p29, %r11, 0;
	neg.f64 	%fd125, %fd123;
	selp.f64 	%fd126, %fd125, %fd123, %p28;
	selp.f64 	%fd145, %fd126, %fd123, %p29;
	setp.neu.f64 	%p30, %fd2, 0d0000000000000000;
	@%p30 bra 	$L__BB1_20;
	setp.eq.s32 	%p31, %r13, 1073741824;
	selp.b32 	%r135, %r11, 0, %p31;
	setp.lt.s32 	%p32, %r134, 0;
	or.b32  	%r136, %r135, 2146435072;
	selp.b32 	%r137, %r136, %r135, %p32;
	mov.b32 	%r138, 0;
	mov.b64 	%fd145, {%r138, %r137};
$L__BB1_20:
	add.f64 	%fd127, %fd2, 0d4008000000000000;
	{
	.reg .b32 %temp; 
	mov.b64 	{%temp, %r139}, %fd127;
	}
	and.b32  	%r140, %r139, 2146435072;
	setp.ne.s32 	%p33, %r140, 2146435072;
	@%p33 bra 	$L__BB1_25;
	setp.num.f64 	%p34, %fd2, %fd2;
	@%p34 bra 	$L__BB1_23;
	mov.f64 	%fd128, 0d4008000000000000;
	add.rn.f64 	%fd145, %fd2, %fd128;
	bra.uni 	$L__BB1_25;
$L__BB1_23:
	setp.neu.f64 	%p35, %fd3, 0d7FF0000000000000;
	@%p35 bra 	$L__BB1_25;
	setp.lt.s32 	%p36, %r11, 0;
	setp.eq.s32 	%p37, %r13, 1073741824;
	setp.lt.s32 	%p38, %r134, 0;
	selp.b32 	%r142, 0, 2146435072, %p38;
	and.b32  	%r143, %r134, 2147483647;
	setp.ne.s32 	%p39, %r143, 1071644672;
	or.b32  	%r144, %r142, -2147483648;
	selp.b32 	%r145, %r144, %r142, %p39;
	selp.b32 	%r146, %r145, %r142, %p37;
	selp.b32 	%r147, %r146, %r142, %p36;
	mov.b32 	%r148, 0;
	mov.b64 	%fd145, {%r148, %r147};
$L__BB1_25:
	setp.eq.s32 	%p40, %r13, 1073741824;
	setp.eq.f64 	%p41, %fd2, 0d3FF0000000000000;
	selp.f64 	%fd10, 0d3FF0000000000000, %fd145, %p41;
	ld.const.f64 	%fd11, [kmin];
	{
	.reg .b32 %temp; 
	mov.b64 	{%temp, %r14}, %fd11;
	}
	abs.f64 	%fd12, %fd11;
	{ // callseq 1, 0
	.param .b64 param0;
	st.param.f64 	[param0], %fd12;
	.param .b64 param1;
	st.param.f64 	[param1], 0d4008000000000000;
	.param .b64 retval0;
	call.uni (retval0), 
	__internal_accurate_pow, 
	(
	param0, 
	param1
	);
	ld.param.f64 	%fd129, [retval0];
	} // callseq 1
	setp.lt.s32 	%p42, %r14, 0;
	neg.f64 	%fd131, %fd129;
	selp.f64 	%fd132, %fd131, %fd129, %p40;
	selp.f64 	%fd147, %fd132, %fd129, %p42;
	setp.neu.f64 	%p43, %fd11, 0d0000000000000000;
	@%p43 bra 	$L__BB1_27;
	selp.b32 	%r150, %r14, 0, %p40;
	setp.lt.s32 	%p45, %r134, 0;
	or.b32  	%r151, %r150, 2146435072;
	selp.b32 	%r152, %r151, %r150, %p45;
	mov.b32 	%r153, 0;
	mov.b64 	%fd147, {%r153, %r152};
$L__BB1_27:
	add.f64 	%fd133, %fd11, 0d4008000000000000;
	{
	.reg .b32 %temp; 
	mov.b64 	{%temp, %r154}, %fd133;
	}
	and.b32  	%r155, %r154, 2146435072;
	setp.ne.s32 	%p46, %r155, 2146435072;
	@%p46 bra 	$L__BB1_32;
	setp.num.f64 	%p47, %fd11, %fd11;
	@%p47 bra 	$L__BB1_30;
	mov.f64 	%fd134, 0d4008000000000000;
	add.rn.f64 	%fd147, %fd11, %fd134;
	bra.uni 	$L__BB1_32;
$L__BB1_30:
	setp.neu.f64 	%p48, %fd12, 0d7FF0000000000000;
	@%p48 bra 	$L__BB1_32;
	setp.lt.s32 	%p49, %r14, 0;
	setp.eq.s32 	%p50, %r13, 1073741824;
	setp.lt.s32 	%p51, %r134, 0;
	selp.b32 	%r157, 0, 2146435072, %p51;
	and.b32  	%r158, %r134, 2147483647;
	setp.ne.s32 	%p52, %r158, 1071644672;
	or.b32  	%r159, %r157, -2147483648;
	selp.b32 	%r160, %r159, %r157, %p52;
	selp.b32 	%r161, %r160, %r157, %p50;
	selp.b32 	%r162, %r161, %r157, %p49;
	mov.b32 	%r163, 0;
	mov.b64 	%fd147, {%r163, %r162};
$L__BB1_32:
	setp.eq.f64 	%p53, %fd11, 0d3FF0000000000000;
	selp.f64 	%fd135, 0d3FF0000000000000, %fd147, %p53;
	sub.f64 	%fd136, %fd10, %fd135;
	shr.u32 	%r164, %r204, 2;
	xor.b32  	%r165, %r164, %r204;
	shl.b32 	%r166, %r7, 4;
	shl.b32 	%r167, %r165, 1;
	xor.b32  	%r168, %r166, %r167;
	xor.b32  	%r169, %r168, %r7;
	xor.b32  	%r200, %r169, %r165;
	add.s32 	%r205, %r205, 362437;
	add.s32 	%r170, %r200, %r205;
	cvt.rn.f32.u32 	%f75, %r170;
	fma.rn.f32 	%f76, %f75, 0f2F800000, 0f2F000000;
	cvt.f64.f32 	%fd137, %f76;
	fma.rn.f64 	%fd19, %fd136, %fd137, %fd135;
	{
	.reg .b32 %temp; 
	mov.b64 	{%temp, %r17}, %fd19;
	}
	mov.f64 	%fd138, 0d3FD5555555555555;
	{
	.reg .b32 %temp; 
	mov.b64 	{%temp, %r18}, %fd138;
	}
	and.b32  	%r19, %r18, 2146435072;
	abs.f64 	%fd20, %fd19;
	setp.neu.f64 	%p54, %fd19, 0d0000000000000000;
	@%p54 bra 	$L__BB1_34;
	setp.eq.s32 	%p56, %r19, 1127219200;
	selp.b32 	%r171, %r17, 0, %p56;
	setp.lt.s32 	%p57, %r18, 0;
	or.b32  	%r172, %r171, 2146435072;
	selp.b32 	%r173, %r172, %r171, %p57;
	mov.b32 	%r174, 0;
	mov.b64 	%fd149, {%r174, %r173};
	bra.uni 	$L__BB1_35;
$L__BB1_34:
	setp.lt.s32 	%p55, %r17, 0;
	{ // callseq 2, 0
	.param .b64 param0;
	st.param.f64 	[param0], %fd20;
	.param .b64 param1;
	st.param.f64 	[param1], 0d3FD5555555555555;
	.param .b64 retval0;
	call.uni (retval0), 
	__internal_accurate_pow, 
	(
	param0, 
	param1
	);
	ld.param.f64 	%fd139, [retval0];
	} // callseq 2
	selp.f64 	%fd149, 0dFFF8000000000000, %fd139, %p55;
$L__BB1_35:
	add.f64 	%fd141, %fd19, 0d3FD5555555555555;
	{
	.reg .b32 %temp; 
	mov.b64 	{%temp, %r175}, %fd141;
	}
	and.b32  	%r176, %r175, 2146435072;
	setp.ne.s32 	%p58, %r176, 2146435072;
	@%p58 bra 	$L__BB1_40;
	setp.num.f64 	%p59, %fd19, %fd19;
	@%p59 bra 	$L__BB1_38;
	mov.f64 	%fd142, 0d3FD5555555555555;
	add.rn.f64 	%fd149, %fd19, %fd142;
	bra.uni 	$L__BB1_40;
$L__BB1_38:
	setp.neu.f64 	%p60, %fd20, 0d7FF0000000000000;
	@%p60 bra 	$L__BB1_40;
	setp.lt.s32 	%p61, %r17, 0;
	setp.eq.s32 	%p62, %r19, 1127219200;
	setp.lt.s32 	%p63, %r18, 0;
	selp.b32 	%r178, 0, 2146435072, %p63;
	and.b32  	%r179, %r18, 2147483647;
	setp.ne.s32 	%p64, %r179, 1071644672;
	or.b32  	%r180, %r178, -2147483648;
	selp.b32 	%r181, %r180, %r178, %p64;
	selp.b32 	%r182, %r181, %r178, %p62;
	selp.b32 	%r183, %r182, %r178, %p61;
	mov.b32 	%r184, 0;
	mov.b64 	%fd149, {%r184, %r183};
$L__BB1_40:
	ld.param.u64 	%rd30, [_Z6kmodesPdP17curandStateXORWOWii_param_0];
	setp.eq.f64 	%p65, %fd19, 0d3FF0000000000000;
	selp.f64 	%fd143, 0d3FF0000000000000, %fd149, %p65;
	cvta.to.global.u64 	%rd26, %rd30;
	mul.wide.s32 	%rd27, %r1, 8;
	add.s64 	%rd28, %rd26, %rd27;
	st.global.f64 	[%rd28], %fd143;
	mov.u32 	%r201, %r7;
	mov.u32 	%r202, %r6;
	mov.u32 	%r203, %r5;
	mov.u32 	%r204, %r4;
	bra.uni 	$L__BB1_57;
$L__BB1_41:
	setp.gt.u32 	%p19, %r1, 2;
	@%p19 bra 	$L__BB1_43;
	ld.const.f64 	%fd114, [pi];
	mul.f64 	%fd115, %fd114, 0d3FE0000000000000;
	mul.wide.s32 	%rd24, %r1, 8;
	add.s64 	%rd25, %rd1, %rd24;
	st.global.f64 	[%rd25], %fd115;
	mov.u32 	%r200, %r7;
	mov.u32 	%r201, %r6;
	mov.u32 	%r202, %r5;
	mov.u32 	%r203, %r4;
	bra.uni 	$L__BB1_57;
$L__BB1_43:
	shr.u32 	%r117, %r204, 2;
	xor.b32  	%r118, %r117, %r204;
	shl.b32 	%r119, %r7, 4;
	shl.b32 	%r120, %r118, 1;
	xor.b32  	%r121, %r119, %r120;
	xor.b32  	%r122, %r121, %r7;
	xor.b32  	%r200, %r122, %r118;
	add.s32 	%r205, %r205, 362437;
	add.s32 	%r123, %r200, %r205;
	cvt.rn.f32.u32 	%f73, %r123;
	fma.rn.f32 	%f74, %f73, 0f2F800000, 0f2F000000;
	cvt.f64.f32 	%fd50, %f74;
	add.f64 	%fd51, %fd50, %fd50;
	mov.f64 	%fd52, 0d3FF0000000000000;
	sub.f64 	%fd27, %fd52, %fd51;
	{
	.reg .b32 %temp; 
	mov.b64 	{%temp, %r23}, %fd27;
	}
	abs.f64 	%fd28, %fd27;
	{
	.reg .b32 %temp; 
	mov.b64 	{%temp, %r124}, %fd28;
	}
	setp.gt.s32 	%p20, %r124, 1071801957;
	@%p20 bra 	$L__BB1_47;
	mul.f64 	%fd93, %fd27, %fd27;
	fma.rn.f64 	%fd94, %fd93, 0d3FB0066BDC1895E9, 0dBFB3823B180754AF;
	fma.rn.f64 	%fd95, %fd94, %fd93, 0d3FB11E52CC2F79AE;
	fma.rn.f64 	%fd96, %fd95, %fd93, 0dBF924EAF3526861B;
	fma.rn.f64 	%fd97, %fd96, %fd93, 0d3F91DF02A31E6CB7;
	fma.rn.f64 	%fd98, %fd97, %fd93, 0d3F847D18B0EEC6CC;
	fma.rn.f64 	%fd99, %fd98, %fd93, 0d3F8D0AF961BA53B0;
	fma.rn.f64 	%fd100, %fd99, %fd93, 0d3F91BF7734CF1C48;
	fma.rn.f64 	%fd101, %fd100, %fd93, 0d3F96E91483144EF7;
	fma.rn.f64 	%fd102, %fd101, %fd93, 0d3F9F1C6E0A4F9F81;
	fma.rn.f64 	%fd103, %fd102, %fd93, 0d3FA6DB6DC27FA92B;
	fma.rn.f64 	%fd104, %fd103, %fd93, 0d3FB333333320F91B;
	fma.rn.f64 	%fd105, %fd104, %fd93, 0d3FC5555555555F4D;
	mul.f64 	%fd106, %fd93, %fd105;
	fma.rn.f64 	%fd29, %fd106, %fd28, %fd28;
	setp.gt.s32 	%p24, %r23, -1;
	@%p24 bra 	$L__BB1_46;
	mov.f64 	%fd111, 0d3C91A62633145C07;
	add.rn.f64 	%fd112, %fd29, %fd111;
	mov.f64 	%fd113, 0d3FF921FB54442D18;
	add.rn.f64 	%fd150, %fd113, %fd112;
	bra.uni 	$L__BB1_48;
$L__BB1_46:
	mov.f64 	%fd107, 0dBC91A62633145C07;
	add.rn.f64 	%fd108, %fd29, %fd107;
	neg.f64 	%fd109, %fd108;
	mov.f64 	%fd110, 0d3FF921FB54442D18;
	add.rn.f64 	%fd150, %fd110, %fd109;
	bra.uni 	$L__BB1_48;
$L__BB1_47:
	mov.f64 	%fd53, 0d3FF0000000000000;
	sub.f64 	%fd54, %fd53, %fd28;
	{
	.reg .b32 %temp; 
	mov.b64 	{%r125, %temp}, %fd54;
	}
	{
	.reg .b32 %temp; 
	mov.b64 	{%temp, %r126}, %fd54;
	}
	add.s32 	%r127, %r126, -1048576;
	mov.b64 	%fd55, {%r125, %r127};
	rsqrt.approx.ftz.f64 	%fd56, %fd55;
	{
	.reg .b32 %temp; 
	mov.b64 	{%r128, %temp}, %fd56;
	}
	{
	.reg .b32 %temp; 
	mov.b64 	{%temp, %r129}, %fd56;
	}
	add.s32 	%r130, %r129, -1048576;
	mov.b64 	%fd57, {%r128, %r130};
	mul.f64 	%fd58, %fd55, %fd56;
	neg.f64 	%fd59, %fd58;
	fma.rn.f64 	%fd60, %fd58, %fd59, %fd55;
	fma.rn.f64 	%fd61, %fd60, %fd57, %fd58;
	neg.f64 	%fd62, %fd61;
	fma.rn.f64 	%fd63, %fd56, %fd62, 0d3FF0000000000000;
	fma.rn.f64 	%fd64, %fd63, %fd57, %fd57;
	fma.rn.f64 	%fd65, %fd61, %fd62, %fd55;
	fma.rn.f64 	%fd66, %fd65, %fd64, %fd61;
	{
	.reg .b32 %temp; 
	mov.b64 	{%r131, %temp}, %fd66;
	}
	{
	.reg .b32 %temp; 
	mov.b64 	{%temp, %r132}, %fd66;
	}
	add.s32 	%r133, %r132, 1048576;
	mov.b64 	%fd67, {%r131, %r133};
	fma.rn.f64 	%fd68, %fd54, 0d3EC715B371155F70, 0dBEBAC2FE66FAAC4B;
	fma.rn.f64 	%fd69, %fd68, %fd54, 0d3ED9A9B88EFCD9B8;
	fma.rn.f64 	%fd70, %fd69, %fd54, 0d3EDD0F40A8A0C4C3;
	fma.rn.f64 	%fd71, %fd70, %fd54, 0d3EF46D4CFA9E0E1F;
	fma.rn.f64 	%fd72, %fd71, %fd54, 0d3F079C168D1E2422;
	fma.rn.f64 	%fd73, %fd72, %fd54, 0d3F1C9A88C3BCA540;
	fma.rn.f64 	%fd74, %fd73, %fd54, 0d3F31C4E64BD476DF;
	fma.rn.f64 	%fd75, %fd74, %fd54, 0d3F46E8BA60009C8F;
	fma.rn.f64 	%fd76, %fd75, %fd54, 0d3F5F1C71C62B05A2;
	fma.rn.f64 	%fd77, %fd76, %fd54, 0d3F76DB6DB6DC9F2C;
	fma.rn.f64 	%fd78, %fd77, %fd54, 0d3F9333333333329C;
	fma.rn.f64 	%fd79, %fd78, %fd54, 0d3FB5555555555555;
	setp.lt.s32 	%p21, %r126, 1;
	mov.f64 	%fd80, 0d0000000000000000;
	mul.rn.f64 	%fd81, %fd28, %fd80;
	mul.f64 	%fd82, %fd54, %fd79;
	fma.rn.f64 	%fd83, %fd82, %fd67, %fd67;
	selp.f64 	%fd84, %fd81, %fd83, %p21;
	setp.lt.s32 	%p22, %r126, 0;
	mov.f64 	%fd85, 0d7FF0000000000000;
	mul.rn.f64 	%fd86, %fd84, %fd85;
	selp.f64 	%fd87, %fd86, %fd84, %p22;
	setp.lt.s32 	%p23, %r23, 0;
	mov.f64 	%fd88, 0dBCA1A62633145C07;
	add.rn.f64 	%fd89, %fd87, %fd88;
	neg.f64 	%fd90, %fd89;
	mov.f64 	%fd91, 0d400921FB54442D18;
	add.rn.f64 	%fd92, %fd91, %fd90;
	selp.f64 	%fd150, %fd92, %fd87, %p23;
$L__BB1_48:
	ld.param.u64 	%rd29, [_Z6kmodesPdP17curandStateXORWOWii_param_0];
	cvta.to.global.u64 	%rd21, %rd29;
	mul.wide.s32 	%rd22, %r1, 8;
	add.s64 	%rd23, %rd21, %rd22;
	st.global.f64 	[%rd23], %fd150;
	mov.u32 	%r201, %r7;
	mov.u32 	%r202, %r6;
	mov.u32 	%r203, %r5;
	mov.u32 	%r204, %r4;
	bra.uni 	$L__BB1_57;
$L__BB1_49:
	ld.const.f64 	%fd44, [pi];
	add.f64 	%fd45, %fd44, %fd44;
	shr.u32 	%r110, %r204, 2;
	xor.b32  	%r111, %r110, %r204;
	shl.b32 	%r112, %r7, 4;
	shl.b32 	%r113, %r111, 1;
	xor.b32  	%r114, %r112, %r113;
	xor.b32  	%r115, %r114, %r7;
	xor.b32  	%r200, %r115, %r111;
	add.s32 	%r205, %r205, 362437;
	add.s32 	%r116, %r200, %r205;
	cvt.rn.f32.u32 	%f71, %r116;
	fma.rn.f32 	%f72, %f71, 0f2F800000, 0f2F000000;
	cvt.f64.f32 	%fd46, %f72;
	mul.f64 	%fd47, %fd45, %fd46;
	mul.wide.s32 	%rd17, %r1, 8;
	add.s64 	%rd18, %rd1, %rd17;
	st.global.f64 	[%rd18], %fd47;
	mov.u32 	%r201, %r7;
	mov.u32 	%r202, %r6;
	mov.u32 	%r203, %r5;
	mov.u32 	%r204, %r4;
	bra.uni 	$L__BB1_57;
$L__BB1_50:
	ld.const.f64 	%fd34, [sigma];
	setp.eq.s32 	%p14, %r199, 1;
	mov.b32 	%r199, 0;
	mov.u32 	%r200, %r7;
	mov.u32 	%r201, %r6;
	mov.u32 	%r202, %r5;
	mov.f32 	%f78, %f81;
	@%p14 bra 	$L__BB1_52;
	shr.u32 	%r91, %r204, 2;
	xor.b32  	%r92, %r91, %r204;
	shl.b32 	%r93, %r7, 4;
	shl.b32 	%r94, %r92, 1;
	xor.b32  	%r95, %r93, %r94;
	xor.b32  	%r96, %r95, %r7;
	xor.b32  	%r201, %r96, %r92;
	add.s32 	%r97, %r205, %r201;
	add.s32 	%r98, %r97, 362437;
	shr.u32 	%r99, %r4, 2;
	xor.b32  	%r100, %r99, %r4;
	shl.b32 	%r101, %r201, 4;
	shl.b32 	%r102, %r100, 1;
	xor.b32  	%r103, %r102, %r101;
	xor.b32  	%r104, %r103, %r100;
	xor.b32  	%r200, %r104, %r201;
	add.s32 	%r205, %r205, 724874;
	add.s32 	%r105, %r200, %r205;
	cvt.rn.f32.u32 	%f42, %r98;
	fma.rn.f32 	%f43, %f42, 0f2F800000, 0f2F000000;
	cvt.rn.f32.u32 	%f44, %r105;
	fma.rn.f32 	%f45, %f44, 0f30C90FDB, 0f30490FDB;
	setp.lt.f32 	%p15, %f43, 0f00800000;
	mul.f32 	%f46, %f43, 0f4B000000;
	selp.f32 	%f47, %f46, %f43, %p15;
	selp.f32 	%f48, 0fC1B80000, 0f00000000, %p15;
	mov.b32 	%r106, %f47;
	add.s32 	%r107, %r106, -1059760811;
	and.b32  	%r108, %r107, -8388608;
	sub.s32 	%r109, %r106, %r108;
	mov.b32 	%f49, %r109;
	cvt.rn.f32.s32 	%f50, %r108;
	fma.rn.f32 	%f51, %f50, 0f34000000, %f48;
	add.f32 	%f52, %f49, 0fBF800000;
	fma.rn.f32 	%f53, %f52, 0fBE055027, 0f3E1039F6;
	fma.rn.f32 	%f54, %f53, %f52, 0fBDF8CDCC;
	fma.rn.f32 	%f55, %f54, %f52, 0f3E0F2955;
	fma.rn.f32 	%f56, %f55, %f52, 0fBE2AD8B9;
	fma.rn.f32 	%f57, %f56, %f52, 0f3E4CED0B;
	fma.rn.f32 	%f58, %f57, %f52, 0fBE7FFF22;
	fma.rn.f32 	%f59, %f58, %f52, 0f3EAAAA78;
	fma.rn.f32 	%f60, %f59, %f52, 0fBF000000;
	mul.f32 	%f61, %f52, %f60;
	fma.rn.f32 	%f62, %f61, %f52, %f52;
	fma.rn.f32 	%f63, %f51, 0f3F317218, %f62;
	setp.gt.u32 	%p16, %r106, 2139095039;
	fma.rn.f32 	%f64, %f47, 0f7F800000, 0f7F800000;
	selp.f32 	%f65, %f64, %f63, %p16;
	setp.eq.f32 	%p17, %f47, 0f00000000;
	mul.f32 	%f66, %f65, 0fC0000000;
	selp.f32 	%f67, 0f7F800000, %f66, %p17;
	sqrt.rn.f32 	%f68, %f67;
	sin.approx.f32 	%f69, %f45;
	cos.approx.f32 	%f70, %f45;
	mul.f32 	%f78, %f68, %f69;
	mul.f32 	%f81, %f68, %f70;
	mov.b32 	%r199, 1;
	mov.u32 	%r202, %r7;
	mov.u32 	%r4, %r6;
	mov.u32 	%r204, %r5;
$L__BB1_52:
	cvt.f64.f32 	%fd42, %f78;
	mul.f64 	%fd43, %fd34, %fd42;
	mul.wide.s32 	%rd15, %r1, 8;
	add.s64 	%rd16, %rd1, %rd15;
	st.global.f64 	[%rd16], %fd43;
	mov.u32 	%r203, %r4;
	bra.uni 	$L__BB1_57;
$L__BB1_53:
	ld.const.f64 	%fd35, [sigma_p];
	setp.eq.s32 	%p10, %r199, 1;
	mov.b32 	%r199, 0;
	mov.u32 	%r200, %r7;
	mov.u32 	%r201, %r6;
	mov.u32 	%r202, %r5;
	mov.f32 	%f80, %f81;
	@%p10 bra 	$L__BB1_55;
	shr.u32 	%r70, %r204, 2;
	xor.b32  	%r71, %r70, %r204;
	shl.b32 	%r72, %r7, 4;
	shl.b32 	%r73, %r71, 1;
	xor.b32  	%r74, %r72, %r73;
	xor.b32  	%r75, %r74, %r7;
	xor.b32  	%r201, %r75, %r71;
	add.s32 	%r76, %r205, %r201;
	add.s32 	%r77, %r76, 362437;
	shr.u32 	%r78, %r4, 2;
	xor.b32  	%r79, %r78, %r4;
	shl.b32 	%r80, %r201, 4;
	shl.b32 	%r81, %r79, 1;
	xor.b32  	%r82, %r81, %r80;
	xor.b32  	%r83, %r82, %r79;
	xor.b32  	%r200, %r83, %r201;
	add.s32 	%r205, %r205, 724874;
	add.s32 	%r84, %r200, %r205;
	cvt.rn.f32.u32 	%f13, %r77;
	fma.rn.f32 	%f14, %f13, 0f2F800000, 0f2F000000;
	cvt.rn.f32.u32 	%f15, %r84;
	fma.rn.f32 	%f16, %f15, 0f30C90FDB, 0f30490FDB;
	setp.lt.f32 	%p11, %f14, 0f00800000;
	mul.f32 	%f17, %f14, 0f4B000000;
	selp.f32 	%f18, %f17, %f14, %p11;
	selp.f32 	%f19, 0fC1B80000, 0f00000000, %p11;
	mov.b32 	%r85, %f18;
	add.s32 	%r86, %r85, -1059760811;
	and.b32  	%r87, %r86, -8388608;
	sub.s32 	%r88, %r85, %r87;
	mov.b32 	%f20, %r88;
	cvt.rn.f32.s32 	%f21, %r87;
	fma.rn.f32 	%f22, %f21, 0f34000000, %f19;
	add.f32 	%f23, %f20, 0fBF800000;
	fma.rn.f32 	%f24, %f23, 0fBE055027, 0f3E1039F6;
	fma.rn.f32 	%f25, %f24, %f23, 0fBDF8CDCC;
	fma.rn.f32 	%f26, %f25, %f23, 0f3E0F2955;
	fma.rn.f32 	%f27, %f26, %f23, 0fBE2AD8B9;
	fma.rn.f32 	%f28, %f27, %f23, 0f3E4CED0B;
	fma.rn.f32 	%f29, %f28, %f23, 0fBE7FFF22;
	fma.rn.f32 	%f30, %f29, %f23, 0f3EAAAA78;
	fma.rn.f32 	%f31, %f30, %f23, 0fBF000000;
	mul.f32 	%f32, %f23, %f31;
	fma.rn.f32 	%f33, %f32, %f23, %f23;
	fma.rn.f32 	%f34, %f22, 0f3F317218, %f33;
	setp.gt.u32 	%p12, %r85, 2139095039;
	fma.rn.f32 	%f35, %f18, 0f7F800000, 0f7F800000;
	selp.f32 	%f36, %f35, %f34, %p12;
	setp.eq.f32 	%p13, %f18, 0f00000000;
	mul.f32 	%f37, %f36, 0fC0000000;
	selp.f32 	%f38, 0f7F800000, %f37, %p13;
	sqrt.rn.f32 	%f39, %f38;
	sin.approx.f32 	%f40, %f16;
	cos.approx.f32 	%f41, %f16;
	mul.f32 	%f80, %f39, %f40;
	mul.f32 	%f81, %f39, %f41;
	mov.b32 	%r199, 1;
	mov.u32 	%r202, %r7;
	mov.u32 	%r4, %r6;
	mov.u32 	%r204, %r5;
$L__BB1_55:
	cvt.f64.f32 	%fd40, %f80;
	mul.f64 	%fd41, %fd35, %fd40;
	mul.wide.s32 	%rd13, %r1, 8;
	add.s64 	%rd14, %rd1, %rd13;
	st.global.f64 	[%rd14], %fd41;
	mov.u32 	%r203, %r4;
	bra.uni 	$L__BB1_57;
$L__BB1_56:
	ld.const.f64 	%fd36, [pi];
	add.f64 	%fd37, %fd36, %fd36;
	shr.u32 	%r61, %r204, 2;
	xor.b32  	%r62, %r61, %r204;
	shl.b32 	%r63, %r7, 4;
	shl.b32 	%r64, %r62, 1;
	xor.b32  	%r65, %r63, %r64;
	xor.b32  	%r66, %r65, %r7;
	xor.b32  	%r200, %r66, %r62;
	add.s32 	%r205, %r205, 362437;
	add.s32 	%r67, %r200, %r205;
	cvt.rn.f32.u32 	%f11, %r67;
	fma.rn.f32 	%f12, %f11, 0f2F800000, 0f2F000000;
	cvt.f64.f32 	%fd38, %f12;
	mul.f64 	%fd39, %fd37, %fd38;
	mul.wide.s32 	%rd8, %r1, 8;
	add.s64 	%rd9, %rd1, %rd8;
	st.global.f64 	[%rd9], %fd39;
	mov.u32 	%r201, %r7;
	mov.u32 	%r202, %r6;
	mov.u32 	%r203, %r5;
	mov.u32 	%r204, %r4;
$L__BB1_57:
	st.global.v2.u32 	[%rd2], {%r205, %r204};
	st.global.v2.u32 	[%rd2+8], {%r203, %r202};
	st.global.v2.u32 	[%rd2+16], {%r201, %r200};
	st.global.v2.u32 	[%rd2+24], {%r199, %r9};
	st.global.f32 	[%rd2+32], %f81;
	st.global.f64 	[%rd2+40], %fd1;
$L__BB1_58:
	ret;

}
	// .globl	_Z11paths_eulerPdS_S_
.visible .entry _Z11paths_eulerPdS_S_(
	.param .u64 .ptr .align 1 _Z11paths_eulerPdS_S__param_0,
	.param .u64 .ptr .align 1 _Z11paths_eulerPdS_S__param_1,
	.param .u64 .ptr .align 1 _Z11paths_eulerPdS_S__param_2
)
{
	.reg .pred 	%p<197>;
	.reg .b32 	%r<323>;
	.reg .b32 	%f<17>;
	.reg .b64 	%rd<50>;
	.reg .b64 	%fd<860>;
	// demoted variable
	.shared .align 8 .b8 _ZZ11paths_eulerPdS_S_E4vxnn[2048];
	// demoted variable
	.shared .align 8 .b8 _ZZ11paths_eulerPdS_S_E4vynn[2048];
	// demoted variable
	.shared .align 8 .b8 _ZZ11paths_eulerPdS_S_E4vznn[2048];
	ld.param.u64 	%rd4, [_Z11paths_eulerPdS_S__param_2];
	mov.u32 	%r1, %tid.x;
	mov.u32 	%r83, %ctaid.x;
	shl.b32 	%r84, %r83, 8;
	add.s32 	%r2, %r84, %r1;
	setp.gt.u32 	%p4, %r2, 9999;
	@%p4 bra 	$L__BB2_130;
	cvta.to.global.u64 	%rd5, %rd4;
	mul.wide.u32 	%rd6, %r2, 8;
	add.s64 	%rd1, %rd5, %rd6;
	ld.global.f64 	%fd857, [%rd1];
	ld.global.f64 	%fd858, [%rd1+80000];
	bar.sync 	0;
	ld.const.f64 	%fd859, [v0];
	shl.b32 	%r85, %r1, 3;
	mov.u32 	%r86, _ZZ11paths_eulerPdS_S_E4vxnn;
	add.s32 	%r3, %r86, %r85;
	mov.b64 	%rd7, 0;
	st.shared.u64 	[%r3], %rd7;
	mov.u32 	%r87, _ZZ11paths_eulerPdS_S_E4vynn;
	add.s32 	%r4, %r87, %r85;
	st.shared.u64 	[%r4], %rd7;
	mov.u32 	%r88, _ZZ11paths_eulerPdS_S_E4vznn;
	add.s32 	%r5, %r88, %r85;
	st.shared.u64 	[%r5], %rd7;
	ld.const.f64 	%fd4, [D];
	setp.ltu.f64 	%p5, %fd4, 0d0000000000000000;
	@%p5 bra 	$L__BB2_129;
	ld.const.f64 	%fd5, [kR];
	ld.const.f64 	%fd198, [pi];
	mul.f64 	%fd199, %fd198, 0d4014000000000000;
	mov.f64 	%fd200, 0d4018000000000000;
	div.rn.f64 	%fd201, %fd200, %fd199;
	sqrt.rn.f64 	%fd202, %fd201;
	ld.const.f64 	%fd203, [E0L];
	mul.f64 	%fd6, %fd203, %fd202;
	mul.f64 	%fd7, %fd4, 0d3FE0000000000000;
	mov.f64 	%fd204, 0d4000000000000000;
	{
	.reg .b32 %temp; 
	mov.b64 	{%temp, %r6}, %fd204;
	}
	and.b32  	%r7, %r6, 2146435072;
	setp.eq.s32 	%p6, %r7, 1062207488;
	setp.lt.s32 	%p8, %r6, 0;
	selp.b32 	%r8, 0, 2146435072, %p8;
	and.b32  	%r89, %r6, 2147483647;
	setp.ne.s32 	%p9, %r89, 1071644672;
	and.pred  	%p10, %p6, %p9;
	or.b32  	%r9, %r8, -2147483648;
	ld.const.f64 	%fd8, [sigmaL];
	{
	.reg .b32 %temp; 
	mov.b64 	{%temp, %r90}, %fd8;
	}
	abs.f64 	%fd9, %fd8;
	setp.lt.s32 	%p12, %r90, 0;
	and.pred  	%p1, %p12, %p6;
	selp.b32 	%r91, %r90, 0, %p6;
	or.b32  	%r92, %r91, 2146435072;
	selp.b32 	%r93, %r92, %r91, %p8;
	mov.b32 	%r94, 0;
	mov.b64 	%fd10, {%r94, %r93};
	add.f64 	%fd205, %fd8, 0d4000000000000000;
	{
	.reg .b32 %temp; 
	mov.b64 	{%temp, %r95}, %fd205;
	}
	and.b32  	%r10, %r95, 2146435072;
	selp.b32 	%r96, %r9, %r8, %p10;
	selp.b32 	%r97, %r96, %r8, %p12;
	mov.b64 	%fd11, {%r94, %r97};
	mul.f64 	%fd206, %fd198, 0d4008000000000000;
	div.rn.f64 	%fd207, %fd204, %fd206;
	sqrt.rn.f64 	%fd208, %fd207;
	mul.f64 	%fd12, %fd203, %fd208;
	ld.const.f64 	%fd13, [q];
	neg.f64 	%fd14, %fd13;
	mov.f64 	%fd819, 0d0000000000000000;
	ld.const.f64 	%fd211, [eps0];
	ld.const.f64 	%fd212, [V];
	mul.f64 	%fd24, %fd211, %fd212;
	ld.const.f64 	%fd26, [c];
	mov.u64 	%rd13, __cudart_sin_cos_coeffs;
	ld.const.f64 	%fd406, [m];
	mul.f64 	%fd407, %fd406, %fd26;
	ld.const.f64 	%fd611, [wL];
	ld.const.f64 	%fd613, [kL];
	ld.const.f64 	%fd804, [dt];
	mov.f64 	%fd820, %fd819;
	mov.f64 	%fd822, %fd819;
$L__BB2_3:
	ld.param.u64 	%rd45, [_Z11paths_eulerPdS_S__param_0];
	mul.f64 	%fd209, %fd5, 0d4008000000000000;
	mul.f64 	%fd21, %fd209, 0d3FE0000000000000;
	bar.sync 	0;
	ld.shared.f64 	%fd22, [%r3];
	bar.sync 	0;
	bar.sync 	0;
	bar.sync 	0;
	cvta.to.global.u64 	%rd8, %rd45;
	ld.global.f64 	%fd23, [%rd8];
	mul.f64 	%fd210, %fd5, 0d3FE0000000000000;
	setp.neu.f64 	%p13, %fd23, %fd210;
	@%p13 bra 	$L__BB2_5;
	bar.sync 	0;
	bra.uni 	$L__BB2_10;
$L__BB2_5:
	setp.neu.f64 	%p14, %fd23, %fd5;
	@%p14 bra 	$L__BB2_7;
	bar.sync 	0;
	bra.uni 	$L__BB2_10;
$L__BB2_7:
	setp.neu.f64 	%p15, %fd23, %fd21;
	@%p15 bra 	$L__BB2_9;
	bar.sync 	0;
	bra.uni 	$L__BB2_10;
$L__BB2_9:
	bar.sync 	0;
$L__BB2_10:
	ld.param.u64 	%rd48, [_Z11paths_eulerPdS_S__param_1];
	ld.param.u64 	%rd46, [_Z11paths_eulerPdS_S__param_0];
	setp.eq.s32 	%p16, %r7, 1062207488;
	and.b32  	%r98, %r6, 2147483647;
	setp.ne.s32 	%p17, %r98, 1071644672;
	and.pred  	%p2, %p16, %p17;
	add.f64 	%fd213, %fd22, 0d0000000000000000;
	st.shared.f64 	[%r3], %fd213;
	bar.sync 	0;
	ld.shared.f64 	%fd25, [%r4];
	bar.sync 	0;
	cvta.to.global.u64 	%rd9, %rd46;
	ld.global.f64 	%fd214, [%rd9];
	mul.f64 	%fd27, %fd214, %fd26;
	bar.sync 	0;
	mul.f64 	%fd215, %fd822, %fd27;
	ld.global.f64 	%fd216, [%rd9];
	mul.f64 	%fd217, %fd857, %fd216;
	sub.f64 	%fd218, %fd215, %fd217;
	cvta.to.global.u64 	%rd10, %rd48;
	ld.global.f64 	%fd219, [%rd10+16];
	add.f64 	%fd28, %fd219, %fd218;
	bar.sync 	0;
	ld.global.f64 	%fd29, [%rd9];
	fma.rn.f64 	%fd220, %fd857, %fd29, %fd215;
	ld.global.f64 	%fd221, [%rd10+16];
	add.f64 	%fd30, %fd221, %fd220;
	mul.f64 	%fd222, %fd5, 0d3FE0000000000000;
	setp.neu.f64 	%p18, %fd29, %fd222;
	@%p18 bra 	$L__BB2_20;
	setp.lt.s32 	%p57, %r6, 0;
	bar.sync 	0;
	sub.f64 	%fd31, %fd820, %fd7;
	{
	.reg .b32 %temp; 
	mov.b64 	{%temp, %r11}, %fd31;
	}
	abs.f64 	%fd32, %fd31;
	{ // callseq 7, 0
	.param .b64 param0;
	st.param.f64 	[param0], %fd32;
	.param .b64 param1;
	st.param.f64 	[param1], 0d4000000000000000;
	.param .b64 retval0;
	call.uni (retval0), 
	__internal_accurate_pow, 
	(
	param0, 
	param1
	);
	ld.param.f64 	%fd310, [retval0];
	} // callseq 7
	setp.lt.s32 	%p60, %r11, 0;
	neg.f64 	%fd312, %fd310;
	selp.f64 	%fd313, %fd312, %fd310, %p16;
	selp.f64 	%fd314, %fd313, %fd310, %p60;
	setp.eq.f64 	%p61, %fd31, 0d0000000000000000;
	selp.b32 	%r141, %r11, 0, %p16;
	or.b32  	%r142, %r141, 2146435072;
	selp.b32 	%r143, %r142, %r141, %p57;
	mov.b32 	%r144, 0;
	mov.b64 	%fd315, {%r144, %r143};
	selp.f64 	%fd823, %fd315, %fd314, %p61;
	add.f64 	%fd316, %fd31, 0d4000000000000000;
	{
	.reg .b32 %temp; 
	mov.b64 	{%temp, %r145}, %fd316;
	}
	and.b32  	%r146, %r145, 2146435072;
	setp.ne.s32 	%p62, %r146, 2146435072;
	@%p62 bra 	$L__BB2_16;
	setp.num.f64 	%p63, %fd31, %fd31;
	@%p63 bra 	$L__BB2_14;
	mov.f64 	%fd317, 0d4000000000000000;
	add.rn.f64 	%fd823, %fd31, %fd317;
	bra.uni 	$L__BB2_16;
$L__BB2_14:
	setp.neu.f64 	%p64, %fd32, 0d7FF0000000000000;
	@%p64 bra 	$L__BB2_16;
	selp.b32 	%r147, %r9, %r8, %p2;
	selp.b32 	%r148, %r147, %r8, %p60;
	mov.b32 	%r149, 0;
	mov.b64 	%fd823, {%r149, %r148};
$L__BB2_16:
	setp.eq.f64 	%p66, %fd8, 0d3FF0000000000000;
	setp.neu.f64 	%p67, %fd9, 0d7FF0000000000000;
	setp.nan.f64 	%p68, %fd8, %fd8;
	setp.eq.s32 	%p69, %r10, 2146435072;
	setp.eq.f64 	%p70, %fd8, 0d0000000000000000;
	setp.eq.f64 	%p71, %fd31, 0d3FF0000000000000;
	neg.f64 	%fd318, %fd823;
	selp.f64 	%fd319, 0dBFF0000000000000, %fd318, %p71;
	{ // callseq 8, 0
	.param .b64 param0;
	st.param.f64 	[param0], %fd9;
	.param .b64 param1;
	st.param.f64 	[param1], 0d4000000000000000;
	.param .b64 retval0;
	call.uni (retval0), 
	__internal_accurate_pow, 
	(
	param0, 
	param1
	);
	ld.param.f64 	%fd320, [retval0];
	} // callseq 8
	neg.f64 	%fd322, %fd320;
	selp.f64 	%fd323, %fd322, %fd320, %p1;
	selp.f64 	%fd324, %fd10, %fd323, %p70;
	mov.f64 	%fd325, 0d4000000000000000;
	add.rn.f64 	%fd326, %fd8, %fd325;
	selp.f64 	%fd327, %fd326, %fd324, %p68;
	selp.f64 	%fd328, %fd327, %fd11, %p67;
	selp.f64 	%fd329, %fd328, %fd324, %p69;
	add.f64 	%fd330, %fd329, %fd329;
	selp.f64 	%fd331, 0d4000000000000000, %fd330, %p66;
	div.rn.f64 	%fd37, %fd319, %fd331;
	fma.rn.f64 	%fd332, %fd37, 0d3FF71547652B82FE, 0d4338000000000000;
	{
	.reg .b32 %temp; 
	mov.b64 	{%r12, %temp}, %fd332;
	}
	mov.f64 	%fd333, 0dC338000000000000;
	add.rn.f64 	%fd334, %fd332, %fd333;
	fma.rn.f64 	%fd335, %fd334, 0dBFE62E42FEFA39EF, %fd37;
	fma.rn.f64 	%fd336, %fd334, 0dBC7ABC9E3B39803F, %fd335;
	fma.rn.f64 	%fd337, %fd336, 0d3E5ADE1569CE2BDF, 0d3E928AF3FCA213EA;
	fma.rn.f64 	%fd338, %fd337, %fd336, 0d3EC71DEE62401315;
	fma.rn.f64 	%fd339, %fd338, %fd336, 0d3EFA01997C89EB71;
	fma.rn.f64 	%fd340, %fd339, %fd336, 0d3F2A01A014761F65;
	fma.rn.f64 	%fd341, %fd340, %fd336, 0d3F56C16C1852B7AF;
	fma.rn.f64 	%fd342, %fd341, %fd336, 0d3F81111111122322;
	fma.rn.f64 	%fd343, %fd342, %fd336, 0d3FA55555555502A1;
	fma.rn.f64 	%fd344, %fd343, %fd336, 0d3FC5555555555511;
	fma.rn.f64 	%fd345, %fd344, %fd336, 0d3FE000000000000B;
	fma.rn.f64 	%fd346, %fd345, %fd336, 0d3FF0000000000000;
	fma.rn.f64 	%fd347, %fd346, %fd336, 0d3FF0000000000000;
	{
	.reg .b32 %temp; 
	mov.b64 	{%r13, %temp}, %fd347;
	}
	{
	.reg .b32 %temp; 
	mov.b64 	{%temp, %r14}, %fd347;
	}
	shl.b32 	%r150, %r12, 20;
	add.s32 	%r151, %r150, %r14;
	mov.b64 	%fd824, {%r13, %r151};
	{
	.reg .b32 %temp; 
	mov.b64 	{%temp, %r152}, %fd37;
	}
	mov.b32 	%f11, %r152;
	abs.f32 	%f1, %f11;
	setp.lt.f32 	%p72, %f1, 0f4086232B;
	@%p72 bra 	$L__BB2_19;
	setp.lt.f64 	%p73, %fd37, 0d0000000000000000;
	add.f64 	%fd348, %fd37, 0d7FF0000000000000;
	selp.f64 	%fd824, 0d0000000000000000, %fd348, %p73;
	setp.geu.f32 	%p74, %f1, 0f40874800;
	@%p74 bra 	$L__BB2_19;
	shr.u32 	%r153, %r12, 31;
	add.s32 	%r154, %r12, %r153;
	shr.s32 	%r155, %r154, 1;
	shl.b32 	%r156, %r155, 20;
	add.s32 	%r157, %r14, %r156;
	mov.b64 	%fd349, {%r13, %r157};
	sub.s32 	%r158, %r12, %r155;
	shl.b32 	%r159, %r158, 20;
	add.s32 	%r160, %r159, 1072693248;
	mov.b32 	%r161, 0;
	mov.b64 	%fd350, {%r161, %r160};
	mul.f64 	%fd824, %fd350, %fd349;
$L__BB2_19:
	mul.f64 	%fd829, %fd12, %fd824;
	bra.uni 	$L__BB2_41;
$L__BB2_20:
	setp.neu.f64 	%p19, %fd29, %fd5;
	@%p19 bra 	$L__BB2_30;
	setp.lt.s32 	%p39, %r6, 0;
	bar.sync 	0;
	sub.f64 	%fd43, %fd820, %fd7;
	{
	.reg .b32 %temp; 
	mov.b64 	{%temp, %r15}, %fd43;
	}
	abs.f64 	%fd44, %fd43;
	{ // callseq 5, 0
	.param .b64 param0;
	st.param.f64 	[param0], %fd44;
	.param .b64 param1;
	st.param.f64 	[param1], 0d4000000000000000;
	.param .b64 retval0;
	call.uni (retval0), 
	__internal_accurate_pow, 
	(
	param0, 
	param1
	);
	ld.param.f64 	%fd267, [retval0];
	} // callseq 5
	setp.lt.s32 	%p42, %r15, 0;
	neg.f64 	%fd269, %fd267;
	selp.f64 	%fd270, %fd269, %fd267, %p16;
	selp.f64 	%fd271, %fd270, %fd267, %p42;
	setp.eq.f64 	%p43, %fd43, 0d0000000000000000;
	selp.b32 	%r120, %r15, 0, %p16;
	or.b32  	%r121, %r120, 2146435072;
	selp.b32 	%r122, %r121, %r120, %p39;
	mov.b32 	%r123, 0;
	mov.b64 	%fd272, {%r123, %r122};
	selp.f64 	%fd825, %fd272, %fd271, %p43;
	add.f64 	%fd273, %fd43, 0d4000000000000000;
	{
	.reg .b32 %temp; 
	mov.b64 	{%temp, %r124}, %fd273;
	}
	and.b32  	%r125, %r124, 2146435072;
	setp.ne.s32 	%p44, %r125, 2146435072;
	@%p44 bra 	$L__BB2_26;
	setp.num.f64 	%p45, %fd43, %fd43;
	@%p45 bra 	$L__BB2_24;
	mov.f64 	%fd274, 0d4000000000000000;
	add.rn.f64 	%fd825, %fd43, %fd274;
	bra.uni 	$L__BB2_26;
$L__BB2_24:
	setp.neu.f64 	%p46, %fd44, 0d7FF0000000000000;
	@%p46 bra 	$L__BB2_26;
	selp.b32 	%r126, %r9, %r8, %p2;
	selp.b32 	%r127, %r126, %r8, %p42;
	mov.b32 	%r128, 0;
	mov.b64 	%fd825, {%r128, %r127};
$L__BB2_26:
	setp.eq.f64 	%p48, %fd8, 0d3FF0000000000000;
	setp.neu.f64 	%p49, %fd9, 0d7FF0000000000000;
	setp.nan.f64 	%p50, %fd8, %fd8;
	setp.eq.s32 	%p51, %r10, 2146435072;
	setp.eq.f64 	%p52, %fd8, 0d0000000000000000;
	setp.eq.f64 	%p53, %fd43, 0d3FF0000000000000;
	neg.f64 	%fd275, %fd825;
	selp.f64 	%fd276, 0dBFF0000000000000, %fd275, %p53;
	{ // callseq 6, 0
	.param .b64 param0;
	st.param.f64 	[param0], %fd9;
	.param .b64 param1;
	st.param.f64 	[param1], 0d4000000000000000;
	.param .b64 retval0;
	call.uni (retval0), 
	__internal_accurate_pow, 
	(
	param0, 
	param1
	);
	ld.param.f64 	%fd277, [retval0];
	} // callseq 6
	neg.f64 	%fd279, %fd277;
	selp.f64 	%fd280, %fd279, %fd277, %p1;
	selp.f64 	%fd281, %fd10, %fd280, %p52;
	mov.f64 	%fd282, 0d4000000000000000;
	add.rn.f64 	%fd283, %fd8, %fd282;
	selp.f64 	%fd284, %fd283, %fd281, %p50;
	selp.f64 	%fd285, %fd284, %fd11, %p49;
	selp.f64 	%fd286, %fd285, %fd281, %p51;
	add.f64 	%fd287, %fd286, %fd286;
	selp.f64 	%fd288, 0d4000000000000000, %fd287, %p48;
	div.rn.f64 	%fd49, %fd276, %fd288;
	fma.rn.f64 	%fd289, %fd49, 0d3FF71547652B82FE, 0d4338000000000000;
	{
	.reg .b32 %temp; 
	mov.b64 	{%r16, %temp}, %fd289;
	}
	mov.f64 	%fd290, 0dC338000000000000;
	add.rn.f64 	%fd291, %fd289, %fd290;
	fma.rn.f64 	%fd292, %fd291, 0dBFE62E42FEFA39EF, %fd49;
	fma.rn.f64 	%fd293, %fd291, 0dBC7ABC9E3B39803F, %fd292;
	fma.rn.f64 	%fd294, %fd293, 0d3E5ADE1569CE2BDF, 0d3E928AF3FCA213EA;
	fma.rn.f64 	%fd295, %fd294, %fd293, 0d3EC71DEE62401315;
	fma.rn.f64 	%fd296, %fd295, %fd293, 0d3EFA01997C89EB71;
	fma.rn.f64 	%fd297, %fd296, %fd293, 0d3F2A01A014761F65;
	fma.rn.f64 	%fd298, %fd297, %fd293, 0d3F56C16C1852B7AF;
	fma.rn.f64 	%fd299, %fd298, %fd293, 0d3F81111111122322;
	fma.rn.f64 	%fd300, %fd299, %fd293, 0d3FA55555555502A1;
	fma.rn.f64 	%fd301, %fd300, %fd293, 0d3FC5555555555511;
	fma.rn.f64 	%fd302, %fd301, %fd293, 0d3FE000000000000B;
	fma.rn.f64 	%fd303, %fd302, %fd293, 0d3FF0000000000000;
	fma.rn.f64 	%fd304, %fd303, %fd293, 0d3FF0000000000000;
	{
	.reg .b32 %temp; 
	mov.b64 	{%r17, %temp}, %fd304;
	}
	{
	.reg .b32 %temp; 
	mov.b64 	{%temp, %r18}, %fd304;
	}
	shl.b32 	%r129, %r16, 20;
	add.s32 	%r130, %r129, %r18;
	mov.b64 	%fd826, {%r17, %r130};
	{
	.reg .b32 %temp; 
	mov.b64 	{%temp, %r131}, %fd49;
	}
	mov.b32 	%f10, %r131;
	abs.f32 	%f2, %f10;
	setp.lt.f32 	%p54, %f2, 0f4086232B;
	@%p54 bra 	$L__BB2_29;
	setp.lt.f64 	%p55, %fd49, 0d0000000000000000;
	add.f64 	%fd305, %fd49, 0d7FF0000000000000;
	selp.f64 	%fd826, 0d0000000000000000, %fd305, %p55;
	setp.geu.f32 	%p56, %f2, 0f40874800;
	@%p56 bra 	$L__BB2_29;
	shr.u32 	%r132, %r16, 31;
	add.s32 	%r133, %r16, %r132;
	shr.s32 	%r134, %r133, 1;
	shl.b32 	%r135, %r134, 20;
	add.s32 	%r136, %r18, %r135;
	mov.b64 	%fd306, {%r17, %r136};
	sub.s32 	%r137, %r16, %r134;
	shl.b32 	%r138, %r137, 20;
	add.s32 	%r139, %r138, 1072693248;
	mov.b32 	%r140, 0;
	mov.b64 	%fd307, {%r140, %r139};
	mul.f64 	%fd826, %fd307, %fd306;
$L__BB2_29:
	ld.const.f64 	%fd308, [E0L];
	mul.f64 	%fd309, %fd308, 0d3FE6A09E667F3BCD;
	mul.f64 	%fd829, %fd309, %fd826;
	bra.uni 	$L__BB2_41;
$L__BB2_30:
	setp.neu.f64 	%p20, %fd29, %fd21;
	@%p20 bra 	$L__BB2_40;
	setp.lt.s32 	%p21, %r6, 0;
	bar.sync 	0;
	sub.f64 	%fd55, %fd820, %fd7;
	{
	.reg .b32 %temp; 
	mov.b64 	{%temp, %r19}, %fd55;
	}
	abs.f64 	%fd56, %fd55;
	{ // callseq 3, 0
	.param .b64 param0;
	st.param.f64 	[param0], %fd56;
	.param .b64 param1;
	st.param.f64 	[param1], 0d4000000000000000;
	.param .b64 retval0;
	call.uni (retval0), 
	__internal_accurate_pow, 
	(
	param0, 
	param1
	);
	ld.param.f64 	%fd226, [retval0];
	} // callseq 3
	setp.lt.s32 	%p24, %r19, 0;
	neg.f64 	%fd228, %fd226;
	selp.f64 	%fd229, %fd228, %fd226, %p16;
	selp.f64 	%fd230, %fd229, %fd226, %p24;
	setp.eq.f64 	%p25, %fd55, 0d0000000000000000;
	selp.b32 	%r99, %r19, 0, %p16;
	or.b32  	%r100, %r99, 2146435072;
	selp.b32 	%r101, %r100, %r99, %p21;
	mov.b32 	%r102, 0;
	mov.b64 	%fd231, {%r102, %r101};
	selp.f64 	%fd827, %fd231, %fd230, %p25;
	add.f64 	%fd232, %fd55, 0d4000000000000000;
	{
	.reg .b32 %temp; 
	mov.b64 	{%temp, %r103}, %fd232;
	}
	and.b32  	%r104, %r103, 2146435072;
	setp.ne.s32 	%p26, %r104, 2146435072;
	@%p26 bra 	$L__BB2_36;
	setp.num.f64 	%p27, %fd55, %fd55;
	@%p27 bra 	$L__BB2_34;
	mov.f64 	%fd233, 0d4000000000000000;
	add.rn.f64 	%fd827, %fd55, %fd233;
	bra.uni 	$L__BB2_36;
$L__BB2_34:
	setp.neu.f64 	%p28, %fd56, 0d7FF0000000000000;
	@%p28 bra 	$L__BB2_36;
	selp.b32 	%r105, %r9, %r8, %p2;
	selp.b32 	%r106, %r105, %r8, %p24;
	mov.b32 	%r107, 0;
	mov.b64 	%fd827, {%r107, %r106};
$L__BB2_36:
	setp.eq.f64 	%p30, %fd8, 0d3FF0000000000000;
	setp.neu.f64 	%p31, %fd9, 0d7FF0000000000000;
	setp.nan.f64 	%p32, %fd8, %fd8;
	setp.eq.s32 	%p33, %r10, 2146435072;
	setp.eq.f64 	%p34, %fd8, 0d0000000000000000;
	setp.eq.f64 	%p35, %fd55, 0d3FF0000000000000;
	neg.f64 	%fd234, %fd827;
	selp.f64 	%fd235, 0dBFF0000000000000, %fd234, %p35;
	{ // callseq 4, 0
	.param .b64 param0;
	st.param.f64 	[param0], %fd9;
	.param .b64 param1;
	st.param.f64 	[param1], 0d4000000000000000;
	.param .b64 retval0;
	call.uni (retval0), 
	__internal_accurate_pow, 
	(
	param0, 
	param1
	);
	ld.param.f64 	%fd236, [retval0];
	} // callseq 4
	neg.f64 	%fd238, %fd236;
	selp.f64 	%fd239, %fd238, %fd236, %p1;
	selp.f64 	%fd240, %fd10, %fd239, %p34;
	mov.f64 	%fd241, 0d4000000000000000;
	add.rn.f64 	%fd242, %fd8, %fd241;
	selp.f64 	%fd243, %fd242, %fd240, %p32;
	selp.f64 	%fd244, %fd243, %fd11, %p31;
	selp.f64 	%fd245, %fd244, %fd240, %p33;
	add.f64 	%fd246, %fd245, %fd245;
	selp.f64 	%fd247, 0d4000000000000000, %fd246, %p30;
	div.rn.f64 	%fd61, %fd235, %fd247;
	fma.rn.f64 	%fd248, %fd61, 0d3FF71547652B82FE, 0d4338000000000000;
	{
	.reg .b32 %temp; 
	mov.b64 	{%r20, %temp}, %fd248;
	}
	mov.f64 	%fd249, 0dC338000000000000;
	add.rn.f64 	%fd250, %fd248, %fd249;
	fma.rn.f64 	%fd251, %fd250, 0dBFE62E42FEFA39EF, %fd61;
	fma.rn.f64 	%fd252, %fd250, 0dBC7ABC9E3B39803F, %fd251;
	fma.rn.f64 	%fd253, %fd252, 0d3E5ADE1569CE2BDF, 0d3E928AF3FCA213EA;
	fma.rn.f64 	%fd254, %fd253, %fd252, 0d3EC71DEE62401315;
	fma.rn.f64 	%fd255, %fd254, %fd252, 0d3EFA01997C89EB71;
	fma.rn.f64 	%fd256, %fd255, %fd252, 0d3F2A01A014761F65;
	fma.rn.f64 	%fd257, %fd256, %fd252, 0d3F56C16C1852B7AF;
	fma.rn.f64 	%fd258, %fd257, %fd252, 0d3F81111111122322;
	fma.rn.f64 	%fd259, %fd258, %fd252, 0d3FA55555555502A1;
	fma.rn.f64 	%fd260, %fd259, %fd252, 0d3FC5555555555511;
	fma.rn.f64 	%fd261, %fd260, %fd252, 0d3FE000000000000B;
	fma.rn.f64 	%fd262, %fd261, %fd252, 0d3FF0000000000000;
	fma.rn.f64 	%fd263, %fd262, %fd252, 0d3FF0000000000000;
	{
	.reg .b32 %temp; 
	mov.b64 	{%r21, %temp}, %fd263;
	}
	{
	.reg .b32 %temp; 
	mov.b64 	{%temp, %r22}, %fd263;
	}
	shl.b32 	%r108, %r20, 20;
	add.s32 	%r109, %r108, %r22;
	mov.b64 	%fd828, {%r21, %r109};
	{
	.reg .b32 %temp; 
	mov.b64 	{%temp, %r110}, %fd61;
	}
	mov.b32 	%f9, %r110;
	abs.f32 	%f3, %f9;
	setp.lt.f32 	%p36, %f3, 0f4086232B;
	@%p36 bra 	$L__BB2_39;
	setp.lt.f64 	%p37, %fd61, 0d0000000000000000;
	add.f64 	%fd264, %fd61, 0d7FF0000000000000;
	selp.f64 	%fd828, 0d0000000000000000, %fd264, %p37;
	setp.geu.f32 	%p38, %f3, 0f40874800;
	@%p38 bra 	$L__BB2_39;
	shr.u32 	%r111, %r20, 31;
	add.s32 	%r112, %r20, %r111;
	shr.s32 	%r113, %r112, 1;
	shl.b32 	%r114, %r113, 20;
	add.s32 	%r115, %r22, %r114;
	mov.b64 	%fd265, {%r21, %r115};
	sub.s32 	%r116, %r20, %r113;
	shl.b32 	%r117, %r116, 20;
	add.s32 	%r118, %r117, 1072693248;
	mov.b32 	%r119, 0;
	mov.b64 	%fd266, {%r119, %r118};
	mul.f64 	%fd828, %fd266, %fd265;
$L__BB2_39:
	mul.f64 	%fd829, %fd6, %fd828;
	bra.uni 	$L__BB2_41;
$L__BB2_40:
	bar.sync 	0;
	ld.const.f64 	%fd223, [hbar];
	mul.f64 	%fd224, %fd27, %fd223;
	div.rn.f64 	%fd225, %fd224, %fd24;
	sqrt.rn.f64 	%fd829, %fd225;
$L__BB2_41:
	bar.sync 	0;
	abs.f64 	%fd69, %fd28;
	setp.neu.f64 	%p75, %fd69, 0d7FF0000000000000;
	@%p75 bra 	$L__BB2_43;
	mov.f64 	%fd356, 0d0000000000000000;
	mul.rn.f64 	%fd831, %fd28, %fd356;
	mov.b32 	%r308, 1;
	bra.uni 	$L__BB2_46;
$L__BB2_43:
	mul.f64 	%fd351, %fd28, 0d3FE45F306DC9C883;
	cvt.rni.s32.f64 	%r307, %fd351;
	cvt.rn.f64.s32 	%fd352, %r307;
	fma.rn.f64 	%fd353, %fd352, 0dBFF921FB54442D18, %fd28;
	fma.rn.f64 	%fd354, %fd352, 0dBC91A62633145C00, %fd353;
	fma.rn.f64 	%fd831, %fd352, 0dB97B839A252049C0, %fd354;
	setp.ltu.f64 	%p76, %fd69, 0d41E0000000000000;
	@%p76 bra 	$L__BB2_45;
	{ // callseq 9, 0
	.param .b64 param0;
	st.param.f64 	[param0], %fd28;
	.param .align 16 .b8 retval0[16];
	call.uni (retval0), 
	__internal_trig_reduction_slowpathd, 
	(
	param0
	);
	ld.param.f64 	%fd831, [retval0];
	ld.param.b32 	%r307, [retval0+8];
	} // callseq 9
$L__BB2_45:
	add.s32 	%r308, %r307, 1;
$L__BB2_46:
	shl.b32 	%r164, %r308, 6;
	cvt.u64.u32 	%rd11, %r164;
	and.b64  	%rd12, %rd11, 64;
	add.s64 	%rd14, %rd13, %rd12;
	mul.rn.f64 	%fd357, %fd831, %fd831;
	and.b32  	%r165, %r308, 1;
	setp.eq.b32 	%p77, %r165, 1;
	selp.f64 	%fd358, 0dBDA8FF8320FD8164, 0d3DE5DB65F9785EBA, %p77;
	ld.global.nc.v2.f64 	{%fd359, %fd360}, [%rd14];
	fma.rn.f64 	%fd361, %fd358, %fd357, %fd359;
	fma.rn.f64 	%fd362, %fd361, %fd357, %fd360;
	ld.global.nc.v2.f64 	{%fd363, %fd364}, [%rd14+16];
	fma.rn.f64 	%fd365, %fd362, %fd357, %fd363;
	fma.rn.f64 	%fd366, %fd365, %fd357, %fd364;
	ld.global.nc.v2.f64 	{%fd367, %fd368}, [%rd14+32];
	fma.rn.f64 	%fd369, %fd366, %fd357, %fd367;
	fma.rn.f64 	%fd370, %fd369, %fd357, %fd368;
	fma.rn.f64 	%fd371, %fd370, %fd831, %fd831;
	fma.rn.f64 	%fd372, %fd370, %fd357, 0d3FF0000000000000;
	selp.f64 	%fd373, %fd372, %fd371, %p77;
	and.b32  	%r166, %r308, 2;
	setp.eq.s32 	%p78, %r166, 0;
	mov.f64 	%fd374, 0d0000000000000000;
	sub.f64 	%fd375, %fd374, %fd373;
	selp.f64 	%fd75, %fd373, %fd375, %p78;
	abs.f64 	%fd76, %fd30;
	setp.neu.f64 	%p79, %fd76, 0d7FF0000000000000;
	@%p79 bra 	$L__BB2_48;
	mov.f64 	%fd381, 0d0000000000000000;
	mul.rn.f64 	%fd833, %fd30, %fd381;
	mov.b32 	%r310, 1;
	bra.uni 	$L__BB2_51;
$L__BB2_48:
	mul.f64 	%fd376, %fd30, 0d3FE45F306DC9C883;
	cvt.rni.s32.f64 	%r309, %fd376;
	cvt.rn.f64.s32 	%fd377, %r309;
	fma.rn.f64 	%fd378, %fd377, 0dBFF921FB54442D18, %fd30;
	fma.rn.f64 	%fd379, %fd377, 0dBC91A62633145C00, %fd378;
	fma.rn.f64 	%fd833, %fd377, 0dB97B839A252049C0, %fd379;
	setp.ltu.f64 	%p80, %fd76, 0d41E0000000000000;
	@%p80 bra 	$L__BB2_50;
	{ // callseq 10, 0
	.param .b64 param0;
	st.param.f64 	[param0], %fd30;
	.param .align 16 .b8 retval0[16];
	call.uni (retval0), 
	__internal_trig_reduction_slowpathd, 
	(
	param0
	);
	ld.param.f64 	%fd833, [retval0];
	ld.param.b32 	%r309, [retval0+8];
	} // callseq 10
$L__BB2_50:
	add.s32 	%r310, %r309, 1;
$L__BB2_51:
	ld.param.u64 	%rd49, [_Z11paths_eulerPdS_S__param_1];
	ld.param.u64 	%rd47, [_Z11paths_eulerPdS_S__param_0];
	setp.eq.s32 	%p81, %r7, 1062207488;
	and.b32  	%r169, %r6, 2147483647;
	setp.ne.s32 	%p82, %r169, 1071644672;
	and.pred  	%p3, %p81, %p82;
	shl.b32 	%r170, %r310, 6;
	cvt.u64.u32 	%rd15, %r170;
	and.b64  	%rd16, %rd15, 64;
	add.s64 	%rd18, %rd13, %rd16;
	mul.rn.f64 	%fd382, %fd833, %fd833;
	and.b32  	%r171, %r310, 1;
	setp.eq.b32 	%p83, %r171, 1;
	selp.f64 	%fd383, 0dBDA8FF8320FD8164, 0d3DE5DB65F9785EBA, %p83;
	ld.global.nc.v2.f64 	{%fd384, %fd385}, [%rd18];
	fma.rn.f64 	%fd386, %fd383, %fd382, %fd384;
	fma.rn.f64 	%fd387, %fd386, %fd382, %fd385;
	ld.global.nc.v2.f64 	{%fd388, %fd389}, [%rd18+16];
	fma.rn.f64 	%fd390, %fd387, %fd382, %fd388;
	fma.rn.f64 	%fd391, %fd390, %fd382, %fd389;
	ld.global.nc.v2.f64 	{%fd392, %fd393}, [%rd18+32];
	fma.rn.f64 	%fd394, %fd391, %fd382, %fd392;
	fma.rn.f64 	%fd395, %fd394, %fd382, %fd393;
	fma.rn.f64 	%fd396, %fd395, %fd833, %fd833;
	fma.rn.f64 	%fd397, %fd395, %fd382, 0d3FF0000000000000;
	selp.f64 	%fd398, %fd397, %fd396, %p83;
	and.b32  	%r172, %r310, 2;
	setp.eq.s32 	%p84, %r172, 0;
	mov.f64 	%fd399, 0d0000000000000000;
	sub.f64 	%fd400, %fd399, %fd398;
	selp.f64 	%fd401, %fd398, %fd400, %p84;
	sub.f64 	%fd402, %fd75, %fd401;
	mul.f64 	%fd403, %fd829, %fd14;
	mul.f64 	%fd404, %fd403, %fd402;
	mul.f64 	%fd405, %fd859, %fd404;
	div.rn.f64 	%fd408, %fd405, %fd407;
	add.f64 	%fd409, %fd25, %fd408;
	st.shared.f64 	[%r4], %fd409;
	bar.sync 	0;
	ld.shared.f64 	%fd82, [%r5];
	bar.sync 	0;
	cvta.to.global.u64 	%rd19, %rd47;
	ld.global.f64 	%fd410, [%rd19];
	mul.f64 	%fd83, %fd410, %fd26;
	bar.sync 	0;
	mul.f64 	%fd411, %fd822, %fd83;
	ld.global.f64 	%fd412, [%rd19];
	mul.f64 	%fd413, %fd857, %fd412;
	sub.f64 	%fd414, %fd411, %fd413;
	cvta.to.global.u64 	%rd20, %rd49;
	ld.global.f64 	%fd415, [%rd20+16];
	add.f64 	%fd84, %fd415, %fd414;
	bar.sync 	0;
	ld.global.f64 	%fd85, [%rd19];
	fma.rn.f64 	%fd416, %fd857, %fd85, %fd411;
	ld.global.f64 	%fd417, [%rd20+16];
	add.f64 	%fd86, %fd417, %fd416;
	mul.f64 	%fd418, %fd5, 0d3FE0000000000000;
	setp.neu.f64 	%p85, %fd85, %fd418;
	@%p85 bra 	$L__BB2_61;
	setp.lt.s32 	%p124, %r6, 0;
	bar.sync 	0;
	sub.f64 	%fd87, %fd820, %fd7;
	{
	.reg .b32 %temp; 
	mov.b64 	{%temp, %r33}, %fd87;
	}
	abs.f64 	%fd88, %fd87;
	{ // callseq 15, 0
	.param .b64 param0;
	st.param.f64 	[param0], %fd88;
	.param .b64 param1;
	st.param.f64 	[param1], 0d4000000000000000;
	.param .b64 retval0;
	call.uni (retval0), 
	__internal_accurate_pow, 
	(
	param0, 
	param1
	);
	ld.param.f64 	%fd506, [retval0];
	} // callseq 15
	setp.lt.s32 	%p127, %r33, 0;
	neg.f64 	%fd508, %fd506;
	selp.f64 	%fd509, %fd508, %fd506, %p81;
	selp.f64 	%fd510, %fd509, %fd506, %p127;
	setp.eq.f64 	%p128, %fd87, 0d0000000000000000;
	selp.b32 	%r215, %r33, 0, %p81;
	or.b32  	%r216, %r215, 2146435072;
	selp.b32 	%r217, %r216, %r215, %p124;
	mov.b32 	%r218, 0;
	mov.b64 	%fd511, {%r218, %r217};
	selp.f64 	%fd834, %fd511, %fd510, %p128;
	add.f64 	%fd512, %fd87, 0d4000000000000000;
	{
	.reg .b32 %temp; 
	mov.b64 	{%temp, %r219}, %fd512;
	}
	and.b32  	%r220, %r219, 2146435072;
	setp.ne.s32 	%p129, %r220, 2146435072;
	@%p129 bra 	$L__BB2_57;
	setp.num.f64 	%p130, %fd87, %fd87;
	@%p130 bra 	$L__BB2_55;
	mov.f64 	%fd513, 0d4000000000000000;
	add.rn.f64 	%fd834, %fd87, %fd513;
	bra.uni 	$L__BB2_57;
$L__BB2_55:
	setp.neu.f64 	%p131, %fd88, 0d7FF0000000000000;
	@%p131 bra 	$L__BB2_57;
	selp.b32 	%r221, %r9, %r8, %p3;
	selp.b32 	%r222, %r221, %r8, %p127;
	mov.b32 	%r223, 0;
	mov.b64 	%fd834, {%r223, %r222};
$L__BB2_57:
	setp.eq.f64 	%p133, %fd8, 0d3FF0000000000000;
	setp.neu.f64 	%p134, %fd9, 0d7FF0000000000000;
	setp.nan.f64 	%p135, %fd8, %fd8;
	setp.eq.s32 	%p136, %r10, 2146435072;
	setp.eq.f64 	%p137, %fd8, 0d0000000000000000;
	setp.eq.f64 	%p138, %fd87, 0d3FF0000000000000;
	neg.f64 	%fd514, %fd834;
	selp.f64 	%fd515, 0dBFF0000000000000, %fd514, %p138;
	{ // callseq 16, 0
	.param .b64 param0;
	st.param.f64 	[param0], %fd9;
	.param .b64 param1;
	st.param.f64 	[param1], 0d4000000000000000;
	.param .b64 retval0;
	call.uni (retval0), 
	__internal_accurate_pow, 
	(
	param0, 
	param1
	);
	ld.param.f64 	%fd516, [retval0];
	} // callseq 16
	neg.f64 	%fd518, %fd516;
	selp.f64 	%fd519, %fd518, %fd516, %p1;
	selp.f64 	%fd520, %fd10, %fd519, %p137;
	mov.f64 	%fd521, 0d4000000000000000;
	add.rn.f64 	%fd522, %fd8, %fd521;
	selp.f64 	%fd523, %fd522, %fd520, %p135;
	selp.f64 	%fd524, %fd523, %fd11, %p134;
	selp.f64 	%fd525, %fd524, %fd520, %p136;
	add.f64 	%fd526, %fd525, %fd525;
	selp.f64 	%fd527, 0d4000000000000000, %fd526, %p133;
	div.rn.f64 	%fd93, %fd515, %fd527;
	fma.rn.f64 	%fd528, %fd93, 0d3FF71547652B82FE, 0d4338000000000000;
	{
	.reg .b32 %temp; 
	mov.b64 	{%r34, %temp}, %fd528;
	}
	mov.f64 	%fd529, 0dC338000000000000;
	add.rn.f64 	%fd530, %fd528, %fd529;
	fma.rn.f64 	%fd531, %fd530, 0dBFE62E42FEFA39EF, %fd93;
	fma.rn.f64 	%fd532, %fd530, 0dBC7ABC9E3B39803F, %fd531;
	fma.rn.f64 	%fd533, %fd532, 0d3E5ADE1569CE2BDF, 0d3E928AF3FCA213EA;
	fma.rn.f64 	%fd534, %fd533, %fd532, 0d3EC71DEE62401315;
	fma.rn.f64 	%fd535, %fd534, %fd532, 0d3EFA01997C89EB71;
	fma.rn.f64 	%fd536, %fd535, %fd532, 0d3F2A01A014761F65;
	fma.rn.f64 	%fd537, %fd536, %fd532, 0d3F56C16C1852B7AF;
	fma.rn.f64 	%fd538, %fd537, %fd532, 0d3F81111111122322;
	fma.rn.f64 	%fd539, %fd538, %fd532, 0d3FA55555555502A1;
	fma.rn.f64 	%fd540, %fd539, %fd532, 0d3FC5555555555511;
	fma.rn.f64 	%fd541, %fd540, %fd532, 0d3FE000000000000B;
	fma.rn.f64 	%fd542, %fd541, %fd532, 0d3FF0000000000000;
	fma.rn.f64 	%fd543, %fd542, %fd532, 0d3FF0000000000000;
	{
	.reg .b32 %temp; 
	mov.b64 	{%r35, %temp}, %fd543;
	}
	{
	.reg .b32 %temp; 
	mov.b64 	{%temp, %r36}, %fd543;
	}
	shl.b32 	%r224, %r34, 20;
	add.s32 	%r225, %r224, %r36;
	mov.b64 	%fd835, {%r35, %r225};
	{
	.reg .b32 %temp; 
	mov.b64 	{%temp, %r226}, %fd93;
	}
	mov.b32 	%f14, %r226;
	abs.f32 	%f4, %f14;
	setp.lt.f32 	%p139, %f4, 0f4086232B;
	@%p139 bra 	$L__BB2_60;
	setp.lt.f64 	%p140, %fd93, 0d0000000000000000;
	add.f64 	%fd544, %fd93, 0d7FF0000000000000;
	selp.f64 	%fd835, 0d0000000000000000, %fd544, %p140;
	setp.geu.f32 	%p141, %f4, 0f40874800;
	@%p141 bra 	$L__BB2_60;
	shr.u32 	%r227, %r34, 31;
	add.s32 	%r228, %r34, %r227;
	shr.s32 	%r229, %r228, 1;
	shl.b32 	%r230, %r229, 20;
	add.s32 	%r231, %r36, %r230;
	mov.b64 	%fd545, {%r35, %r231};
	sub.s32 	%r232, %r34, %r229;
	shl.b32 	%r233, %r232, 20;
	add.s32 	%r234, %r233, 1072693248;
	mov.b32 	%r235, 0;
	mov.b64 	%fd546, {%r235, %r234};
	mul.f64 	%fd835, %fd546, %fd545;
$L__BB2_60:
	mul.f64 	%fd840, %fd12, %fd835;
	bra.uni 	$L__BB2_82;
$L__BB2_61:
	setp.neu.f64 	%p86, %fd85, %fd5;
	@%p86 bra 	$L__BB2_71;
	setp.lt.s32 	%p106, %r6, 0;
	bar.sync 	0;
	sub.f64 	%fd99, %fd820, %fd7;
	{
	.reg .b32 %temp; 
	mov.b64 	{%temp, %r37}, %fd99;
	}
	abs.f64 	%fd100, %fd99;
	{ // callseq 13, 0
	.param .b64 param0;
	st.param.f64 	[param0], %fd100;
	.param .b64 param1;
	st.param.f64 	[param1], 0d4000000000000000;
	.param .b64 retval0;
	call.uni (retval0), 
	__internal_accurate_pow, 
	(
	param0, 
	param1
	);
	ld.param.f64 	%fd463, [retval0];
	} // callseq 13
	setp.lt.s32 	%p109, %r37, 0;
	neg.f64 	%fd465, %fd463;
	selp.f64 	%fd466, %fd465, %fd463, %p81;
	selp.f64 	%fd467, %fd466, %fd463, %p109;
	setp.eq.f64 	%p110, %fd99, 0d0000000000000000;
	selp.b32 	%r194, %r37, 0, %p81;
	or.b32  	%r195, %r194, 2146435072;
	selp.b32 	%r196, %r195, %r194, %p106;
	mov.b32 	%r197, 0;
	mov.b64 	%fd468, {%r197, %r196};
	selp.f64 	%fd836, %fd468, %fd467, %p110;
	add.f64 	%fd469, %fd99, 0d4000000000000000;
	{
	.reg .b32 %temp; 
	mov.b64 	{%temp, %r198}, %fd469;
	}
	and.b32  	%r199, %r198, 2146435072;
	setp.ne.s32 	%p111, %r199, 2146435072;
	@%p111 bra 	$L__BB2_67;
	setp.num.f64 	%p112, %fd99, %fd99;
	@%p112 bra 	$L__BB2_65;
	mov.f64 	%fd470, 0d4000000000000000;
	add.rn.f64 	%fd836, %fd99, %fd470;
	bra.uni 	$L__BB2_67;
$L__BB2_65:
	setp.neu.f64 	%p113, %fd100, 0d7FF0000000000000;
	@%p113 bra 	$L__BB2_67;
	selp.b32 	%r200, %r9, %r8, %p3;
	selp.b32 	%r201, %r200, %r8, %p109;
	mov.b32 	%r202, 0;
	mov.b64 	%fd836, {%r202, %r201};
$L__BB2_67:
	setp.eq.f64 	%p115, %fd8, 0d3FF0000000000000;
	setp.neu.f64 	%p116, %fd9, 0d7FF0000000000000;
	setp.nan.f64 	%p117, %fd8, %fd8;
	setp.eq.s32 	%p118, %r10, 2146435072;
	setp.eq.f64 	%p119, %fd8, 0d0000000000000000;
	setp.eq.f64 	%p120, %fd99, 0d3FF0000000000000;
	neg.f64 	%fd471, %fd836;
	selp.f64 	%fd472, 0dBFF0000000000000, %fd471, %p120;
	{ // callseq 14, 0
	.param .b64 param0;
	st.param.f64 	[param0], %fd9;
	.param .b64 param1;
	st.param.f64 	[param1], 0d4000000000000000;
	.param .b64 retval0;
	call.uni (retval0), 
	__internal_accurate_pow, 
	(
	param0, 
	param1
	);
	ld.param.f64 	%fd473, [retval0];
	} // callseq 14
	neg.f64 	%fd475, %fd473;
	selp.f64 	%fd476, %fd475, %fd473, %p1;
	selp.f64 	%fd477, %fd10, %fd476, %p119;
	mov.f64 	%fd478, 0d4000000000000000;
	add.rn.f64 	%fd479, %fd8, %fd478;
	selp.f64 	%fd480, %fd479, %fd477, %p117;
	selp.f64 	%fd481, %fd480, %fd11, %p116;
	selp.f64 	%fd482, %fd481, %fd477, %p118;
	add.f64 	%fd483, %fd482, %fd482;
	selp.f64 	%fd484, 0d4000000000000000, %fd483, %p115;
	div.rn.f64 	%fd105, %fd472, %fd484;
	fma.rn.f64 	%fd485, %fd105, 0d3FF71547652B82FE, 0d4338000000000000;
	{
	.reg .b32 %temp; 
	mov.b64 	{%r38, %temp}, %fd485;
	}
	mov.f64 	%fd486, 0dC338000000000000;
	add.rn.f64 	%fd487, %fd485, %fd486;
	fma.rn.f64 	%fd488, %fd487, 0dBFE62E42FEFA39EF, %fd105;
	fma.rn.f64 	%fd489, %fd487, 0dBC7ABC9E3B39803F, %fd488;
	fma.rn.f64 	%fd490, %fd489, 0d3E5ADE1569CE2BDF, 0d3E928AF3FCA213EA;
	fma.rn.f64 	%fd491, %fd490, %fd489, 0d3EC71DEE62401315;
	fma.rn.f64 	%fd492, %fd491, %fd489, 0d3EFA01997C89EB71;
	fma.rn.f64 	%fd493, %fd492, %fd489, 0d3F2A01A014761F65;
	fma.rn.f64 	%fd494, %fd493, %fd489, 0d3F56C16C1852B7AF;
	fma.rn.f64 	%fd495, %fd494, %fd489, 0d3F81111111122322;
	fma.rn.f64 	%fd496, %fd495, %fd489, 0d3FA55555555502A1;
	fma.rn.f64 	%fd497, %fd496, %fd489, 0d3FC5555555555511;
	fma.rn.f64 	%fd498, %fd497, %fd489, 0d3FE000000000000B;
	fma.rn.f64 	%fd499, %fd498, %fd489, 0d3FF0000000000000;
	fma.rn.f64 	%fd500, %fd499, %fd489, 0d3FF0000000000000;
	{
	.reg .b32 %temp; 
	mov.b64 	{%r39, %temp}, %fd500;
	}
	{
	.reg .b32 %temp; 
	mov.b64 	{%temp, %r40}, %fd500;
	}
	shl.b32 	%r203, %r38, 20;
	add.s32 	%r204, %r203, %r40;
	mov.b64 	%fd837, {%r39, %r204};
	{
	.reg .b32 %temp; 
	mov.b64 	{%temp, %r205}, %fd105;
	}
	mov.b32 	%f13, %r205;
	abs.f32 	%f5, %f13;
	setp.lt.f32 	%p121, %f5, 0f4086232B;
	@%p121 bra 	$L__BB2_70;
	setp.lt.f64 	%p122, %fd105, 0d0000000000000000;
	add.f64 	%fd501, %fd105, 0d7FF0000000000000;
	selp.f64 	%fd837, 0d0000000000000000, %fd501, %p122;
	setp.geu.f32 	%p123, %f5, 0f40874800;
	@%p123 bra 	$L__BB2_70;
	shr.u32 	%r206, %r38, 31;
	add.s32 	%r207, %r38, %r206;
	shr.s32 	%r208, %r207, 1;
	shl.b32 	%r209, %r208, 20;
	add.s32 	%r210, %r40, %r209;
	mov.b64 	%fd502, {%r39, %r210};
	sub.s32 	%r211, %r38, %r208;
	shl.b32 	%r212, %r211, 20;
	add.s32 	%r213, %r212, 1072693248;
	mov.b32 	%r214, 0;
	mov.b64 	%fd503, {%r214, %r213};
	mul.f64 	%fd837, %fd503, %fd502;
$L__BB2_70:
	ld.const.f64 	%fd504, [E0L];
	mul.f64 	%fd505, %fd504, 0d3FE6A09E667F3BCD;
	mul.f64 	%fd840, %fd505, %fd837;
	bra.uni 	$L__BB2_82;
$L__BB2_71:
	setp.neu.f64 	%p87, %fd85, %fd21;
	@%p87 bra 	$L__BB2_81;
	setp.lt.s32 	%p88, %r6, 0;
	bar.sync 	0;
	sub.f64 	%fd111, %fd820, %fd7;
	{
	.reg .b32 %temp; 
	mov.b64 	{%temp, %r41}, %fd111;
	}
	abs.f64 	%fd112, %fd111;
	{ // callseq 11, 0
	.param .b64 param0;
	st.param.f64 	[param0], %fd112;
	.param .b64 param1;
	st.param.f64 	[param1], 0d4000000000000000;
	.param .b64 retval0;
	call.uni (retval0), 
	__internal_accurate_pow, 
	(
	param0, 
	param1
	);
	ld.param.f64 	%fd422, [retval0];
	} // callseq 11
	setp.lt.s32 	%p91, %r41, 0;
	neg.f64 	%fd424, %fd422;
	selp.f64 	%fd425, %fd424, %fd422, %p81;
	selp.f64 	%fd426, %fd425, %fd422, %p91;
	setp.eq.f64 	%p92, %fd111, 0d0000000000000000;
	selp.b32 	%r173, %r41, 0, %p81;
	or.b32  	%r174, %r173, 2146435072;
	selp.b32 	%r175, %r174, %r173, %p88;
	mov.b32 	%r176, 0;
	mov.b64 	%fd427, {%r176, %r175};
	selp.f64 	%fd838, %fd427, %fd426, %p92;
	add.f64 	%fd428, %fd111, 0d4000000000000000;
	{
	.reg .b32 %temp; 
	mov.b64 	{%temp, %r177}, %fd428;
	}
	and.b32  	%r178, %r177, 2146435072;
	setp.ne.s32 	%p93, %r178, 2146435072;
	@%p93 bra 	$L__BB2_77;
	setp.num.f64 	%p94, %fd111, %fd111;
	@%p94 bra 	$L__BB2_75;
	mov.f64 	%fd429, 0d4000000000000000;
	add.rn.f64 	%fd838, %fd111, %fd429;
	bra.uni 	$L__BB2_77;
$L__BB2_75:
	setp.neu.f64 	%p95, %fd112, 0d7FF0000000000000;
	@%p95 bra 	$L__BB2_77;
	selp.b32 	%r179, %r9, %r8, %p3;
	selp.b32 	%r180, %r179, %r8, %p91;
	mov.b32 	%r181, 0;
	mov.b64 	%fd838, {%r181, %r180};
$L__BB2_77:
	setp.eq.f64 	%p97, %fd8, 0d3FF0000000000000;
	setp.neu.f64 	%p98, %fd9, 0d7FF0000000000000;
	setp.nan.f64 	%p99, %fd8, %fd8;
	setp.eq.s32 	%p100, %r10, 2146435072;
	setp.eq.f64 	%p101, %fd8, 0d0000000000000000;
	setp.eq.f64 	%p102, %fd111, 0d3FF0000000000000;
	neg.f64 	%fd430, %fd838;
	selp.f64 	%fd431, 0dBFF0000000000000, %fd430, %p102;
	{ // callseq 12, 0
	.param .b64 param0;
	st.param.f64 	[param0], %fd9;
	.param .b64 param1;
	st.param.f64 	[param1], 0d4000000000000000;
	.param .b64 retval0;
	call.uni (retval0), 
	__internal_accurate_pow, 
	(
	param0, 
	param1
	);
	ld.param.f64 	%fd432, [retval0];
	} // callseq 12
	neg.f64 	%fd434, %fd432;
	selp.f64 	%fd435, %fd434, %fd432, %p1;
	selp.f64 	%fd436, %fd10, %fd435, %p101;
	mov.f64 	%fd437, 0d4000000000000000;
	add.rn.f64 	%fd438, %fd8, %fd437;
	selp.f64 	%fd439, %fd438, %fd436, %p99;
	selp.f64 	%fd440, %fd439, %fd11, %p98;
	selp.f64 	%fd441, %fd440, %fd436, %p100;
	add.f64 	%fd442, %fd441, %fd441;
	selp.f64 	%fd443, 0d4000000000000000, %fd442, %p97;
	div.rn.f64 	%fd117, %fd431, %fd443;
	fma.rn.f64 	%fd444, %fd117, 0d3FF71547652B82FE, 0d4338000000000000;
	{
	.reg .b32 %temp; 
	mov.b64 	{%r42, %temp}, %fd444;
	}
	mov.f64 	%fd445, 0dC338000000000000;
	add.rn.f64 	%fd446, %fd444, %fd445;
	fma.rn.f64 	%fd447, %fd446, 0dBFE62E42FEFA39EF, %fd117;
	fma.rn.f64 	%fd448, %fd446, 0dBC7ABC9E3B39803F, %fd447;
	fma.rn.f64 	%fd449, %fd448, 0d3E5ADE1569CE2BDF, 0d3E928AF3FCA213EA;
	fma.rn.f64 	%fd450, %fd449, %fd448, 0d3EC71DEE62401315;
	fma.rn.f64 	%fd451, %fd450, %fd448, 0d3EFA01997C89EB71;
	fma.rn.f64 	%fd452, %fd451, %fd448, 0d3F2A01A014761F65;
	fma.rn.f64 	%fd453, %fd452, %fd448, 0d3F56C16C1852B7AF;
	fma.rn.f64 	%fd454, %fd453, %fd448, 0d3F81111111122322;
	fma.rn.f64 	%fd455, %fd454, %fd448, 0d3FA55555555502A1;
	fma.rn.f64 	%fd456, %fd455, %fd448, 0d3FC5555555555511;
	fma.rn.f64 	%fd457, %fd456, %fd448, 0d3FE000000000000B;
	fma.rn.f64 	%fd458, %fd457, %fd448, 0d3FF0000000000000;
	fma.rn.f64 	%fd459, %fd458, %fd448, 0d3FF0000000000000;
	{
	.reg .b32 %temp; 
	mov.b64 	{%r43, %temp}, %fd459;
	}
	{
	.reg .b32 %temp; 
	mov.b64 	{%temp, %r44}, %fd459;
	}
	shl.b32 	%r182, %r42, 20;
	add.s32 	%r183, %r182, %r44;
	mov.b64 	%fd839, {%r43, %r183};
	{
	.reg .b32 %temp; 
	mov.b64 	{%temp, %r184}, %fd117;
	}
	mov.b32 	%f12, %r184;
	abs.f32 	%f6, %f12;
	setp.lt.f32 	%p103, %f6, 0f4086232B;
	@%p103 bra 	$L__BB2_80;
	setp.lt.f64 	%p104, %fd117, 0d0000000000000000;
	add.f64 	%fd460, %fd117, 0d7FF0000000000000;
	selp.f64 	%fd839, 0d0000000000000000, %fd460, %p104;
	setp.geu.f32 	%p105, %f6, 0f40874800;
	@%p105 bra 	$L__BB2_80;
	shr.u32 	%r185, %r42, 31;
	add.s32 	%r186, %r42, %r185;
	shr.s32 	%r187, %r186, 1;
	shl.b32 	%r188, %r187, 20;
	add.s32 	%r189, %r44, %r188;
	mov.b64 	%fd461, {%r43, %r189};
	sub.s32 	%r190, %r42, %r187;
	shl.b32 	%r191, %r190, 20;
	add.s32 	%r192, %r191, 1072693248;
	mov.b32 	%r193, 0;
	mov.b64 	%fd462, {%r193, %r192};
	mul.f64 	%fd839, %fd462, %fd461;
$L__BB2_80:
	mul.f64 	%fd840, %fd6, %fd839;
	bra.uni 	$L__BB2_82;
$L__BB2_81:
	bar.sync 	0;
	ld.const.f64 	%fd419, [hbar];
	mul.f64 	%fd420, %fd83, %fd419;
	div.rn.f64 	%fd421, %fd420, %fd24;
	sqrt.rn.f64 	%fd840, %fd421;
$L__BB2_82:
	bar.sync 	0;
	abs.f64 	%fd125, %fd84;
	setp.neu.f64 	%p142, %fd125, 0d7FF0000000000000;
	@%p142 bra 	$L__BB2_84;
	mov.f64 	%fd552, 0d0000000000000000;
	mul.rn.f64 	%fd842, %fd84, %fd552;
	mov.b32 	%r312, 1;
	bra.uni 	$L__BB2_87;
$L__BB2_84:
	mul.f64 	%fd547, %fd84, 0d3FE45F306DC9C883;
	cvt.rni.s32.f64 	%r311, %fd547;
	cvt.rn.f64.s32 	%fd548, %r311;
	fma.rn.f64 	%fd549, %fd548, 0dBFF921FB54442D18, %fd84;
	fma.rn.f64 	%fd550, %fd548, 0dBC91A62633145C00, %fd549;
	fma.rn.f64 	%fd842, %fd548, 0dB97B839A252049C0, %fd550;
	setp.ltu.f64 	%p143, %fd125, 0d41E0000000000000;
	@%p143 bra 	$L__BB2_86;
	{ // callseq 17, 0
	.param .b64 param0;
	st.param.f64 	[param0], %fd84;
	.param .align 16 .b8 retval0[16];
	call.uni (retval0), 
	__internal_trig_reduction_slowpathd, 
	(
	param0
	);
	ld.param.f64 	%fd842, [retval0];
	ld.param.b32 	%r311, [retval0+8];
	} // callseq 17
$L__BB2_86:
	add.s32 	%r312, %r311, 1;
$L__BB2_87:
	shl.b32 	%r238, %r312, 6;
	cvt.u64.u32 	%rd21, %r238;
	and.b64  	%rd22, %rd21, 64;
	mov.u64 	%rd23, __cudart_sin_cos_coeffs;
	add.s64 	%rd24, %rd23, %rd22;
	mul.rn.f64 	%fd553, %fd842, %fd842;
	and.b32  	%r239, %r312, 1;
	setp.eq.b32 	%p144, %r239, 1;
	selp.f64 	%fd554, 0dBDA8FF8320FD8164, 0d3DE5DB65F9785EBA, %p144;
	ld.global.nc.v2.f64 	{%fd555, %fd556}, [%rd24];
	fma.rn.f64 	%fd557, %fd554, %fd553, %fd555;
	fma.rn.f64 	%fd558, %fd557, %fd553, %fd556;
	ld.global.nc.v2.f64 	{%fd559, %fd560}, [%rd24+16];
	fma.rn.f64 	%fd561, %fd558, %fd553, %fd559;
	fma.rn.f64 	%fd562, %fd561, %fd553, %fd560;
	ld.global.nc.v2.f64 	{%fd563, %fd564}, [%rd24+32];
	fma.rn.f64 	%fd565, %fd562, %fd553, %fd563;
	fma.rn.f64 	%fd566, %fd565, %fd553, %fd564;
	fma.rn.f64 	%fd567, %fd566, %fd842, %fd842;
	fma.rn.f64 	%fd568, %fd566, %fd553, 0d3FF0000000000000;
	selp.f64 	%fd569, %fd568, %fd567, %p144;
	and.b32  	%r240, %r312, 2;
	setp.eq.s32 	%p145, %r240, 0;
	mov.f64 	%fd570, 0d0000000000000000;
	sub.f64 	%fd571, %fd570, %fd569;
	selp.f64 	%fd131, %fd569, %fd571, %p145;
	abs.f64 	%fd132, %fd86;
	setp.neu.f64 	%p146, %fd132, 0d7FF0000000000000;
	@%p146 bra 	$L__BB2_89;
	mov.f64 	%fd577, 0d0000000000000000;
	mul.rn.f64 	%fd844, %fd86, %fd577;
	mov.b32 	%r314, 1;
	bra.uni 	$L__BB2_92;
$L__BB2_89:
	mul.f64 	%fd572, %fd86, 0d3FE45F306DC9C883;
	cvt.rni.s32.f64 	%r313, %fd572;
	cvt.rn.f64.s32 	%fd573, %r313;
	fma.rn.f64 	%fd574, %fd573, 0dBFF921FB54442D18, %fd86;
	fma.rn.f64 	%fd575, %fd573, 0dBC91A62633145C00, %fd574;
	fma.rn.f64 	%fd844, %fd573, 0dB97B839A252049C0, %fd575;
	setp.ltu.f64 	%p147, %fd132, 0d41E0000000000000;
	@%p147 bra 	$L__BB2_91;
	{ // callseq 18, 0
	.param .b64 param0;
	st.param.f64 	[param0], %fd86;
	.param .align 16 .b8 retval0[16];
	call.uni (retval0), 
	__internal_trig_reduction_slowpathd, 
	(
	param0
	);
	ld.param.f64 	%fd844, [retval0];
	ld.param.b32 	%r313, [retval0+8];
	} // callseq 18
$L__BB2_91:
	add.s32 	%r314, %r313, 1;
$L__BB2_92:
	setp.lt.s32 	%p148, %r6, 0;
	setp.eq.s32 	%p149, %r7, 1062207488;
	shl.b32 	%r243, %r314, 6;
	cvt.u64.u32 	%rd25, %r243;
	and.b64  	%rd26, %rd25, 64;
	mov.u64 	%rd27, __cudart_sin_cos_coeffs;
	add.s64 	%rd28, %rd27, %rd26;
	mul.rn.f64 	%fd578, %fd844, %fd844;
	and.b32  	%r244, %r314, 1;
	setp.eq.b32 	%p151, %r244, 1;
	selp.f64 	%fd579, 0dBDA8FF8320FD8164, 0d3DE5DB65F9785EBA, %p151;
	ld.global.nc.v2.f64 	{%fd580, %fd581}, [%rd28];
	fma.rn.f64 	%fd582, %fd579, %fd578, %fd580;
	fma.rn.f64 	%fd583, %fd582, %fd578, %fd581;
	ld.global.nc.v2.f64 	{%fd584, %fd585}, [%rd28+16];
	fma.rn.f64 	%fd586, %fd583, %fd578, %fd584;
	fma.rn.f64 	%fd587, %fd586, %fd578, %fd585;
	ld.global.nc.v2.f64 	{%fd588, %fd589}, [%rd28+32];
	fma.rn.f64 	%fd590, %fd587, %fd578, %fd588;
	fma.rn.f64 	%fd591, %fd590, %fd578, %fd589;
	fma.rn.f64 	%fd592, %fd591, %fd844, %fd844;
	fma.rn.f64 	%fd593, %fd591, %fd578, 0d3FF0000000000000;
	selp.f64 	%fd594, %fd593, %fd592, %p151;
	and.b32  	%r245, %r314, 2;
	setp.eq.s32 	%p152, %r245, 0;
	mov.f64 	%fd595, 0d0000000000000000;
	sub.f64 	%fd596, %fd595, %fd594;
	selp.f64 	%fd597, %fd594, %fd596, %p152;
	add.f64 	%fd598, %fd131, %fd597;
	mul.f64 	%fd599, %fd840, %fd14;
	mul.f64 	%fd600, %fd599, %fd598;
	div.rn.f64 	%fd602, %fd600, %fd406;
	mul.f64 	%fd603, %fd840, %fd13;
	sub.f64 	%fd604, %fd131, %fd597;
	mul.f64 	%fd605, %fd603, %fd604;
	mul.f64 	%fd606, %fd858, %fd605;
	mul.f64 	%fd607, %fd406, %fd26;
	div.rn.f64 	%fd608, %fd606, %fd607;
	add.f64 	%fd609, %fd602, %fd608;
	add.f64 	%fd610, %fd82, %fd609;
	st.shared.f64 	[%r5], %fd610;
	ld.shared.f64 	%fd138, [%r4];
	bar.sync 	0;
	mul.f64 	%fd612, %fd822, %fd611;
	mul.f64 	%fd614, %fd857, %fd613;
	sub.f64 	%fd139, %fd612, %fd614;
	bar.sync 	0;
	add.f64 	%fd140, %fd612, %fd614;
	bar.sync 	0;
	sub.f64 	%fd141, %fd820, %fd7;
	{
	.reg .b32 %temp; 
	mov.b64 	{%temp, %r55}, %fd141;
	}
	abs.f64 	%fd142, %fd141;
	{ // callseq 19, 0
	.param .b64 param0;
	st.param.f64 	[param0], %fd142;
	.param .b64 param1;
	st.param.f64 	[param1], 0d4000000000000000;
	.param .b64 retval0;
	call.uni (retval0), 
	__internal_accurate_pow, 
	(
	param0, 
	param1
	);
	ld.param.f64 	%fd615, [retval0];
	} // callseq 19
	setp.lt.s32 	%p153, %r55, 0;
	neg.f64 	%fd617, %fd615;
	selp.f64 	%fd618, %fd617, %fd615, %p149;
	selp.f64 	%fd619, %fd618, %fd615, %p153;
	setp.eq.f64 	%p154, %fd141, 0d0000000000000000;
	selp.b32 	%r246, %r55, 0, %p149;
	or.b32  	%r247, %r246, 2146435072;
	selp.b32 	%r248, %r247, %r246, %p148;
	mov.b32 	%r249, 0;
	mov.b64 	%fd620, {%r249, %r248};
	selp.f64 	%fd851, %fd620, %fd619, %p154;
	add.f64 	%fd621, %fd141, 0d4000000000000000;
	{
	.reg .b32 %temp; 
	mov.b64 	{%temp, %r250}, %fd621;
	}
	and.b32  	%r56, %r250, 2146435072;
	setp.ne.s32 	%p155, %r56, 2146435072;
	mov.f64 	%fd845, %fd851;
	@%p155 bra 	$L__BB2_97;
	setp.num.f64 	%p156, %fd141, %fd141;
	@%p156 bra 	$L__BB2_95;
	mov.f64 	%fd622, 0d4000000000000000;
	add.rn.f64 	%fd845, %fd141, %fd622;
	bra.uni 	$L__BB2_97;
$L__BB2_95:
	setp.neu.f64 	%p157, %fd142, 0d7FF0000000000000;
	mov.f64 	%fd845, %fd851;
	@%p157 bra 	$L__BB2_97;
	and.b32  	%r252, %r6, 2147483647;
	setp.ne.s32 	%p160, %r252, 1071644672;
	selp.b32 	%r253, %r9, %r8, %p160;
	selp.b32 	%r254, %r253, %r8, %p149;
	selp.b32 	%r255, %r254, %r8, %p153;
	mov.b32 	%r256, 0;
	mov.b64 	%fd845, {%r256, %r255};
$L__BB2_97:
	setp.eq.f64 	%p161, %fd8, 0d3FF0000000000000;
	setp.neu.f64 	%p162, %fd9, 0d7FF0000000000000;
	setp.nan.f64 	%p163, %fd8, %fd8;
	setp.eq.s32 	%p164, %r10, 2146435072;
	setp.eq.f64 	%p165, %fd8, 0d0000000000000000;
	setp.eq.f64 	%p166, %fd141, 0d3FF0000000000000;
	neg.f64 	%fd623, %fd845;
	selp.f64 	%fd624, 0dBFF0000000000000, %fd623, %p166;
	{ // callseq 20, 0
	.param .b64 param0;
	st.param.f64 	[param0], %fd9;
	.param .b64 param1;
	st.param.f64 	[param1], 0d4000000000000000;
	.param .b64 retval0;
	call.uni (retval0), 
	__internal_accurate_pow, 
	(
	param0, 
	param1
	);
	ld.param.f64 	%fd625, [retval0];
	} // callseq 20
	neg.f64 	%fd627, %fd625;
	selp.f64 	%fd628, %fd627, %fd625, %p1;
	selp.f64 	%fd629, %fd10, %fd628, %p165;
	mov.f64 	%fd630, 0d4000000000000000;
	add.rn.f64 	%fd631, %fd8, %fd630;
	selp.f64 	%fd632, %fd631, %fd629, %p163;
	selp.f64 	%fd633, %fd632, %fd11, %p162;
	selp.f64 	%fd634, %fd633, %fd629, %p164;
	add.f64 	%fd635, %fd634, %fd634;
	selp.f64 	%fd147, 0d4000000000000000, %fd635, %p161;
	div.rn.f64 	%fd148, %fd624, %fd147;
	fma.rn.f64 	%fd636, %fd148, 0d3FF71547652B82FE, 0d4338000000000000;
	{
	.reg .b32 %temp; 
	mov.b64 	{%r57, %temp}, %fd636;
	}
	mov.f64 	%fd637, 0dC338000000000000;
	add.rn.f64 	%fd638, %fd636, %fd637;
	fma.rn.f64 	%fd639, %fd638, 0dBFE62E42FEFA39EF, %fd148;
	fma.rn.f64 	%fd640, %fd638, 0dBC7ABC9E3B39803F, %fd639;
	fma.rn.f64 	%fd641, %fd640, 0d3E5ADE1569CE2BDF, 0d3E928AF3FCA213EA;
	fma.rn.f64 	%fd642, %fd641, %fd640, 0d3EC71DEE62401315;
	fma.rn.f64 	%fd643, %fd642, %fd640, 0d3EFA01997C89EB71;
	fma.rn.f64 	%fd644, %fd643, %fd640, 0d3F2A01A014761F65;
	fma.rn.f64 	%fd645, %fd644, %fd640, 0d3F56C16C1852B7AF;
	fma.rn.f64 	%fd646, %fd645, %fd640, 0d3F81111111122322;
	fma.rn.f64 	%fd647, %fd646, %fd640, 0d3FA55555555502A1;
	fma.rn.f64 	%fd648, %fd647, %fd640, 0d3FC5555555555511;
	fma.rn.f64 	%fd649, %fd648, %fd640, 0d3FE000000000000B;
	fma.rn.f64 	%fd650, %fd649, %fd640, 0d3FF0000000000000;
	fma.rn.f64 	%fd651, %fd650, %fd640, 0d3FF0000000000000;
	{
	.reg .b32 %temp; 
	mov.b64 	{%r58, %temp}, %fd651;
	}
	{
	.reg .b32 %temp; 
	mov.b64 	{%temp, %r59}, %fd651;
	}
	shl.b32 	%r257, %r57, 20;
	add.s32 	%r258, %r257, %r59;
	mov.b64 	%fd846, {%r58, %r258};
	{
	.reg .b32 %temp; 
	mov.b64 	{%temp, %r259}, %fd148;
	}
	mov.b32 	%f15, %r259;
	abs.f32 	%f7, %f15;
	setp.lt.f32 	%p167, %f7, 0f4086232B;
	@%p167 bra 	$L__BB2_100;
	setp.lt.f64 	%p168, %fd148, 0d0000000000000000;
	add.f64 	%fd652, %fd148, 0d7FF0000000000000;
	selp.f64 	%fd846, 0d0000000000000000, %fd652, %p168;
	setp.geu.f32 	%p169, %f7, 0f40874800;
	@%p169 bra 	$L__BB2_100;
	shr.u32 	%r260, %r57, 31;
	add.s32 	%r261, %r57, %r260;
	shr.s32 	%r262, %r261, 1;
	shl.b32 	%r263, %r262, 20;
	add.s32 	%r264, %r59, %r263;
	mov.b64 	%fd653, {%r58, %r264};
	sub.s32 	%r265, %r57, %r262;
	shl.b32 	%r266, %r265, 20;
	add.s32 	%r267, %r266, 1072693248;
	mov.b32 	%r268, 0;
	mov.b64 	%fd654, {%r268, %r267};
	mul.f64 	%fd846, %fd654, %fd653;
$L__BB2_100:
	mul.f64 	%fd153, %fd203, %fd846;
	bar.sync 	0;
	abs.f64 	%fd154, %fd139;
	setp.neu.f64 	%p170, %fd154, 0d7FF0000000000000;
	@%p170 bra 	$L__BB2_102;
	mov.f64 	%fd661, 0d0000000000000000;
	mul.rn.f64 	%fd848, %fd139, %fd661;
	mov.b32 	%r316, 1;
	bra.uni 	$L__BB2_105;
$L__BB2_102:
	mul.f64 	%fd656, %fd139, 0d3FE45F306DC9C883;
	cvt.rni.s32.f64 	%r315, %fd656;
	cvt.rn.f64.s32 	%fd657, %r315;
	fma.rn.f64 	%fd658, %fd657, 0dBFF921FB54442D18, %fd139;
	fma.rn.f64 	%fd659, %fd657, 0dBC91A62633145C00, %fd658;
	fma.rn.f64 	%fd848, %fd657, 0dB97B839A252049C0, %fd659;
	setp.ltu.f64 	%p171, %fd154, 0d41E0000000000000;
	@%p171 bra 	$L__BB2_104;
	{ // callseq 21, 0
	.param .b64 param0;
	st.param.f64 	[param0], %fd139;
	.param .align 16 .b8 retval0[16];
	call.uni (retval0), 
	__internal_trig_reduction_slowpathd, 
	(
	param0
	);
	ld.param.f64 	%fd848, [retval0];
	ld.param.b32 	%r315, [retval0+8];
	} // callseq 21
$L__BB2_104:
	add.s32 	%r316, %r315, 1;
$L__BB2_105:
	shl.b32 	%r271, %r316, 6;
	cvt.u64.u32 	%rd29, %r271;
	and.b64  	%rd30, %rd29, 64;
	mov.u64 	%rd31, __cudart_sin_cos_coeffs;
	add.s64 	%rd32, %rd31, %rd30;
	mul.rn.f64 	%fd662, %fd848, %fd848;
	and.b32  	%r272, %r316, 1;
	setp.eq.b32 	%p172, %r272, 1;
	selp.f64 	%fd663, 0dBDA8FF8320FD8164, 0d3DE5DB65F9785EBA, %p172;
	ld.global.nc.v2.f64 	{%fd664, %fd665}, [%rd32];
	fma.rn.f64 	%fd666, %fd663, %fd662, %fd664;
	fma.rn.f64 	%fd667, %fd666, %fd662, %fd665;
	ld.global.nc.v2.f64 	{%fd668, %fd669}, [%rd32+16];
	fma.rn.f64 	%fd670, %fd667, %fd662, %fd668;
	fma.rn.f64 	%fd671, %fd670, %fd662, %fd669;
	ld.global.nc.v2.f64 	{%fd672, %fd673}, [%rd32+32];
	fma.rn.f64 	%fd674, %fd671, %fd662, %fd672;
	fma.rn.f64 	%fd675, %fd674, %fd662, %fd673;
	fma.rn.f64 	%fd676, %fd675, %fd848, %fd848;
	fma.rn.f64 	%fd677, %fd675, %fd662, 0d3FF0000000000000;
	selp.f64 	%fd678, %fd677, %fd676, %p172;
	and.b32  	%r273, %r316, 2;
	setp.eq.s32 	%p173, %r273, 0;
	mov.f64 	%fd679, 0d0000000000000000;
	sub.f64 	%fd680, %fd679, %fd678;
	selp.f64 	%fd160, %fd678, %fd680, %p173;
	abs.f64 	%fd161, %fd140;
	setp.neu.f64 	%p174, %fd161, 0d7FF0000000000000;
	@%p174 bra 	$L__BB2_107;
	mov.f64 	%fd686, 0d0000000000000000;
	mul.rn.f64 	%fd850, %fd140, %fd686;
	mov.b32 	%r318, 1;
	bra.uni 	$L__BB2_110;
$L__BB2_107:
	mul.f64 	%fd681, %fd140, 0d3FE45F306DC9C883;
	cvt.rni.s32.f64 	%r317, %fd681;
	cvt.rn.f64.s32 	%fd682, %r317;
	fma.rn.f64 	%fd683, %fd682, 0dBFF921FB54442D18, %fd140;
	fma.rn.f64 	%fd684, %fd682, 0dBC91A62633145C00, %fd683;
	fma.rn.f64 	%fd850, %fd682, 0dB97B839A252049C0, %fd684;
	setp.ltu.f64 	%p175, %fd161, 0d41E0000000000000;
	@%p175 bra 	$L__BB2_109;
	{ // callseq 22, 0
	.param .b64 param0;
	st.param.f64 	[param0], %fd140;
	.param .align 16 .b8 retval0[16];
	call.uni (retval0), 
	__internal_trig_reduction_slowpathd, 
	(
	param0
	);
	ld.param.f64 	%fd850, [retval0];
	ld.param.b32 	%r317, [retval0+8];
	} // callseq 22
$L__BB2_109:
	add.s32 	%r318, %r317, 1;
$L__BB2_110:
	setp.ne.s32 	%p176, %r56, 2146435072;
	shl.b32 	%r276, %r318, 6;
	cvt.u64.u32 	%rd33, %r276;
	and.b64  	%rd34, %rd33, 64;
	mov.u64 	%rd35, __cudart_sin_cos_coeffs;
	add.s64 	%rd36, %rd35, %rd34;
	mul.rn.f64 	%fd687, %fd850, %fd850;
	and.b32  	%r277, %r318, 1;
	setp.eq.b32 	%p177, %r277, 1;
	selp.f64 	%fd688, 0dBDA8FF8320FD8164, 0d3DE5DB65F9785EBA, %p177;
	ld.global.nc.v2.f64 	{%fd689, %fd690}, [%rd36];
	fma.rn.f64 	%fd691, %fd688, %fd687, %fd689;
	fma.rn.f64 	%fd692, %fd691, %fd687, %fd690;
	ld.global.nc.v2.f64 	{%fd693, %fd694}, [%rd36+16];
	fma.rn.f64 	%fd695, %fd692, %fd687, %fd693;
	fma.rn.f64 	%fd696, %fd695, %fd687, %fd694;
	ld.global.nc.v2.f64 	{%fd697, %fd698}, [%rd36+32];
	fma.rn.f64 	%fd699, %fd696, %fd687, %fd697;
	fma.rn.f64 	%fd700, %fd699, %fd687, %fd698;
	fma.rn.f64 	%fd701, %fd700, %fd850, %fd850;
	fma.rn.f64 	%fd702, %fd700, %fd687, 0d3FF0000000000000;
	selp.f64 	%fd703, %fd702, %fd701, %p177;
	and.b32  	%r278, %r318, 2;
	setp.eq.s32 	%p178, %r278, 0;
	mov.f64 	%fd704, 0d0000000000000000;
	sub.f64 	%fd705, %fd704, %fd703;
	selp.f64 	%fd706, %fd703, %fd705, %p178;
	sub.f64 	%fd707, %fd160, %fd706;
	mul.f64 	%fd708, %fd153, %fd13;
	mul.f64 	%fd709, %fd708, %fd707;
	mul.f64 	%fd710, %fd859, %fd709;
	mul.f64 	%fd713, %fd406, %fd26;
	div.rn.f64 	%fd714, %fd710, %fd713;
	add.f64 	%fd715, %fd138, %fd714;
	st.shared.f64 	[%r4], %fd715;
	ld.shared.f64 	%fd167, [%r5];
	bar.sync 	0;
	bar.sync 	0;
	bar.sync 	0;
	@%p176 bra 	$L__BB2_115;
	setp.num.f64 	%p179, %fd141, %fd141;
	@%p179 bra 	$L__BB2_113;
	mov.f64 	%fd716, 0d4000000000000000;
	add.rn.f64 	%fd851, %fd141, %fd716;
	bra.uni 	$L__BB2_115;
$L__BB2_113:
	setp.neu.f64 	%p180, %fd142, 0d7FF0000000000000;
	@%p180 bra 	$L__BB2_115;
	setp.lt.s32 	%p181, %r55, 0;
	setp.eq.s32 	%p182, %r7, 1062207488;
	and.b32  	%r280, %r6, 2147483647;
	setp.ne.s32 	%p183, %r280, 1071644672;
	selp.b32 	%r281, %r9, %r8, %p183;
	selp.b32 	%r282, %r281, %r8, %p182;
	selp.b32 	%r283, %r282, %r8, %p181;
	mov.b32 	%r284, 0;
	mov.b64 	%fd851, {%r284, %r283};
$L__BB2_115:
	neg.f64 	%fd717, %fd851;
	selp.f64 	%fd718, 0dBFF0000000000000, %fd717, %p166;
	div.rn.f64 	%fd171, %fd718, %fd147;
	fma.rn.f64 	%fd719, %fd171, 0d3FF71547652B82FE, 0d4338000000000000;
	{
	.reg .b32 %temp; 
	mov.b64 	{%r70, %temp}, %fd719;
	}
	mov.f64 	%fd720, 0dC338000000000000;
	add.rn.f64 	%fd721, %fd719, %fd720;
	fma.rn.f64 	%fd722, %fd721, 0dBFE62E42FEFA39EF, %fd171;
	fma.rn.f64 	%fd723, %fd721, 0dBC7ABC9E3B39803F, %fd722;
	fma.rn.f64 	%fd724, %fd723, 0d3E5ADE1569CE2BDF, 0d3E928AF3FCA213EA;
	fma.rn.f64 	%fd725, %fd724, %fd723, 0d3EC71DEE62401315;
	fma.rn.f64 	%fd726, %fd725, %fd723, 0d3EFA01997C89EB71;
	fma.rn.f64 	%fd727, %fd726, %fd723, 0d3F2A01A014761F65;
	fma.rn.f64 	%fd728, %fd727, %fd723, 0d3F56C16C1852B7AF;
	fma.rn.f64 	%fd729, %fd728, %fd723, 0d3F81111111122322;
	fma.rn.f64 	%fd730, %fd729, %fd723, 0d3FA55555555502A1;
	fma.rn.f64 	%fd731, %fd730, %fd723, 0d3FC5555555555511;
	fma.rn.f64 	%fd732, %fd731, %fd723, 0d3FE000000000000B;
	fma.rn.f64 	%fd733, %fd732, %fd723, 0d3FF0000000000000;
	fma.rn.f64 	%fd734, %fd733, %fd723, 0d3FF0000000000000;
	{
	.reg .b32 %temp; 
	mov.b64 	{%r71, %temp}, %fd734;
	}
	{
	.reg .b32 %temp; 
	mov.b64 	{%temp, %r72}, %fd734;
	}
	shl.b32 	%r285, %r70, 20;
	add.s32 	%r286, %r285, %r72;
	mov.b64 	%fd852, {%r71, %r286};
	{
	.reg .b32 %temp; 
	mov.b64 	{%temp, %r287}, %fd171;
	}
	mov.b32 	%f16, %r287;
	abs.f32 	%f8, %f16;
	setp.lt.f32 	%p185, %f8, 0f4086232B;
	@%p185 bra 	$L__BB2_118;
	setp.lt.f64 	%p186, %fd171, 0d0000000000000000;
	add.f64 	%fd735, %fd171, 0d7FF0000000000000;
	selp.f64 	%fd852, 0d0000000000000000, %fd735, %p186;
	setp.geu.f32 	%p187, %f8, 0f40874800;
	@%p187 bra 	$L__BB2_118;
	shr.u32 	%r288, %r70, 31;
	add.s32 	%r289, %r70, %r288;
	shr.s32 	%r290, %r289, 1;
	shl.b32 	%r291, %r290, 20;
	add.s32 	%r292, %r72, %r291;
	mov.b64 	%fd736, {%r71, %r292};
	sub.s32 	%r293, %r70, %r290;
	shl.b32 	%r294, %r293, 20;
	add.s32 	%r295, %r294, 1072693248;
	mov.b32 	%r296, 0;
	mov.b64 	%fd737, {%r296, %r295};
	mul.f64 	%fd852, %fd737, %fd736;
$L__BB2_118:
	mul.f64 	%fd176, %fd203, %fd852;
	bar.sync 	0;
	@%p170 bra 	$L__BB2_120;
	mov.f64 	%fd744, 0d0000000000000000;
	mul.rn.f64 	%fd854, %fd139, %fd744;
	mov.b32 	%r320, 1;
	bra.uni 	$L__BB2_123;
$L__BB2_120:
	mul.f64 	%fd739, %fd139, 0d3FE45F306DC9C883;
	cvt.rni.s32.f64 	%r319, %fd739;
	cvt.rn.f64.s32 	%fd740, %r319;
	fma.rn.f64 	%fd741, %fd740, 0dBFF921FB54442D18, %fd139;
	fma.rn.f64 	%fd742, %fd740, 0dBC91A62633145C00, %fd741;
	fma.rn.f64 	%fd854, %fd740, 0dB97B839A252049C0, %fd742;
	setp.ltu.f64 	%p189, %fd154, 0d41E0000000000000;
	@%p189 bra 	$L__BB2_122;
	{ // callseq 23, 0
	.param .b64 param0;
	st.param.f64 	[param0], %fd139;
	.param .align 16 .b8 retval0[16];
	call.uni (retval0), 
	__internal_trig_reduction_slowpathd, 
	(
	param0
	);
	ld.param.f64 	%fd854, [retval0];
	ld.param.b32 	%r319, [retval0+8];
	} // callseq 23
$L__BB2_122:
	add.s32 	%r320, %r319, 1;
$L__BB2_123:
	shl.b32 	%r299, %r320, 6;
	cvt.u64.u32 	%rd37, %r299;
	and.b64  	%rd38, %rd37, 64;
	mov.u64 	%rd39, __cudart_sin_cos_coeffs;
	add.s64 	%rd40, %rd39, %rd38;
	mul.rn.f64 	%fd745, %fd854, %fd854;
	and.b32  	%r300, %r320, 1;
	setp.eq.b32 	%p191, %r300, 1;
	selp.f64 	%fd746, 0dBDA8FF8320FD8164, 0d3DE5DB65F9785EBA, %p191;
	ld.global.nc.v2.f64 	{%fd747, %fd748}, [%rd40];
	fma.rn.f64 	%fd749, %fd746, %fd745, %fd747;
	fma.rn.f64 	%fd750, %fd749, %fd745, %fd748;
	ld.global.nc.v2.f64 	{%fd751, %fd752}, [%rd40+16];
	fma.rn.f64 	%fd753, %fd750, %fd745, %fd751;
	fma.rn.f64 	%fd754, %fd753, %fd745, %fd752;
	ld.global.nc.v2.f64 	{%fd755, %fd756}, [%rd40+32];
	fma.rn.f64 	%fd757, %fd754, %fd745, %fd755;
	fma.rn.f64 	%fd758, %fd757, %fd745, %fd756;
	fma.rn.f64 	%fd759, %fd758, %fd854, %fd854;
	fma.rn.f64 	%fd760, %fd758, %fd745, 0d3FF0000000000000;
	selp.f64 	%fd761, %fd760, %fd759, %p191;
	and.b32  	%r301, %r320, 2;
	setp.eq.s32 	%p192, %r301, 0;
	mov.f64 	%fd762, 0d0000000000000000;
	sub.f64 	%fd763, %fd762, %fd761;
	selp.f64 	%fd182, %fd761, %fd763, %p192;
	@%p174 bra 	$L__BB2_125;
	mov.f64 	%fd769, 0d0000000000000000;
	mul.rn.f64 	%fd856, %fd140, %fd769;
	mov.b32 	%r322, 1;
	bra.uni 	$L__BB2_128;
$L__BB2_125:
	mul.f64 	%fd764, %fd140, 0d3FE45F306DC9C883;
	cvt.rni.s32.f64 	%r321, %fd764;
	cvt.rn.f64.s32 	%fd765, %r321;
	fma.rn.f64 	%fd766, %fd765, 0dBFF921FB54442D18, %fd140;
	fma.rn.f64 	%fd767, %fd765, 0dBC91A62633145C00, %fd766;
	fma.rn.f64 	%fd856, %fd765, 0dB97B839A252049C0, %fd767;
	setp.ltu.f64 	%p193, %fd161, 0d41E0000000000000;
	@%p193 bra 	$L__BB2_127;
	{ // callseq 24, 0
	.param .b64 param0;
	st.param.f64 	[param0], %fd140;
	.param .align 16 .b8 retval0[16];
	call.uni (retval0), 
	__internal_trig_reduction_slowpathd, 
	(
	param0
	);
	ld.param.f64 	%fd856, [retval0];
	ld.param.b32 	%r321, [retval0+8];
	} // callseq 24
$L__BB2_127:
	add.s32 	%r322, %r321, 1;
$L__BB2_128:
	mul.f64 	%fd770, %fd176, %fd13;
	shl.b32 	%r304, %r322, 6;
	cvt.u64.u32 	%rd41, %r304;
	and.b64  	%rd42, %rd41, 64;
	mov.u64 	%rd43, __cudart_sin_cos_coeffs;
	add.s64 	%rd44, %rd43, %rd42;
	mul.rn.f64 	%fd771, %fd856, %fd856;
	and.b32  	%r305, %r322, 1;
	setp.eq.b32 	%p194, %r305, 1;
	selp.f64 	%fd772, 0dBDA8FF8320FD8164, 0d3DE5DB65F9785EBA, %p194;
	ld.global.nc.v2.f64 	{%fd773, %fd774}, [%rd44];
	fma.rn.f64 	%fd775, %fd772, %fd771, %fd773;
	fma.rn.f64 	%fd776, %fd775, %fd771, %fd774;
	ld.global.nc.v2.f64 	{%fd777, %fd778}, [%rd44+16];
	fma.rn.f64 	%fd779, %fd776, %fd771, %fd777;
	fma.rn.f64 	%fd780, %fd779, %fd771, %fd778;
	ld.global.nc.v2.f64 	{%fd781, %fd782}, [%rd44+32];
	fma.rn.f64 	%fd783, %fd780, %fd771, %fd781;
	fma.rn.f64 	%fd784, %fd783, %fd771, %fd782;
	fma.rn.f64 	%fd785, %fd784, %fd856, %fd856;
	fma.rn.f64 	%fd786, %fd784, %fd771, 0d3FF0000000000000;
	selp.f64 	%fd787, %fd786, %fd785, %p194;
	and.b32  	%r306, %r322, 2;
	setp.eq.s32 	%p195, %r306, 0;
	mov.f64 	%fd788, 0d0000000000000000;
	sub.f64 	%fd789, %fd788, %fd787;
	selp.f64 	%fd790, %fd787, %fd789, %p195;
	add.f64 	%fd791, %fd182, %fd790;
	mul.f64 	%fd792, %fd770, %fd791;
	div.rn.f64 	%fd794, %fd792, %fd406;
	sub.f64 	%fd795, %fd182, %fd790;
	mul.f64 	%fd796, %fd770, %fd795;
	mul.f64 	%fd797, %fd858, %fd796;
	mul.f64 	%fd799, %fd406, %fd26;
	div.rn.f64 	%fd800, %fd797, %fd799;
	sub.f64 	%fd801, %fd794, %fd800;
	add.f64 	%fd802, %fd167, %fd801;
	st.shared.f64 	[%r5], %fd802;
	bar.sync 	0;
	ld.shared.f64 	%fd803, [%r3];
	fma.rn.f64 	%fd805, %fd804, %fd803, %fd819;
	st.shared.f64 	[%r3], %fd805;
	bar.sync 	0;
	ld.shared.f64 	%fd806, [%r4];
	fma.rn.f64 	%fd807, %fd804, %fd806, %fd858;
	st.shared.f64 	[%r4], %fd807;
	bar.sync 	0;
	ld.shared.f64 	%fd808, [%r5];
	fma.rn.f64 	%fd809, %fd804, %fd808, %fd859;
	st.shared.f64 	[%r5], %fd809;
	bar.sync 	0;
	add.f64 	%fd822, %fd822, %fd804;
	bar.sync 	0;
	bar.sync 	0;
	fma.rn.f64 	%fd857, %fd858, %fd804, %fd857;
	bar.sync 	0;
	fma.rn.f64 	%fd820, %fd859, %fd804, %fd820;
	ld.shared.f64 	%fd819, [%r3];
	ld.shared.f64 	%fd858, [%r4];
	ld.shared.f64 	%fd859, [%r5];
	setp.le.f64 	%p196, %fd820, %fd4;
	@%p196 bra 	$L__BB2_3;
$L__BB2_129:
	bar.sync 	0;
	ld.const.f64 	%fd811, [zimp];
	ld.const.f64 	%fd812, [D];
	sub.f64 	%fd813, %fd811, %fd812;
	mul.f64 	%fd814, %fd858, %fd813;
	div.rn.f64 	%fd815, %fd814, %fd859;
	add.f64 	%fd816, %fd857, %fd815;
	st.global.f64 	[%rd1+160000], %fd816;
$L__BB2_130:
	ret;

}
	// .globl	_Z9paths_rk2PdS_S_
.visible .entry _Z9paths_rk2PdS_S_(
	.param .u64 .ptr .align 1 _Z9paths_rk2PdS_S__param_0,
	.param .u64 .ptr .align 1 _Z9paths_rk2PdS_S__param_1,
	.param .u64 .ptr .align 1 _Z9paths_rk2PdS_S__param_2
)
{
	.reg .pred 	%p<338>;
	.reg .b32 	%r<646>;
	.reg .b32 	%f<33>;
	.reg .b64 	%rd<91>;
	.reg .b64 	%fd<1568>;
	// demoted variable
	.shared .align 8 .b8 _ZZ9paths_rk2PdS_S_E4k1vx[2048];
	// demoted variable
	.shared .align 8 .b8 _ZZ9paths_rk2PdS_S_E4k1vy[2048];
	// demoted variable
	.shared .align 8 .b8 _ZZ9paths_rk2PdS_S_E4k1vz[2048];
	// demoted variable
	.shared .align 8 .b8 _ZZ9paths_rk2PdS_S_E4k2vx[2048];
	// demoted variable
	.shared .align 8 .b8 _ZZ9paths_rk2PdS_S_E4k2vy[2048];
	// demoted variable
	.shared .align 8 .b8 _ZZ9paths_rk2PdS_S_E4k2vz[2048];
	mov.u32 	%r1, %tid.x;
	mov.u32 	%r156, %ctaid.x;
	shl.b32 	%r157, %r156, 8;
	add.s32 	%r2, %r157, %r1;
	setp.gt.u32 	%p5, %r2, 9999;
	@%p5 bra 	$L__BB3_255;
	ld.param.u64 	%rd89, [_Z9paths_rk2PdS_S__param_2];
	cvta.to.global.u64 	%rd6, %rd89;
	mul.wide.u32 	%rd7, %r2, 8;
	add.s64 	%rd8, %rd6, %rd7;
	ld.global.f64 	%fd1567, [%rd8];
	ld.global.f64 	%fd2, [%rd8+80000];
	bar.sync 	0;
	ld.const.f64 	%fd361, [D];
	setp.ltu.f64 	%p6, %fd361, 0d0000000000000000;
	@%p6 bra 	$L__BB3_254;
	shl.b32 	%r158, %r1, 3;
	mov.u32 	%r159, _ZZ9paths_rk2PdS_S_E4k1vy;
	add.s32 	%r3, %r159, %r158;
	mov.u32 	%r160, _ZZ9paths_rk2PdS_S_E4k1vz;
	add.s32 	%r4, %r160, %r158;
	mov.u32 	%r161, _ZZ9paths_rk2PdS_S_E4k2vy;
	add.s32 	%r5, %r161, %r158;
	ld.const.f64 	%fd3, [kR];
	mul.f64 	%fd363, %fd3, 0d4008000000000000;
	mul.f64 	%fd4, %fd363, 0d3FE0000000000000;
	ld.const.f64 	%fd364, [eps0];
	ld.const.f64 	%fd365, [V];
	mul.f64 	%fd5, %fd364, %fd365;
	ld.const.f64 	%fd366, [pi];
	mul.f64 	%fd367, %fd366, 0d4014000000000000;
	mov.f64 	%fd368, 0d4018000000000000;
	div.rn.f64 	%fd369, %fd368, %fd367;
	sqrt.rn.f64 	%fd370, %fd369;
	ld.const.f64 	%fd371, [E0L];
	mul.f64 	%fd6, %fd371, %fd370;
	mul.f64 	%fd7, %fd361, 0d3FE0000000000000;
	mov.f64 	%fd373, 0d4000000000000000;
	{
	.reg .b32 %temp; 
	mov.b64 	{%temp, %r6}, %fd373;
	}
	and.b32  	%r7, %r6, 2146435072;
	setp.eq.s32 	%p7, %r7, 1062207488;
	setp.lt.s32 	%p9, %r6, 0;
	selp.b32 	%r8, 0, 2146435072, %p9;
	and.b32  	%r162, %r6, 2147483647;
	setp.ne.s32 	%p10, %r162, 1071644672;
	and.pred  	%p11, %p7, %p10;
	or.b32  	%r9, %r8, -2147483648;
	ld.const.f64 	%fd8, [sigmaL];
	{
	.reg .b32 %temp; 
	mov.b64 	{%temp, %r163}, %fd8;
	}
	abs.f64 	%fd9, %fd8;
	setp.lt.s32 	%p13, %r163, 0;
	and.pred  	%p1, %p13, %p7;
	selp.b32 	%r164, %r163, 0, %p7;
	or.b32  	%r165, %r164, 2146435072;
	selp.b32 	%r166, %r165, %r164, %p9;
	mov.b32 	%r167, 0;
	mov.b64 	%fd10, {%r167, %r166};
	add.f64 	%fd374, %fd8, 0d4000000000000000;
	{
	.reg .b32 %temp; 
	mov.b64 	{%temp, %r168}, %fd374;
	}
	and.b32  	%r10, %r168, 2146435072;
	selp.b32 	%r169, %r9, %r8, %p11;
	selp.b32 	%r170, %r169, %r8, %p13;
	mov.b64 	%fd11, {%r167, %r170};
	mul.f64 	%fd375, %fd366, 0d4008000000000000;
	div.rn.f64 	%fd376, %fd373, %fd375;
	sqrt.rn.f64 	%fd377, %fd376;
	mul.f64 	%fd12, %fd371, %fd377;
	ld.const.f64 	%fd13, [q];
	neg.f64 	%fd14, %fd13;
	mov.f64 	%fd1498, 0d0000000000000000;
	ld.const.f64 	%fd15, [dt];
	ld.const.f64 	%fd23, [c];
	mov.u64 	%rd13, __cudart_sin_cos_coeffs;
	ld.const.f64 	%fd568, [v0];
	ld.const.f64 	%fd570, [m];
	mul.f64 	%fd79, %fd570, %fd23;
	ld.const.f64 	%fd773, [kL];
	ld.const.f64 	%fd775, [wL];
	mul.f64 	%fd776, %fd775, 0d0000000000000000;
$L__BB3_3:
	ld.param.u64 	%rd82, [_Z9paths_rk2PdS_S__param_0];
	mov.u32 	%r171, %tid.x;
	shl.b32 	%r172, %r171, 3;
	mov.u32 	%r173, _ZZ9paths_rk2PdS_S_E4k1vx;
	add.s32 	%r174, %r173, %r172;
	mov.b64 	%rd9, 0;
	st.shared.u64 	[%r174], %rd9;
	st.shared.u64 	[%r3], %rd9;
	st.shared.u64 	[%r4], %rd9;
	mov.u32 	%r175, _ZZ9paths_rk2PdS_S_E4k2vx;
	add.s32 	%r176, %r175, %r172;
	st.shared.u64 	[%r176], %rd9;
	st.shared.u64 	[%r5], %rd9;
	mov.u32 	%r177, _ZZ9paths_rk2PdS_S_E4k2vz;
	add.s32 	%r178, %r177, %r172;
	st.shared.u64 	[%r178], %rd9;
	bar.sync 	0;
	ld.shared.f64 	%fd18, [%r174];
	bar.sync 	0;
	bar.sync 	0;
	bar.sync 	0;
	cvta.to.global.u64 	%rd1, %rd82;
	ld.global.f64 	%fd19, [%rd1];
	mul.f64 	%fd20, %fd3, 0d3FE0000000000000;
	setp.neu.f64 	%p14, %fd19, %fd20;
	@%p14 bra 	$L__BB3_5;
	bar.sync 	0;
	bra.uni 	$L__BB3_10;
$L__BB3_5:
	setp.neu.f64 	%p15, %fd19, %fd3;
	@%p15 bra 	$L__BB3_7;
	bar.sync 	0;
	bra.uni 	$L__BB3_10;
$L__BB3_7:
	setp.neu.f64 	%p16, %fd19, %fd4;
	@%p16 bra 	$L__BB3_9;
	bar.sync 	0;
	bra.uni 	$L__BB3_10;
$L__BB3_9:
	bar.sync 	0;
$L__BB3_10:
	ld.param.u64 	%rd85, [_Z9paths_rk2PdS_S__param_1];
	setp.eq.s32 	%p17, %r7, 1062207488;
	and.b32  	%r179, %r6, 2147483647;
	setp.ne.s32 	%p18, %r179, 1071644672;
	and.pred  	%p2, %p17, %p18;
	add.f64 	%fd378, %fd18, 0d0000000000000000;
	st.shared.f64 	[%r174], %fd378;
	bar.sync 	0;
	ld.shared.f64 	%fd22, [%r3];
	bar.sync 	0;
	ld.global.f64 	%fd379, [%rd1];
	mul.f64 	%fd24, %fd379, %fd23;
	bar.sync 	0;
	mul.f64 	%fd380, %fd24, 0d0000000000000000;
	ld.global.f64 	%fd381, [%rd1];
	mul.f64 	%fd382, %fd1567, %fd381;
	sub.f64 	%fd383, %fd380, %fd382;
	cvta.to.global.u64 	%rd10, %rd85;
	ld.global.f64 	%fd384, [%rd10+16];
	add.f64 	%fd25, %fd384, %fd383;
	bar.sync 	0;
	ld.global.f64 	%fd26, [%rd1];
	fma.rn.f64 	%fd385, %fd1567, %fd26, %fd380;
	ld.global.f64 	%fd386, [%rd10+16];
	add.f64 	%fd27, %fd386, %fd385;
	setp.neu.f64 	%p19, %fd26, %fd20;
	@%p19 bra 	$L__BB3_20;
	setp.lt.s32 	%p58, %r6, 0;
	bar.sync 	0;
	sub.f64 	%fd28, %fd1498, %fd7;
	{
	.reg .b32 %temp; 
	mov.b64 	{%temp, %r11}, %fd28;
	}
	abs.f64 	%fd29, %fd28;
	{ // callseq 29, 0
	.param .b64 param0;
	st.param.f64 	[param0], %fd29;
	.param .b64 param1;
	st.param.f64 	[param1], 0d4000000000000000;
	.param .b64 retval0;
	call.uni (retval0), 
	__internal_accurate_pow, 
	(
	param0, 
	param1
	);
	ld.param.f64 	%fd473, [retval0];
	} // callseq 29
	setp.lt.s32 	%p61, %r11, 0;
	neg.f64 	%fd475, %fd473;
	selp.f64 	%fd476, %fd475, %fd473, %p17;
	selp.f64 	%fd477, %fd476, %fd473, %p61;
	setp.eq.f64 	%p62, %fd28, 0d0000000000000000;
	selp.b32 	%r226, %r11, 0, %p17;
	or.b32  	%r227, %r226, 2146435072;
	selp.b32 	%r228, %r227, %r226, %p58;
	mov.b32 	%r229, 0;
	mov.b64 	%fd478, {%r229, %r228};
	selp.f64 	%fd1499, %fd478, %fd477, %p62;
	add.f64 	%fd479, %fd28, 0d4000000000000000;
	{
	.reg .b32 %temp; 
	mov.b64 	{%temp, %r230}, %fd479;
	}
	and.b32  	%r231, %r230, 2146435072;
	setp.ne.s32 	%p63, %r231, 2146435072;
	@%p63 bra 	$L__BB3_16;
	setp.num.f64 	%p64, %fd28, %fd28;
	@%p64 bra 	$L__BB3_14;
	mov.f64 	%fd480, 0d4000000000000000;
	add.rn.f64 	%fd1499, %fd28, %fd480;
	bra.uni 	$L__BB3_16;
$L__BB3_14:
	setp.neu.f64 	%p65, %fd29, 0d7FF0000000000000;
	@%p65 bra 	$L__BB3_16;
	selp.b32 	%r232, %r9, %r8, %p2;
	selp.b32 	%r233, %r232, %r8, %p61;
	mov.b32 	%r234, 0;
	mov.b64 	%fd1499, {%r234, %r233};
$L__BB3_16:
	setp.eq.f64 	%p67, %fd8, 0d3FF0000000000000;
	setp.neu.f64 	%p68, %fd9, 0d7FF0000000000000;
	setp.nan.f64 	%p69, %fd8, %fd8;
	setp.eq.s32 	%p70, %r10, 2146435072;
	setp.eq.f64 	%p71, %fd8, 0d0000000000000000;
	setp.eq.f64 	%p72, %fd28, 0d3FF0000000000000;
	neg.f64 	%fd481, %fd1499;
	selp.f64 	%fd482, 0dBFF0000000000000, %fd481, %p72;
	{ // callseq 30, 0
	.param .b64 param0;
	st.param.f64 	[param0], %fd9;
	.param .b64 param1;
	st.param.f64 	[param1], 0d4000000000000000;
	.param .b64 retval0;
	call.uni (retval0), 
	__internal_accurate_pow, 
	(
	param0, 
	param1
	);
	ld.param.f64 	%fd483, [retval0];
	} // callseq 30
	neg.f64 	%fd485, %fd483;
	selp.f64 	%fd486, %fd485, %fd483, %p1;
	selp.f64 	%fd487, %fd10, %fd486, %p71;
	mov.f64 	%fd488, 0d4000000000000000;
	add.rn.f64 	%fd489, %fd8, %fd488;
	selp.f64 	%fd490, %fd489, %fd487, %p69;
	selp.f64 	%fd491, %fd490, %fd11, %p68;
	selp.f64 	%fd492, %fd491, %fd487, %p70;
	add.f64 	%fd493, %fd492, %fd492;
	selp.f64 	%fd494, 0d4000000000000000, %fd493, %p67;
	div.rn.f64 	%fd34, %fd482, %fd494;
	fma.rn.f64 	%fd495, %fd34, 0d3FF71547652B82FE, 0d4338000000000000;
	{
	.reg .b32 %temp; 
	mov.b64 	{%r12, %temp}, %fd495;
	}
	mov.f64 	%fd496, 0dC338000000000000;
	add.rn.f64 	%fd497, %fd495, %fd496;
	fma.rn.f64 	%fd498, %fd497, 0dBFE62E42FEFA39EF, %fd34;
	fma.rn.f64 	%fd499, %fd497, 0dBC7ABC9E3B39803F, %fd498;
	fma.rn.f64 	%fd500, %fd499, 0d3E5ADE1569CE2BDF, 0d3E928AF3FCA213EA;
	fma.rn.f64 	%fd501, %fd500, %fd499, 0d3EC71DEE62401315;
	fma.rn.f64 	%fd502, %fd501, %fd499, 0d3EFA01997C89EB71;
	fma.rn.f64 	%fd503, %fd502, %fd499, 0d3F2A01A014761F65;
	fma.rn.f64 	%fd504, %fd503, %fd499, 0d3F56C16C1852B7AF;
	fma.rn.f64 	%fd505, %fd504, %fd499, 0d3F81111111122322;
	fma.rn.f64 	%fd506, %fd505, %fd499, 0d3FA55555555502A1;
	fma.rn.f64 	%fd507, %fd506, %fd499, 0d3FC5555555555511;
	fma.rn.f64 	%fd508, %fd507, %fd499, 0d3FE000000000000B;
	fma.rn.f64 	%fd509, %fd508, %fd499, 0d3FF0000000000000;
	fma.rn.f64 	%fd510, %fd509, %fd499, 0d3FF0000000000000;
	{
	.reg .b32 %temp; 
	mov.b64 	{%r13, %temp}, %fd510;
	}
	{
	.reg .b32 %temp; 
	mov.b64 	{%temp, %r14}, %fd510;
	}
	shl.b32 	%r235, %r12, 20;
	add.s32 	%r236, %r235, %r14;
	mov.b64 	%fd1500, {%r13, %r236};
	{
	.reg .b32 %temp; 
	mov.b64 	{%temp, %r237}, %fd34;
	}
	mov.b32 	%f19, %r237;
	abs.f32 	%f1, %f19;
	setp.lt.f32 	%p73, %f1, 0f4086232B;
	@%p73 bra 	$L__BB3_19;
	setp.lt.f64 	%p74, %fd34, 0d0000000000000000;
	add.f64 	%fd511, %fd34, 0d7FF0000000000000;
	selp.f64 	%fd1500, 0d0000000000000000, %fd511, %p74;
	setp.geu.f32 	%p75, %f1, 0f40874800;
	@%p75 bra 	$L__BB3_19;
	shr.u32 	%r238, %r12, 31;
	add.s32 	%r239, %r12, %r238;
	shr.s32 	%r240, %r239, 1;
	shl.b32 	%r241, %r240, 20;
	add.s32 	%r242, %r14, %r241;
	mov.b64 	%fd512, {%r13, %r242};
	sub.s32 	%r243, %r12, %r240;
	shl.b32 	%r244, %r243, 20;
	add.s32 	%r245, %r244, 1072693248;
	mov.b32 	%r246, 0;
	mov.b64 	%fd513, {%r246, %r245};
	mul.f64 	%fd1500, %fd513, %fd512;
$L__BB3_19:
	mul.f64 	%fd1505, %fd12, %fd1500;
	bra.uni 	$L__BB3_41;
$L__BB3_20:
	setp.neu.f64 	%p20, %fd26, %fd3;
	@%p20 bra 	$L__BB3_30;
	setp.lt.s32 	%p40, %r6, 0;
	bar.sync 	0;
	sub.f64 	%fd40, %fd1498, %fd7;
	{
	.reg .b32 %temp; 
	mov.b64 	{%temp, %r15}, %fd40;
	}
	abs.f64 	%fd41, %fd40;
	{ // callseq 27, 0
	.param .b64 param0;
	st.param.f64 	[param0], %fd41;
	.param .b64 param1;
	st.param.f64 	[param1], 0d4000000000000000;
	.param .b64 retval0;
	call.uni (retval0), 
	__internal_accurate_pow, 
	(
	param0, 
	param1
	);
	ld.param.f64 	%fd431, [retval0];
	} // callseq 27
	setp.lt.s32 	%p43, %r15, 0;
	neg.f64 	%fd433, %fd431;
	selp.f64 	%fd434, %fd433, %fd431, %p17;
	selp.f64 	%fd435, %fd434, %fd431, %p43;
	setp.eq.f64 	%p44, %fd40, 0d0000000000000000;
	selp.b32 	%r205, %r15, 0, %p17;
	or.b32  	%r206, %r205, 2146435072;
	selp.b32 	%r207, %r206, %r205, %p40;
	mov.b32 	%r208, 0;
	mov.b64 	%fd436, {%r208, %r207};
	selp.f64 	%fd1501, %fd436, %fd435, %p44;
	add.f64 	%fd437, %fd40, 0d4000000000000000;
	{
	.reg .b32 %temp; 
	mov.b64 	{%temp, %r209}, %fd437;
	}
	and.b32  	%r210, %r209, 2146435072;
	setp.ne.s32 	%p45, %r210, 2146435072;
	@%p45 bra 	$L__BB3_26;
	setp.num.f64 	%p46, %fd40, %fd40;
	@%p46 bra 	$L__BB3_24;
	mov.f64 	%fd438, 0d4000000000000000;
	add.rn.f64 	%fd1501, %fd40, %fd438;
	bra.uni 	$L__BB3_26;
$L__BB3_24:
	setp.neu.f64 	%p47, %fd41, 0d7FF0000000000000;
	@%p47 bra 	$L__BB3_26;
	selp.b32 	%r211, %r9, %r8, %p2;
	selp.b32 	%r212, %r211, %r8, %p43;
	mov.b32 	%r213, 0;
	mov.b64 	%fd1501, {%r213, %r212};
$L__BB3_26:
	setp.eq.f64 	%p49, %fd8, 0d3FF0000000000000;
	setp.neu.f64 	%p50, %fd9, 0d7FF0000000000000;
	setp.nan.f64 	%p51, %fd8, %fd8;
	setp.eq.s32 	%p52, %r10, 2146435072;
	setp.eq.f64 	%p53, %fd8, 0d0000000000000000;
	setp.eq.f64 	%p54, %fd40, 0d3FF0000000000000;
	neg.f64 	%fd439, %fd1501;
	selp.f64 	%fd440, 0dBFF0000000000000, %fd439, %p54;
	{ // callseq 28, 0
	.param .b64 param0;
	st.param.f64 	[param0], %fd9;
	.param .b64 param1;
	st.param.f64 	[param1], 0d4000000000000000;
	.param .b64 retval0;
	call.uni (retval0), 
	__internal_accurate_pow, 
	(
	param0, 
	param1
	);
	ld.param.f64 	%fd441, [retval0];
	} // callseq 28
	neg.f64 	%fd443, %fd441;
	selp.f64 	%fd444, %fd443, %fd441, %p1;
	selp.f64 	%fd445, %fd10, %fd444, %p53;
	mov.f64 	%fd446, 0d4000000000000000;
	add.rn.f64 	%fd447, %fd8, %fd446;
	selp.f64 	%fd448, %fd447, %fd445, %p51;
	selp.f64 	%fd449, %fd448, %fd11, %p50;
	selp.f64 	%fd450, %fd449, %fd445, %p52;
	add.f64 	%fd451, %fd450, %fd450;
	selp.f64 	%fd452, 0d4000000000000000, %fd451, %p49;
	div.rn.f64 	%fd46, %fd440, %fd452;
	fma.rn.f64 	%fd453, %fd46, 0d3FF71547652B82FE, 0d4338000000000000;
	{
	.reg .b32 %temp; 
	mov.b64 	{%r16, %temp}, %fd453;
	}
	mov.f64 	%fd454, 0dC338000000000000;
	add.rn.f64 	%fd455, %fd453, %fd454;
	fma.rn.f64 	%fd456, %fd455, 0dBFE62E42FEFA39EF, %fd46;
	fma.rn.f64 	%fd457, %fd455, 0dBC7ABC9E3B39803F, %fd456;
	fma.rn.f64 	%fd458, %fd457, 0d3E5ADE1569CE2BDF, 0d3E928AF3FCA213EA;
	fma.rn.f64 	%fd459, %fd458, %fd457, 0d3EC71DEE62401315;
	fma.rn.f64 	%fd460, %fd459, %fd457, 0d3EFA01997C89EB71;
	fma.rn.f64 	%fd461, %fd460, %fd457, 0d3F2A01A014761F65;
	fma.rn.f64 	%fd462, %fd461, %fd457, 0d3F56C16C1852B7AF;
	fma.rn.f64 	%fd463, %fd462, %fd457, 0d3F81111111122322;
	fma.rn.f64 	%fd464, %fd463, %fd457, 0d3FA55555555502A1;
	fma.rn.f64 	%fd465, %fd464, %fd457, 0d3FC5555555555511;
	fma.rn.f64 	%fd466, %fd465, %fd457, 0d3FE000000000000B;
	fma.rn.f64 	%fd467, %fd466, %fd457, 0d3FF0000000000000;
	fma.rn.f64 	%fd468, %fd467, %fd457, 0d3FF0000000000000;
	{
	.reg .b32 %temp; 
	mov.b64 	{%r17, %temp}, %fd468;
	}
	{
	.reg .b32 %temp; 
	mov.b64 	{%temp, %r18}, %fd468;
	}
	shl.b32 	%r214, %r16, 20;
	add.s32 	%r215, %r214, %r18;
	mov.b64 	%fd1502, {%r17, %r215};
	{
	.reg .b32 %temp; 
	mov.b64 	{%temp, %r216}, %fd46;
	}
	mov.b32 	%f18, %r216;
	abs.f32 	%f2, %f18;
	setp.lt.f32 	%p55, %f2, 0f4086232B;
	@%p55 bra 	$L__BB3_29;
	setp.lt.f64 	%p56, %fd46, 0d0000000000000000;
	add.f64 	%fd469, %fd46, 0d7FF0000000000000;
	selp.f64 	%fd1502, 0d0000000000000000, %fd469, %p56;
	setp.geu.f32 	%p57, %f2, 0f40874800;
	@%p57 bra 	$L__BB3_29;
	shr.u32 	%r217, %r16, 31;
	add.s32 	%r218, %r16, %r217;
	shr.s32 	%r219, %r218, 1;
	shl.b32 	%r220, %r219, 20;
	add.s32 	%r221, %r18, %r220;
	mov.b64 	%fd470, {%r17, %r221};
	sub.s32 	%r222, %r16, %r219;
	shl.b32 	%r223, %r222, 20;
	add.s32 	%r224, %r223, 1072693248;
	mov.b32 	%r225, 0;
	mov.b64 	%fd471, {%r225, %r224};
	mul.f64 	%fd1502, %fd471, %fd470;
$L__BB3_29:
	mul.f64 	%fd472, %fd371, 0d3FE6A09E667F3BCD;
	mul.f64 	%fd1505, %fd472, %fd1502;
	bra.uni 	$L__BB3_41;
$L__BB3_30:
	setp.neu.f64 	%p21, %fd26, %fd4;
	@%p21 bra 	$L__BB3_40;
	setp.lt.s32 	%p22, %r6, 0;
	bar.sync 	0;
	sub.f64 	%fd52, %fd1498, %fd7;
	{
	.reg .b32 %temp; 
	mov.b64 	{%temp, %r19}, %fd52;
	}
	abs.f64 	%fd53, %fd52;
	{ // callseq 25, 0
	.param .b64 param0;
	st.param.f64 	[param0], %fd53;
	.param .b64 param1;
	st.param.f64 	[param1], 0d4000000000000000;
	.param .b64 retval0;
	call.uni (retval0), 
	__internal_accurate_pow, 
	(
	param0, 
	param1
	);
	ld.param.f64 	%fd390, [retval0];
	} // callseq 25
	setp.lt.s32 	%p25, %r19, 0;
	neg.f64 	%fd392, %fd390;
	selp.f64 	%fd393, %fd392, %fd390, %p17;
	selp.f64 	%fd394, %fd393, %fd390, %p25;
	setp.eq.f64 	%p26, %fd52, 0d0000000000000000;
	selp.b32 	%r184, %r19, 0, %p17;
	or.b32  	%r185, %r184, 2146435072;
	selp.b32 	%r186, %r185, %r184, %p22;
	mov.b32 	%r187, 0;
	mov.b64 	%fd395, {%r187, %r186};
	selp.f64 	%fd1503, %fd395, %fd394, %p26;
	add.f64 	%fd396, %fd52, 0d4000000000000000;
	{
	.reg .b32 %temp; 
	mov.b64 	{%temp, %r188}, %fd396;
	}
	and.b32  	%r189, %r188, 2146435072;
	setp.ne.s32 	%p27, %r189, 2146435072;
	@%p27 bra 	$L__BB3_36;
	setp.num.f64 	%p28, %fd52, %fd52;
	@%p28 bra 	$L__BB3_34;
	mov.f64 	%fd397, 0d4000000000000000;
	add.rn.f64 	%fd1503, %fd52, %fd397;
	bra.uni 	$L__BB3_36;
$L__BB3_34:
	setp.neu.f64 	%p29, %fd53, 0d7FF0000000000000;
	@%p29 bra 	$L__BB3_36;
	selp.b32 	%r190, %r9, %r8, %p2;
	selp.b32 	%r191, %r190, %r8, %p25;
	mov.b32 	%r192, 0;
	mov.b64 	%fd1503, {%r192, %r191};
$L__BB3_36:
	setp.eq.f64 	%p31, %fd8, 0d3FF0000000000000;
	setp.neu.f64 	%p32, %fd9, 0d7FF0000000000000;
	setp.nan.f64 	%p33, %fd8, %fd8;
	setp.eq.s32 	%p34, %r10, 2146435072;
	setp.eq.f64 	%p35, %fd8, 0d0000000000000000;
	setp.eq.f64 	%p36, %fd52, 0d3FF0000000000000;
	neg.f64 	%fd398, %fd1503;
	selp.f64 	%fd399, 0dBFF0000000000000, %fd398, %p36;
	{ // callseq 26, 0
	.param .b64 param0;
	st.param.f64 	[param0], %fd9;
	.param .b64 param1;
	st.param.f64 	[param1], 0d4000000000000000;
	.param .b64 retval0;
	call.uni (retval0), 
	__internal_accurate_pow, 
	(
	param0, 
	param1
	);
	ld.param.f64 	%fd400, [retval0];
	} // callseq 26
	neg.f64 	%fd402, %fd400;
	selp.f64 	%fd403, %fd402, %fd400, %p1;
	selp.f64 	%fd404, %fd10, %fd403, %p35;
	mov.f64 	%fd405, 0d4000000000000000;
	add.rn.f64 	%fd406, %fd8, %fd405;
	selp.f64 	%fd407, %fd406, %fd404, %p33;
	selp.f64 	%fd408, %fd407, %fd11, %p32;
	selp.f64 	%fd409, %fd408, %fd404, %p34;
	add.f64 	%fd410, %fd409, %fd409;
	selp.f64 	%fd411, 0d4000000000000000, %fd410, %p31;
	div.rn.f64 	%fd58, %fd399, %fd411;
	fma.rn.f64 	%fd412, %fd58, 0d3FF71547652B82FE, 0d4338000000000000;
	{
	.reg .b32 %temp; 
	mov.b64 	{%r20, %temp}, %fd412;
	}
	mov.f64 	%fd413, 0dC338000000000000;
	add.rn.f64 	%fd414, %fd412, %fd413;
	fma.rn.f64 	%fd415, %fd414, 0dBFE62E42FEFA39EF, %fd58;
	fma.rn.f64 	%fd416, %fd414, 0dBC7ABC9E3B39803F, %fd415;
	fma.rn.f64 	%fd417, %fd416, 0d3E5ADE1569CE2BDF, 0d3E928AF3FCA213EA;
	fma.rn.f64 	%fd418, %fd417, %fd416, 0d3EC71DEE62401315;
	fma.rn.f64 	%fd419, %fd418, %fd416, 0d3EFA01997C89EB71;
	fma.rn.f64 	%fd420, %fd419, %fd416, 0d3F2A01A014761F65;
	fma.rn.f64 	%fd421, %fd420, %fd416, 0d3F56C16C1852B7AF;
	fma.rn.f64 	%fd422, %fd421, %fd416, 0d3F81111111122322;
	fma.rn.f64 	%fd423, %fd422, %fd416, 0d3FA55555555502A1;
	fma.rn.f64 	%fd424, %fd423, %fd416, 0d3FC5555555555511;
	fma.rn.f64 	%fd425, %fd424, %fd416, 0d3FE000000000000B;
	fma.rn.f64 	%fd426, %fd425, %fd416, 0d3FF0000000000000;
	fma.rn.f64 	%fd427, %fd426, %fd416, 0d3FF0000000000000;
	{
	.reg .b32 %temp; 
	mov.b64 	{%r21, %temp}, %fd427;
	}
	{
	.reg .b32 %temp; 
	mov.b64 	{%temp, %r22}, %fd427;
	}
	shl.b32 	%r193, %r20, 20;
	add.s32 	%r194, %r193, %r22;
	mov.b64 	%fd1504, {%r21, %r194};
	{
	.reg .b32 %temp; 
	mov.b64 	{%temp, %r195}, %fd58;
	}
	mov.b32 	%f17, %r195;
	abs.f32 	%f3, %f17;
	setp.lt.f32 	%p37, %f3, 0f4086232B;
	@%p37 bra 	$L__BB3_39;
	setp.lt.f64 	%p38, %fd58, 0d0000000000000000;
	add.f64 	%fd428, %fd58, 0d7FF0000000000000;
	selp.f64 	%fd1504, 0d0000000000000000, %fd428, %p38;
	setp.geu.f32 	%p39, %f3, 0f40874800;
	@%p39 bra 	$L__BB3_39;
	shr.u32 	%r196, %r20, 31;
	add.s32 	%r197, %r20, %r196;
	shr.s32 	%r198, %r197, 1;
	shl.b32 	%r199, %r198, 20;
	add.s32 	%r200, %r22, %r199;
	mov.b64 	%fd429, {%r21, %r200};
	sub.s32 	%r201, %r20, %r198;
	shl.b32 	%r202, %r201, 20;
	add.s32 	%r203, %r202, 1072693248;
	mov.b32 	%r204, 0;
	mov.b64 	%fd430, {%r204, %r203};
	mul.f64 	%fd1504, %fd430, %fd429;
$L__BB3_39:
	mul.f64 	%fd1505, %fd6, %fd1504;
	bra.uni 	$L__BB3_41;
$L__BB3_40:
	bar.sync 	0;
	ld.const.f64 	%fd387, [hbar];
	mul.f64 	%fd388, %fd24, %fd387;
	div.rn.f64 	%fd389, %fd388, %fd5;
	sqrt.rn.f64 	%fd1505, %fd389;
$L__BB3_41:
	bar.sync 	0;
	abs.f64 	%fd66, %fd25;
	setp.neu.f64 	%p76, %fd66, 0d7FF0000000000000;
	@%p76 bra 	$L__BB3_43;
	mov.f64 	%fd519, 0d0000000000000000;
	mul.rn.f64 	%fd1507, %fd25, %fd519;
	mov.b32 	%r615, 1;
	bra.uni 	$L__BB3_46;
$L__BB3_43:
	mul.f64 	%fd514, %fd25, 0d3FE45F306DC9C883;
	cvt.rni.s32.f64 	%r614, %fd514;
	cvt.rn.f64.s32 	%fd515, %r614;
	fma.rn.f64 	%fd516, %fd515, 0dBFF921FB54442D18, %fd25;
	fma.rn.f64 	%fd517, %fd515, 0dBC91A62633145C00, %fd516;
	fma.rn.f64 	%fd1507, %fd515, 0dB97B839A252049C0, %fd517;
	setp.ltu.f64 	%p77, %fd66, 0d41E0000000000000;
	@%p77 bra 	$L__BB3_45;
	{ // callseq 31, 0
	.param .b64 param0;
	st.param.f64 	[param0], %fd25;
	.param .align 16 .b8 retval0[16];
	call.uni (retval0), 
	__internal_trig_reduction_slowpathd, 
	(
	param0
	);
	ld.param.f64 	%fd1507, [retval0];
	ld.param.b32 	%r614, [retval0+8];
	} // callseq 31
$L__BB3_45:
	add.s32 	%r615, %r614, 1;
$L__BB3_46:
	shl.b32 	%r249, %r615, 6;
	cvt.u64.u32 	%rd11, %r249;
	and.b64  	%rd12, %rd11, 64;
	add.s64 	%rd14, %rd13, %rd12;
	mul.rn.f64 	%fd520, %fd1507, %fd1507;
	and.b32  	%r250, %r615, 1;
	setp.eq.b32 	%p78, %r250, 1;
	selp.f64 	%fd521, 0dBDA8FF8320FD8164, 0d3DE5DB65F9785EBA, %p78;
	ld.global.nc.v2.f64 	{%fd522, %fd523}, [%rd14];
	fma.rn.f64 	%fd524, %fd521, %fd520, %fd522;
	fma.rn.f64 	%fd525, %fd524, %fd520, %fd523;
	ld.global.nc.v2.f64 	{%fd526, %fd527}, [%rd14+16];
	fma.rn.f64 	%fd528, %fd525, %fd520, %fd526;
	fma.rn.f64 	%fd529, %fd528, %fd520, %fd527;
	ld.global.nc.v2.f64 	{%fd530, %fd531}, [%rd14+32];
	fma.rn.f64 	%fd532, %fd529, %fd520, %fd530;
	fma.rn.f64 	%fd533, %fd532, %fd520, %fd531;
	fma.rn.f64 	%fd534, %fd533, %fd1507, %fd1507;
	fma.rn.f64 	%fd535, %fd533, %fd520, 0d3FF0000000000000;
	selp.f64 	%fd536, %fd535, %fd534, %p78;
	and.b32  	%r251, %r615, 2;
	setp.eq.s32 	%p79, %r251, 0;
	mov.f64 	%fd537, 0d0000000000000000;
	sub.f64 	%fd538, %fd537, %fd536;
	selp.f64 	%fd72, %fd536, %fd538, %p79;
	abs.f64 	%fd73, %fd27;
	setp.neu.f64 	%p80, %fd73, 0d7FF0000000000000;
	@%p80 bra 	$L__BB3_48;
	mov.f64 	%fd544, 0d0000000000000000;
	mul.rn.f64 	%fd1509, %fd27, %fd544;
	mov.b32 	%r617, 1;
	bra.uni 	$L__BB3_51;
$L__BB3_48:
	mul.f64 	%fd539, %fd27, 0d3FE45F306DC9C883;
	cvt.rni.s32.f64 	%r616, %fd539;
	cvt.rn.f64.s32 	%fd540, %r616;
	fma.rn.f64 	%fd541, %fd540, 0dBFF921FB54442D18, %fd27;
	fma.rn.f64 	%fd542, %fd540, 0dBC91A62633145C00, %fd541;
	fma.rn.f64 	%fd1509, %fd540, 0dB97B839A252049C0, %fd542;
	setp.ltu.f64 	%p81, %fd73, 0d41E0000000000000;
	@%p81 bra 	$L__BB3_50;
	{ // callseq 32, 0
	.param .b64 param0;
	st.param.f64 	[param0], %fd27;
	.param .align 16 .b8 retval0[16];
	call.uni (retval0), 
	__internal_trig_reduction_slowpathd, 
	(
	param0
	);
	ld.param.f64 	%fd1509, [retval0];
	ld.param.b32 	%r616, [retval0+8];
	} // callseq 32
$L__BB3_50:
	add.s32 	%r617, %r616, 1;
$L__BB3_51:
	ld.param.u64 	%rd86, [_Z9paths_rk2PdS_S__param_1];
	setp.eq.s32 	%p82, %r7, 1062207488;
	and.b32  	%r254, %r6, 2147483647;
	setp.ne.s32 	%p83, %r254, 1071644672;
	and.pred  	%p3, %p82, %p83;
	shl.b32 	%r255, %r617, 6;
	cvt.u64.u32 	%rd15, %r255;
	and.b64  	%rd16, %rd15, 64;
	add.s64 	%rd18, %rd13, %rd16;
	mul.rn.f64 	%fd545, %fd1509, %fd1509;
	and.b32  	%r256, %r617, 1;
	setp.eq.b32 	%p84, %r256, 1;
	selp.f64 	%fd546, 0dBDA8FF8320FD8164, 0d3DE5DB65F9785EBA, %p84;
	ld.global.nc.v2.f64 	{%fd547, %fd548}, [%rd18];
	fma.rn.f64 	%fd549, %fd546, %fd545, %fd547;
	fma.rn.f64 	%fd550, %fd549, %fd545, %fd548;
	ld.global.nc.v2.f64 	{%fd551, %fd552}, [%rd18+16];
	fma.rn.f64 	%fd553, %fd550, %fd545, %fd551;
	fma.rn.f64 	%fd554, %fd553, %fd545, %fd552;
	ld.global.nc.v2.f64 	{%fd555, %fd556}, [%rd18+32];
	fma.rn.f64 	%fd557, %fd554, %fd545, %fd555;
	fma.rn.f64 	%fd558, %fd557, %fd545, %fd556;
	fma.rn.f64 	%fd559, %fd558, %fd1509, %fd1509;
	fma.rn.f64 	%fd560, %fd558, %fd545, 0d3FF0000000000000;
	selp.f64 	%fd561, %fd560, %fd559, %p84;
	and.b32  	%r257, %r617, 2;
	setp.eq.s32 	%p85, %r257, 0;
	mov.f64 	%fd562, 0d0000000000000000;
	sub.f64 	%fd563, %fd562, %fd561;
	selp.f64 	%fd564, %fd561, %fd563, %p85;
	sub.f64 	%fd565, %fd72, %fd564;
	mul.f64 	%fd566, %fd1505, %fd14;
	mul.f64 	%fd567, %fd566, %fd565;
	mul.f64 	%fd569, %fd568, %fd567;
	div.rn.f64 	%fd572, %fd569, %fd79;
	add.f64 	%fd573, %fd22, %fd572;
	st.shared.f64 	[%r3], %fd573;
	bar.sync 	0;
	ld.shared.f64 	%fd80, [%r4];
	bar.sync 	0;
	ld.global.f64 	%fd574, [%rd1];
	mul.f64 	%fd81, %fd574, %fd23;
	bar.sync 	0;
	mul.f64 	%fd575, %fd81, 0d0000000000000000;
	ld.global.f64 	%fd576, [%rd1];
	mul.f64 	%fd577, %fd1567, %fd576;
	sub.f64 	%fd578, %fd575, %fd577;
	cvta.to.global.u64 	%rd19, %rd86;
	ld.global.f64 	%fd579, [%rd19+16];
	add.f64 	%fd82, %fd579, %fd578;
	bar.sync 	0;
	ld.global.f64 	%fd83, [%rd1];
	fma.rn.f64 	%fd580, %fd1567, %fd83, %fd575;
	ld.global.f64 	%fd581, [%rd19+16];
	add.f64 	%fd84, %fd581, %fd580;
	mul.f64 	%fd582, %fd3, 0d3FE0000000000000;
	setp.neu.f64 	%p86, %fd83, %fd582;
	@%p86 bra 	$L__BB3_61;
	setp.lt.s32 	%p125, %r6, 0;
	bar.sync 	0;
	sub.f64 	%fd85, %fd1498, %fd7;
	{
	.reg .b32 %temp; 
	mov.b64 	{%temp, %r33}, %fd85;
	}
	abs.f64 	%fd86, %fd85;
	{ // callseq 37, 0
	.param .b64 param0;
	st.param.f64 	[param0], %fd86;
	.param .b64 param1;
	st.param.f64 	[param1], 0d4000000000000000;
	.param .b64 retval0;
	call.uni (retval0), 
	__internal_accurate_pow, 
	(
	param0, 
	param1
	);
	ld.param.f64 	%fd669, [retval0];
	} // callseq 37
	setp.lt.s32 	%p128, %r33, 0;
	neg.f64 	%fd671, %fd669;
	selp.f64 	%fd672, %fd671, %fd669, %p82;
	selp.f64 	%fd673, %fd672, %fd669, %p128;
	setp.eq.f64 	%p129, %fd85, 0d0000000000000000;
	selp.b32 	%r300, %r33, 0, %p82;
	or.b32  	%r301, %r300, 2146435072;
	selp.b32 	%r302, %r301, %r300, %p125;
	mov.b32 	%r303, 0;
	mov.b64 	%fd674, {%r303, %r302};
	selp.f64 	%fd1510, %fd674, %fd673, %p129;
	add.f64 	%fd675, %fd85, 0d4000000000000000;
	{
	.reg .b32 %temp; 
	mov.b64 	{%temp, %r304}, %fd675;
	}
	and.b32  	%r305, %r304, 2146435072;
	setp.ne.s32 	%p130, %r305, 2146435072;
	@%p130 bra 	$L__BB3_57;
	setp.num.f64 	%p131, %fd85, %fd85;
	@%p131 bra 	$L__BB3_55;
	mov.f64 	%fd676, 0d4000000000000000;
	add.rn.f64 	%fd1510, %fd85, %fd676;
	bra.uni 	$L__BB3_57;
$L__BB3_55:
	setp.neu.f64 	%p132, %fd86, 0d7FF0000000000000;
	@%p132 bra 	$L__BB3_57;
	selp.b32 	%r306, %r9, %r8, %p3;
	selp.b32 	%r307, %r306, %r8, %p128;
	mov.b32 	%r308, 0;
	mov.b64 	%fd1510, {%r308, %r307};
$L__BB3_57:
	setp.eq.f64 	%p134, %fd8, 0d3FF0000000000000;
	setp.neu.f64 	%p135, %fd9, 0d7FF0000000000000;
	setp.nan.f64 	%p136, %fd8, %fd8;
	setp.eq.s32 	%p137, %r10, 2146435072;
	setp.eq.f64 	%p138, %fd8, 0d0000000000000000;
	setp.eq.f64 	%p139, %fd85, 0d3FF0000000000000;
	neg.f64 	%fd677, %fd1510;
	selp.f64 	%fd678, 0dBFF0000000000000, %fd677, %p139;
	{ // callseq 38, 0
	.param .b64 param0;
	st.param.f64 	[param0], %fd9;
	.param .b64 param1;
	st.param.f64 	[param1], 0d4000000000000000;
	.param .b64 retval0;
	call.uni (retval0), 
	__internal_accurate_pow, 
	(
	param0, 
	param1
	);
	ld.param.f64 	%fd679, [retval0];
	} // callseq 38
	neg.f64 	%fd681, %fd679;
	selp.f64 	%fd682, %fd681, %fd679, %p1;
	selp.f64 	%fd683, %fd10, %fd682, %p138;
	mov.f64 	%fd684, 0d4000000000000000;
	add.rn.f64 	%fd685, %fd8, %fd684;
	selp.f64 	%fd686, %fd685, %fd683, %p136;
	selp.f64 	%fd687, %fd686, %fd11, %p135;
	selp.f64 	%fd688, %fd687, %fd683, %p137;
	add.f64 	%fd689, %fd688, %fd688;
	selp.f64 	%fd690, 0d4000000000000000, %fd689, %p134;
	div.rn.f64 	%fd91, %fd678, %fd690;
	fma.rn.f64 	%fd691, %fd91, 0d3FF71547652B82FE, 0d4338000000000000;
	{
	.reg .b32 %temp; 
	mov.b64 	{%r34, %temp}, %fd691;
	}
	mov.f64 	%fd692, 0dC338000000000000;
	add.rn.f64 	%fd693, %fd691, %fd692;
	fma.rn.f64 	%fd694, %fd693, 0dBFE62E42FEFA39EF, %fd91;
	fma.rn.f64 	%fd695, %fd693, 0dBC7ABC9E3B39803F, %fd694;
	fma.rn.f64 	%fd696, %fd695, 0d3E5ADE1569CE2BDF, 0d3E928AF3FCA213EA;
	fma.rn.f64 	%fd697, %fd696, %fd695, 0d3EC71DEE62401315;
	fma.rn.f64 	%fd698, %fd697, %fd695, 0d3EFA01997C89EB71;
	fma.rn.f64 	%fd699, %fd698, %fd695, 0d3F2A01A014761F65;
	fma.rn.f64 	%fd700, %fd699, %fd695, 0d3F56C16C1852B7AF;
	fma.rn.f64 	%fd701, %fd700, %fd695, 0d3F81111111122322;
	fma.rn.f64 	%fd702, %fd701, %fd695, 0d3FA55555555502A1;
	fma.rn.f64 	%fd703, %fd702, %fd695, 0d3FC5555555555511;
	fma.rn.f64 	%fd704, %fd703, %fd695, 0d3FE000000000000B;
	fma.rn.f64 	%fd705, %fd704, %fd695, 0d3FF0000000000000;
	fma.rn.f64 	%fd706, %fd705, %fd695, 0d3FF0000000000000;
	{
	.reg .b32 %temp; 
	mov.b64 	{%r35, %temp}, %fd706;
	}
	{
	.reg .b32 %temp; 
	mov.b64 	{%temp, %r36}, %fd706;
	}
	shl.b32 	%r309, %r34, 20;
	add.s32 	%r310, %r309, %r36;
	mov.b64 	%fd1511, {%r35, %r310};
	{
	.reg .b32 %temp; 
	mov.b64 	{%temp, %r311}, %fd91;
	}
	mov.b32 	%f22, %r311;
	abs.f32 	%f4, %f22;
	setp.lt.f32 	%p140, %f4, 0f4086232B;
	@%p140 bra 	$L__BB3_60;
	setp.lt.f64 	%p141, %fd91, 0d0000000000000000;
	add.f64 	%fd707, %fd91, 0d7FF0000000000000;
	selp.f64 	%fd1511, 0d0000000000000000, %fd707, %p141;
	setp.geu.f32 	%p142, %f4, 0f40874800;
	@%p142 bra 	$L__BB3_60;
	shr.u32 	%r312, %r34, 31;
	add.s32 	%r313, %r34, %r312;
	shr.s32 	%r314, %r313, 1;
	shl.b32 	%r315, %r314, 20;
	add.s32 	%r316, %r36, %r315;
	mov.b64 	%fd708, {%r35, %r316};
	sub.s32 	%r317, %r34, %r314;
	shl.b32 	%r318, %r317, 20;
	add.s32 	%r319, %r318, 1072693248;
	mov.b32 	%r320, 0;
	mov.b64 	%fd709, {%r320, %r319};
	mul.f64 	%fd1511, %fd709, %fd708;
$L__BB3_60:
	mul.f64 	%fd1516, %fd12, %fd1511;
	bra.uni 	$L__BB3_82;
$L__BB3_61:
	setp.neu.f64 	%p87, %fd83, %fd3;
	@%p87 bra 	$L__BB3_71;
	setp.lt.s32 	%p107, %r6, 0;
	bar.sync 	0;
	sub.f64 	%fd97, %fd1498, %fd7;
	{
	.reg .b32 %temp; 
	mov.b64 	{%temp, %r37}, %fd97;
	}
	abs.f64 	%fd98, %fd97;
	{ // callseq 35, 0
	.param .b64 param0;
	st.param.f64 	[param0], %fd98;
	.param .b64 param1;
	st.param.f64 	[param1], 0d4000000000000000;
	.param .b64 retval0;
	call.uni (retval0), 
	__internal_accurate_pow, 
	(
	param0, 
	param1
	);
	ld.param.f64 	%fd627, [retval0];
	} // callseq 35
	setp.lt.s32 	%p110, %r37, 0;
	neg.f64 	%fd629, %fd627;
	selp.f64 	%fd630, %fd629, %fd627, %p82;
	selp.f64 	%fd631, %fd630, %fd627, %p110;
	setp.eq.f64 	%p111, %fd97, 0d0000000000000000;
	selp.b32 	%r279, %r37, 0, %p82;
	or.b32  	%r280, %r279, 2146435072;
	selp.b32 	%r281, %r280, %r279, %p107;
	mov.b32 	%r282, 0;
	mov.b64 	%fd632, {%r282, %r281};
	selp.f64 	%fd1512, %fd632, %fd631, %p111;
	add.f64 	%fd633, %fd97, 0d4000000000000000;
	{
	.reg .b32 %temp; 
	mov.b64 	{%temp, %r283}, %fd633;
	}
	and.b32  	%r284, %r283, 2146435072;
	setp.ne.s32 	%p112, %r284, 2146435072;
	@%p112 bra 	$L__BB3_67;
	setp.num.f64 	%p113, %fd97, %fd97;
	@%p113 bra 	$L__BB3_65;
	mov.f64 	%fd634, 0d4000000000000000;
	add.rn.f64 	%fd1512, %fd97, %fd634;
	bra.uni 	$L__BB3_67;
$L__BB3_65:
	setp.neu.f64 	%p114, %fd98, 0d7FF0000000000000;
	@%p114 bra 	$L__BB3_67;
	selp.b32 	%r285, %r9, %r8, %p3;
	selp.b32 	%r286, %r285, %r8, %p110;
	mov.b32 	%r287, 0;
	mov.b64 	%fd1512, {%r287, %r286};
$L__BB3_67:
	setp.eq.f64 	%p116, %fd8, 0d3FF0000000000000;
	setp.neu.f64 	%p117, %fd9, 0d7FF0000000000000;
	setp.nan.f64 	%p118, %fd8, %fd8;
	setp.eq.s32 	%p119, %r10, 2146435072;
	setp.eq.f64 	%p120, %fd8, 0d0000000000000000;
	setp.eq.f64 	%p121, %fd97, 0d3FF0000000000000;
	neg.f64 	%fd635, %fd1512;
	selp.f64 	%fd636, 0dBFF0000000000000, %fd635, %p121;
	{ // callseq 36, 0
	.param .b64 param0;
	st.param.f64 	[param0], %fd9;
	.param .b64 param1;
	st.param.f64 	[param1], 0d4000000000000000;
	.param .b64 retval0;
	call.uni (retval0), 
	__internal_accurate_pow, 
	(
	param0, 
	param1
	);
	ld.param.f64 	%fd637, [retval0];
	} // callseq 36
	neg.f64 	%fd639, %fd637;
	selp.f64 	%fd640, %fd639, %fd637, %p1;
	selp.f64 	%fd641, %fd10, %fd640, %p120;
	mov.f64 	%fd642, 0d4000000000000000;
	add.rn.f64 	%fd643, %fd8, %fd642;
	selp.f64 	%fd644, %fd643, %fd641, %p118;
	selp.f64 	%fd645, %fd644, %fd11, %p117;
	selp.f64 	%fd646, %fd645, %fd641, %p119;
	add.f64 	%fd647, %fd646, %fd646;
	selp.f64 	%fd648, 0d4000000000000000, %fd647, %p116;
	div.rn.f64 	%fd103, %fd636, %fd648;
	fma.rn.f64 	%fd649, %fd103, 0d3FF71547652B82FE, 0d4338000000000000;
	{
	.reg .b32 %temp; 
	mov.b64 	{%r38, %temp}, %fd649;
	}
	mov.f64 	%fd650, 0dC338000000000000;
	add.rn.f64 	%fd651, %fd649, %fd650;
	fma.rn.f64 	%fd652, %fd651, 0dBFE62E42FEFA39EF, %fd103;
	fma.rn.f64 	%fd653, %fd651, 0dBC7ABC9E3B39803F, %fd652;
	fma.rn.f64 	%fd654, %fd653, 0d3E5ADE1569CE2BDF, 0d3E928AF3FCA213EA;
	fma.rn.f64 	%fd655, %fd654, %fd653, 0d3EC71DEE62401315;
	fma.rn.f64 	%fd656, %fd655, %fd653, 0d3EFA01997C89EB71;
	fma.rn.f64 	%fd657, %fd656, %fd653, 0d3F2A01A014761F65;
	fma.rn.f64 	%fd658, %fd657, %fd653, 0d3F56C16C1852B7AF;
	fma.rn.f64 	%fd659, %fd658, %fd653, 0d3F81111111122322;
	fma.rn.f64 	%fd660, %fd659, %fd653, 0d3FA55555555502A1;
	fma.rn.f64 	%fd661, %fd660, %fd653, 0d3FC5555555555511;
	fma.rn.f64 	%fd662, %fd661, %fd653, 0d3FE000000000000B;
	fma.rn.f64 	%fd663, %fd662, %fd653, 0d3FF0000000000000;
	fma.rn.f64 	%fd664, %fd663, %fd653, 0d3FF0000000000000;
	{
	.reg .b32 %temp; 
	mov.b64 	{%r39, %temp}, %fd664;
	}
	{
	.reg .b32 %temp; 
	mov.b64 	{%temp, %r40}, %fd664;
	}
	shl.b32 	%r288, %r38, 20;
	add.s32 	%r289, %r288, %r40;
	mov.b64 	%fd1513, {%r39, %r289};
	{
	.reg .b32 %temp; 
	mov.b64 	{%temp, %r290}, %fd103;
	}
	mov.b32 	%f21, %r290;
	abs.f32 	%f5, %f21;
	setp.lt.f32 	%p122, %f5, 0f4086232B;
	@%p122 bra 	$L__BB3_70;
	setp.lt.f64 	%p123, %fd103, 0d0000000000000000;
	add.f64 	%fd665, %fd103, 0d7FF0000000000000;
	selp.f64 	%fd1513, 0d0000000000000000, %fd665, %p123;
	setp.geu.f32 	%p124, %f5, 0f40874800;
	@%p124 bra 	$L__BB3_70;
	shr.u32 	%r291, %r38, 31;
	add.s32 	%r292, %r38, %r291;
	shr.s32 	%r293, %r292, 1;
	shl.b32 	%r294, %r293, 20;
	add.s32 	%r295, %r40, %r294;
	mov.b64 	%fd666, {%r39, %r295};
	sub.s32 	%r296, %r38, %r293;
	shl.b32 	%r297, %r296, 20;
	add.s32 	%r298, %r297, 1072693248;
	mov.b32 	%r299, 0;
	mov.b64 	%fd667, {%r299, %r298};
	mul.f64 	%fd1513, %fd667, %fd666;
$L__BB3_70:
	mul.f64 	%fd668, %fd371, 0d3FE6A09E667F3BCD;
	mul.f64 	%fd1516, %fd668, %fd1513;
	bra.uni 	$L__BB3_82;
$L__BB3_71:
	setp.neu.f64 	%p88, %fd83, %fd4;
	@%p88 bra 	$L__BB3_81;
	setp.lt.s32 	%p89, %r6, 0;
	bar.sync 	0;
	sub.f64 	%fd109, %fd1498, %fd7;
	{
	.reg .b32 %temp; 
	mov.b64 	{%temp, %r41}, %fd109;
	}
	abs.f64 	%fd110, %fd109;
	{ // callseq 33, 0
	.param .b64 param0;
	st.param.f64 	[param0], %fd110;
	.param .b64 param1;
	st.param.f64 	[param1], 0d4000000000000000;
	.param .b64 retval0;
	call.uni (retval0), 
	__internal_accurate_pow, 
	(
	param0, 
	param1
	);
	ld.param.f64 	%fd586, [retval0];
	} // callseq 33
	setp.lt.s32 	%p92, %r41, 0;
	neg.f64 	%fd588, %fd586;
	selp.f64 	%fd589, %fd588, %fd586, %p82;
	selp.f64 	%fd590, %fd589, %fd586, %p92;
	setp.eq.f64 	%p93, %fd109, 0d0000000000000000;
	selp.b32 	%r258, %r41, 0, %p82;
	or.b32  	%r259, %r258, 2146435072;
	selp.b32 	%r260, %r259, %r258, %p89;
	mov.b32 	%r261, 0;
	mov.b64 	%fd591, {%r261, %r260};
	selp.f64 	%fd1514, %fd591, %fd590, %p93;
	add.f64 	%fd592, %fd109, 0d4000000000000000;
	{
	.reg .b32 %temp; 
	mov.b64 	{%temp, %r262}, %fd592;
	}
	and.b32  	%r263, %r262, 2146435072;
	setp.ne.s32 	%p94, %r263, 2146435072;
	@%p94 bra 	$L__BB3_77;
	setp.num.f64 	%p95, %fd109, %fd109;
	@%p95 bra 	$L__BB3_75;
	mov.f64 	%fd593, 0d4000000000000000;
	add.rn.f64 	%fd1514, %fd109, %fd593;
	bra.uni 	$L__BB3_77;
$L__BB3_75:
	setp.neu.f64 	%p96, %fd110, 0d7FF0000000000000;
	@%p96 bra 	$L__BB3_77;
	selp.b32 	%r264, %r9, %r8, %p3;
	selp.b32 	%r265, %r264, %r8, %p92;
	mov.b32 	%r266, 0;
	mov.b64 	%fd1514, {%r266, %r265};
$L__BB3_77:
	setp.eq.f64 	%p98, %fd8, 0d3FF0000000000000;
	setp.neu.f64 	%p99, %fd9, 0d7FF0000000000000;
	setp.nan.f64 	%p100, %fd8, %fd8;
	setp.eq.s32 	%p101, %r10, 2146435072;
	setp.eq.f64 	%p102, %fd8, 0d0000000000000000;
	setp.eq.f64 	%p103, %fd109, 0d3FF0000000000000;
	neg.f64 	%fd594, %fd1514;
	selp.f64 	%fd595, 0dBFF0000000000000, %fd594, %p103;
	{ // callseq 34, 0
	.param .b64 param0;
	st.param.f64 	[param0], %fd9;
	.param .b64 param1;
	st.param.f64 	[param1], 0d4000000000000000;
	.param .b64 retval0;
	call.uni (retval0), 
	__internal_accurate_pow, 
	(
	param0, 
	param1
	);
	ld.param.f64 	%fd596, [retval0];
	} // callseq 34
	neg.f64 	%fd598, %fd596;
	selp.f64 	%fd599, %fd598, %fd596, %p1;
	selp.f64 	%fd600, %fd10, %fd599, %p102;
	mov.f64 	%fd601, 0d4000000000000000;
	add.rn.f64 	%fd602, %fd8, %fd601;
	selp.f64 	%fd603, %fd602, %fd600, %p100;
	selp.f64 	%fd604, %fd603, %fd11, %p99;
	selp.f64 	%fd605, %fd604, %fd600, %p101;
	add.f64 	%fd606, %fd605, %fd605;
	selp.f64 	%fd607, 0d4000000000000000, %fd606, %p98;
	div.rn.f64 	%fd115, %fd595, %fd607;
	fma.rn.f64 	%fd608, %fd115, 0d3FF71547652B82FE, 0d4338000000000000;
	{
	.reg .b32 %temp; 
	mov.b64 	{%r42, %temp}, %fd608;
	}
	mov.f64 	%fd609, 0dC338000000000000;
	add.rn.f64 	%fd610, %fd608, %fd609;
	fma.rn.f64 	%fd611, %fd610, 0dBFE62E42FEFA39EF, %fd115;
	fma.rn.f64 	%fd612, %fd610, 0dBC7ABC9E3B39803F, %fd611;
	fma.rn.f64 	%fd613, %fd612, 0d3E5ADE1569CE2BDF, 0d3E928AF3FCA213EA;
	fma.rn.f64 	%fd614, %fd613, %fd612, 0d3EC71DEE62401315;
	fma.rn.f64 	%fd615, %fd614, %fd612, 0d3EFA01997C89EB71;
	fma.rn.f64 	%fd616, %fd615, %fd612, 0d3F2A01A014761F65;
	fma.rn.f64 	%fd617, %fd616, %fd612, 0d3F56C16C1852B7AF;
	fma.rn.f64 	%fd618, %fd617, %fd612, 0d3F81111111122322;
	fma.rn.f64 	%fd619, %fd618, %fd612, 0d3FA55555555502A1;
	fma.rn.f64 	%fd620, %fd619, %fd612, 0d3FC5555555555511;
	fma.rn.f64 	%fd621, %fd620, %fd612, 0d3FE000000000000B;
	fma.rn.f64 	%fd622, %fd621, %fd612, 0d3FF0000000000000;
	fma.rn.f64 	%fd623, %fd622, %fd612, 0d3FF0000000000000;
	{
	.reg .b32 %temp; 
	mov.b64 	{%r43, %temp}, %fd623;
	}
	{
	.reg .b32 %temp; 
	mov.b64 	{%temp, %r44}, %fd623;
	}
	shl.b32 	%r267, %r42, 20;
	add.s32 	%r268, %r267, %r44;
	mov.b64 	%fd1515, {%r43, %r268};
	{
	.reg .b32 %temp; 
	mov.b64 	{%temp, %r269}, %fd115;
	}
	mov.b32 	%f20, %r269;
	abs.f32 	%f6, %f20;
	setp.lt.f32 	%p104, %f6, 0f4086232B;
	@%p104 bra 	$L__BB3_80;
	setp.lt.f64 	%p105, %fd115, 0d0000000000000000;
	add.f64 	%fd624, %fd115, 0d7FF0000000000000;
	selp.f64 	%fd1515, 0d0000000000000000, %fd624, %p105;
	setp.geu.f32 	%p106, %f6, 0f40874800;
	@%p106 bra 	$L__BB3_80;
	shr.u32 	%r270, %r42, 31;
	add.s32 	%r271, %r42, %r270;
	shr.s32 	%r272, %r271, 1;
	shl.b32 	%r273, %r272, 20;
	add.s32 	%r274, %r44, %r273;
	mov.b64 	%fd625, {%r43, %r274};
	sub.s32 	%r275, %r42, %r272;
	shl.b32 	%r276, %r275, 20;
	add.s32 	%r277, %r276, 1072693248;
	mov.b32 	%r278, 0;
	mov.b64 	%fd626, {%r278, %r277};
	mul.f64 	%fd1515, %fd626, %fd625;
$L__BB3_80:
	mul.f64 	%fd1516, %fd6, %fd1515;
	bra.uni 	$L__BB3_82;
$L__BB3_81:
	bar.sync 	0;
	ld.const.f64 	%fd583, [hbar];
	mul.f64 	%fd584, %fd81, %fd583;
	div.rn.f64 	%fd585, %fd584, %fd5;
	sqrt.rn.f64 	%fd1516, %fd585;
$L__BB3_82:
	bar.sync 	0;
	abs.f64 	%fd123, %fd82;
	setp.neu.f64 	%p143, %fd123, 0d7FF0000000000000;
	@%p143 bra 	$L__BB3_84;
	mov.f64 	%fd715, 0d0000000000000000;
	mul.rn.f64 	%fd1518, %fd82, %fd715;
	mov.b32 	%r619, 1;
	bra.uni 	$L__BB3_87;
$L__BB3_84:
	mul.f64 	%fd710, %fd82, 0d3FE45F306DC9C883;
	cvt.rni.s32.f64 	%r618, %fd710;
	cvt.rn.f64.s32 	%fd711, %r618;
	fma.rn.f64 	%fd712, %fd711, 0dBFF921FB54442D18, %fd82;
	fma.rn.f64 	%fd713, %fd711, 0dBC91A62633145C00, %fd712;
	fma.rn.f64 	%fd1518, %fd711, 0dB97B839A252049C0, %fd713;
	setp.ltu.f64 	%p144, %fd123, 0d41E0000000000000;
	@%p144 bra 	$L__BB3_86;
	{ // callseq 39, 0
	.param .b64 param0;
	st.param.f64 	[param0], %fd82;
	.param .align 16 .b8 retval0[16];
	call.uni (retval0), 
	__internal_trig_reduction_slowpathd, 
	(
	param0
	);
	ld.param.f64 	%fd1518, [retval0];
	ld.param.b32 	%r618, [retval0+8];
	} // callseq 39
$L__BB3_86:
	add.s32 	%r619, %r618, 1;
$L__BB3_87:
	shl.b32 	%r323, %r619, 6;
	cvt.u64.u32 	%rd20, %r323;
	and.b64  	%rd21, %rd20, 64;
	mov.u64 	%rd22, __cudart_sin_cos_coeffs;
	add.s64 	%rd23, %rd22, %rd21;
	mul.rn.f64 	%fd716, %fd1518, %fd1518;
	and.b32  	%r324, %r619, 1;
	setp.eq.b32 	%p145, %r324, 1;
	selp.f64 	%fd717, 0dBDA8FF8320FD8164, 0d3DE5DB65F9785EBA, %p145;
	ld.global.nc.v2.f64 	{%fd718, %fd719}, [%rd23];
	fma.rn.f64 	%fd720, %fd717, %fd716, %fd718;
	fma.rn.f64 	%fd721, %fd720, %fd716, %fd719;
	ld.global.nc.v2.f64 	{%fd722, %fd723}, [%rd23+16];
	fma.rn.f64 	%fd724, %fd721, %fd716, %fd722;
	fma.rn.f64 	%fd725, %fd724, %fd716, %fd723;
	ld.global.nc.v2.f64 	{%fd726, %fd727}, [%rd23+32];
	fma.rn.f64 	%fd728, %fd725, %fd716, %fd726;
	fma.rn.f64 	%fd729, %fd728, %fd716, %fd727;
	fma.rn.f64 	%fd730, %fd729, %fd1518, %fd1518;
	fma.rn.f64 	%fd731, %fd729, %fd716, 0d3FF0000000000000;
	selp.f64 	%fd732, %fd731, %fd730, %p145;
	and.b32  	%r325, %r619, 2;
	setp.eq.s32 	%p146, %r325, 0;
	mov.f64 	%fd733, 0d0000000000000000;
	sub.f64 	%fd734, %fd733, %fd732;
	selp.f64 	%fd129, %fd732, %fd734, %p146;
	abs.f64 	%fd130, %fd84;
	setp.neu.f64 	%p147, %fd130, 0d7FF0000000000000;
	@%p147 bra 	$L__BB3_89;
	mov.f64 	%fd740, 0d0000000000000000;
	mul.rn.f64 	%fd1520, %fd84, %fd740;
	mov.b32 	%r621, 1;
	bra.uni 	$L__BB3_92;
$L__BB3_89:
	mul.f64 	%fd735, %fd84, 0d3FE45F306DC9C883;
	cvt.rni.s32.f64 	%r620, %fd735;
	cvt.rn.f64.s32 	%fd736, %r620;
	fma.rn.f64 	%fd737, %fd736, 0dBFF921FB54442D18, %fd84;
	fma.rn.f64 	%fd738, %fd736, 0dBC91A62633145C00, %fd737;
	fma.rn.f64 	%fd1520, %fd736, 0dB97B839A252049C0, %fd738;
	setp.ltu.f64 	%p148, %fd130, 0d41E0000000000000;
	@%p148 bra 	$L__BB3_91;
	{ // callseq 40, 0
	.param .b64 param0;
	st.param.f64 	[param0], %fd84;
	.param .align 16 .b8 retval0[16];
	call.uni (retval0), 
	__internal_trig_reduction_slowpathd, 
	(
	param0
	);
	ld.param.f64 	%fd1520, [retval0];
	ld.param.b32 	%r620, [retval0+8];
	} // callseq 40
$L__BB3_91:
	add.s32 	%r621, %r620, 1;
$L__BB3_92:
	setp.lt.s32 	%p149, %r6, 0;
	setp.eq.s32 	%p150, %r7, 1062207488;
	shl.b32 	%r328, %r621, 6;
	cvt.u64.u32 	%rd24, %r328;
	and.b64  	%rd25, %rd24, 64;
	mov.u64 	%rd26, __cudart_sin_cos_coeffs;
	add.s64 	%rd27, %rd26, %rd25;
	mul.rn.f64 	%fd741, %fd1520, %fd1520;
	and.b32  	%r329, %r621, 1;
	setp.eq.b32 	%p152, %r329, 1;
	selp.f64 	%fd742, 0dBDA8FF8320FD8164, 0d3DE5DB65F9785EBA, %p152;
	ld.global.nc.v2.f64 	{%fd743, %fd744}, [%rd27];
	fma.rn.f64 	%fd745, %fd742, %fd741, %fd743;
	fma.rn.f64 	%fd746, %fd745, %fd741, %fd744;
	ld.global.nc.v2.f64 	{%fd747, %fd748}, [%rd27+16];
	fma.rn.f64 	%fd749, %fd746, %fd741, %fd747;
	fma.rn.f64 	%fd750, %fd749, %fd741, %fd748;
	ld.global.nc.v2.f64 	{%fd751, %fd752}, [%rd27+32];
	fma.rn.f64 	%fd753, %fd750, %fd741, %fd751;
	fma.rn.f64 	%fd754, %fd753, %fd741, %fd752;
	fma.rn.f64 	%fd755, %fd754, %fd1520, %fd1520;
	fma.rn.f64 	%fd756, %fd754, %fd741, 0d3FF0000000000000;
	selp.f64 	%fd757, %fd756, %fd755, %p152;
	and.b32  	%r330, %r621, 2;
	setp.eq.s32 	%p153, %r330, 0;
	mov.f64 	%fd758, 0d0000000000000000;
	sub.f64 	%fd759, %fd758, %fd757;
	selp.f64 	%fd760, %fd757, %fd759, %p153;
	add.f64 	%fd761, %fd129, %fd760;
	mul.f64 	%fd762, %fd1516, %fd14;
	mul.f64 	%fd763, %fd762, %fd761;
	div.rn.f64 	%fd765, %fd763, %fd570;
	mul.f64 	%fd766, %fd1516, %fd13;
	sub.f64 	%fd767, %fd129, %fd760;
	mul.f64 	%fd768, %fd766, %fd767;
	mul.f64 	%fd769, %fd2, %fd768;
	div.rn.f64 	%fd770, %fd769, %fd79;
	add.f64 	%fd771, %fd765, %fd770;
	add.f64 	%fd772, %fd80, %fd771;
	st.shared.f64 	[%r4], %fd772;
	ld.shared.f64 	%fd136, [%r3];
	bar.sync 	0;
	mul.f64 	%fd774, %fd1567, %fd773;
	sub.f64 	%fd137, %fd776, %fd774;
	bar.sync 	0;
	add.f64 	%fd138, %fd776, %fd774;
	bar.sync 	0;
	sub.f64 	%fd139, %fd1498, %fd7;
	{
	.reg .b32 %temp; 
	mov.b64 	{%temp, %r55}, %fd139;
	}
	abs.f64 	%fd140, %fd139;
	{ // callseq 41, 0
	.param .b64 param0;
	st.param.f64 	[param0], %fd140;
	.param .b64 param1;
	st.param.f64 	[param1], 0d4000000000000000;
	.param .b64 retval0;
	call.uni (retval0), 
	__internal_accurate_pow, 
	(
	param0, 
	param1
	);
	ld.param.f64 	%fd777, [retval0];
	} // callseq 41
	setp.lt.s32 	%p154, %r55, 0;
	neg.f64 	%fd779, %fd777;
	selp.f64 	%fd780, %fd779, %fd777, %p150;
	selp.f64 	%fd781, %fd780, %fd777, %p154;
	setp.eq.f64 	%p155, %fd139, 0d0000000000000000;
	selp.b32 	%r331, %r55, 0, %p150;
	or.b32  	%r332, %r331, 2146435072;
	selp.b32 	%r333, %r332, %r331, %p149;
	mov.b32 	%r334, 0;
	mov.b64 	%fd782, {%r334, %r333};
	selp.f64 	%fd1527, %fd782, %fd781, %p155;
	add.f64 	%fd783, %fd139, 0d4000000000000000;
	{
	.reg .b32 %temp; 
	mov.b64 	{%temp, %r335}, %fd783;
	}
	and.b32  	%r56, %r335, 2146435072;
	setp.ne.s32 	%p156, %r56, 2146435072;
	mov.f64 	%fd1521, %fd1527;
	@%p156 bra 	$L__BB3_97;
	setp.num.f64 	%p157, %fd139, %fd139;
	@%p157 bra 	$L__BB3_95;
	mov.f64 	%fd784, 0d4000000000000000;
	add.rn.f64 	%fd1521, %fd139, %fd784;
	bra.uni 	$L__BB3_97;
$L__BB3_95:
	setp.neu.f64 	%p158, %fd140, 0d7FF0000000000000;
	mov.f64 	%fd1521, %fd1527;
	@%p158 bra 	$L__BB3_97;
	and.b32  	%r337, %r6, 2147483647;
	setp.ne.s32 	%p161, %r337, 1071644672;
	selp.b32 	%r338, %r9, %r8, %p161;
	selp.b32 	%r339, %r338, %r8, %p150;
	selp.b32 	%r340, %r339, %r8, %p154;
	mov.b32 	%r341, 0;
	mov.b64 	%fd1521, {%r341, %r340};
$L__BB3_97:
	setp.eq.f64 	%p162, %fd8, 0d3FF0000000000000;
	setp.neu.f64 	%p163, %fd9, 0d7FF0000000000000;
	setp.nan.f64 	%p164, %fd8, %fd8;
	setp.eq.s32 	%p165, %r10, 2146435072;
	setp.eq.f64 	%p166, %fd8, 0d0000000000000000;
	setp.eq.f64 	%p167, %fd139, 0d3FF0000000000000;
	neg.f64 	%fd785, %fd1521;
	selp.f64 	%fd786, 0dBFF0000000000000, %fd785, %p167;
	{ // callseq 42, 0
	.param .b64 param0;
	st.param.f64 	[param0], %fd9;
	.param .b64 param1;
	st.param.f64 	[param1], 0d4000000000000000;
	.param .b64 retval0;
	call.uni (retval0), 
	__internal_accurate_pow, 
	(
	param0, 
	param1
	);
	ld.param.f64 	%fd787, [retval0];
	} // callseq 42
	neg.f64 	%fd789, %fd787;
	selp.f64 	%fd790, %fd789, %fd787, %p1;
	selp.f64 	%fd791, %fd10, %fd790, %p166;
	mov.f64 	%fd792, 0d4000000000000000;
	add.rn.f64 	%fd793, %fd8, %fd792;
	selp.f64 	%fd794, %fd793, %fd791, %p164;
	selp.f64 	%fd795, %fd794, %fd11, %p163;
	selp.f64 	%fd796, %fd795, %fd791, %p165;
	add.f64 	%fd797, %fd796, %fd796;
	selp.f64 	%fd145, 0d4000000000000000, %fd797, %p162;
	div.rn.f64 	%fd146, %fd786, %fd145;
	fma.rn.f64 	%fd798, %fd146, 0d3FF71547652B82FE, 0d4338000000000000;
	{
	.reg .b32 %temp; 
	mov.b64 	{%r57, %temp}, %fd798;
	}
	mov.f64 	%fd799, 0dC338000000000000;
	add.rn.f64 	%fd800, %fd798, %fd799;
	fma.rn.f64 	%fd801, %fd800, 0dBFE62E42FEFA39EF, %fd146;
	fma.rn.f64 	%fd802, %fd800, 0dBC7ABC9E3B39803F, %fd801;
	fma.rn.f64 	%fd803, %fd802, 0d3E5ADE1569CE2BDF, 0d3E928AF3FCA213EA;
	fma.rn.f64 	%fd804, %fd803, %fd802, 0d3EC71DEE62401315;
	fma.rn.f64 	%fd805, %fd804, %fd802, 0d3EFA01997C89EB71;
	fma.rn.f64 	%fd806, %fd805, %fd802, 0d3F2A01A014761F65;
	fma.rn.f64 	%fd807, %fd806, %fd802, 0d3F56C16C1852B7AF;
	fma.rn.f64 	%fd808, %fd807, %fd802, 0d3F81111111122322;
	fma.rn.f64 	%fd809, %fd808, %fd802, 0d3FA55555555502A1;
	fma.rn.f64 	%fd810, %fd809, %fd802, 0d3FC5555555555511;
	fma.rn.f64 	%fd811, %fd810, %fd802, 0d3FE000000000000B;
	fma.rn.f64 	%fd812, %fd811, %fd802, 0d3FF0000000000000;
	fma.rn.f64 	%fd813, %fd812, %fd802, 0d3FF0000000000000;
	{
	.reg .b32 %temp; 
	mov.b64 	{%r58, %temp}, %fd813;
	}
	{
	.reg .b32 %temp; 
	mov.b64 	{%temp, %r59}, %fd813;
	}
	shl.b32 	%r342, %r57, 20;
	add.s32 	%r343, %r342, %r59;
	mov.b64 	%fd1522, {%r58, %r343};
	{
	.reg .b32 %temp; 
	mov.b64 	{%temp, %r344}, %fd146;
	}
	mov.b32 	%f23, %r344;
	abs.f32 	%f7, %f23;
	setp.lt.f32 	%p168, %f7, 0f4086232B;
	@%p168 bra 	$L__BB3_100;
	setp.lt.f64 	%p169, %fd146, 0d0000000000000000;
	add.f64 	%fd814, %fd146, 0d7FF0000000000000;
	selp.f64 	%fd1522, 0d0000000000000000, %fd814, %p169;
	setp.geu.f32 	%p170, %f7, 0f40874800;
	@%p170 bra 	$L__BB3_100;
	shr.u32 	%r345, %r57, 31;
	add.s32 	%r346, %r57, %r345;
	shr.s32 	%r347, %r346, 1;
	shl.b32 	%r348, %r347, 20;
	add.s32 	%r349, %r59, %r348;
	mov.b64 	%fd815, {%r58, %r349};
	sub.s32 	%r350, %r57, %r347;
	shl.b32 	%r351, %r350, 20;
	add.s32 	%r352, %r351, 1072693248;
	mov.b32 	%r353, 0;
	mov.b64 	%fd816, {%r353, %r352};
	mul.f64 	%fd1522, %fd816, %fd815;
$L__BB3_100:
	mul.f64 	%fd151, %fd371, %fd1522;
	bar.sync 	0;
	abs.f64 	%fd152, %fd137;
	setp.neu.f64 	%p171, %fd152, 0d7FF0000000000000;
	@%p171 bra 	$L__BB3_102;
	mov.f64 	%fd823, 0d0000000000000000;
	mul.rn.f64 	%fd1524, %fd137, %fd823;
	mov.b32 	%r623, 1;
	bra.uni 	$L__BB3_105;
$L__BB3_102:
	mul.f64 	%fd818, %fd137, 0d3FE45F306DC9C883;
	cvt.rni.s32.f64 	%r622, %fd818;
	cvt.rn.f64.s32 	%fd819, %r622;
	fma.rn.f64 	%fd820, %fd819, 0dBFF921FB54442D18, %fd137;
	fma.rn.f64 	%fd821, %fd819, 0dBC91A62633145C00, %fd820;
	fma.rn.f64 	%fd1524, %fd819, 0dB97B839A252049C0, %fd821;
	setp.ltu.f64 	%p172, %fd152, 0d41E0000000000000;
	@%p172 bra 	$L__BB3_104;
	{ // callseq 43, 0
	.param .b64 param0;
	st.param.f64 	[param0], %fd137;
	.param .align 16 .b8 retval0[16];
	call.uni (retval0), 
	__internal_trig_reduction_slowpathd, 
	(
	param0
	);
	ld.param.f64 	%fd1524, [retval0];
	ld.param.b32 	%r622, [retval0+8];
	} // callseq 43
$L__BB3_104:
	add.s32 	%r623, %r622, 1;
$L__BB3_105:
	shl.b32 	%r356, %r623, 6;
	cvt.u64.u32 	%rd28, %r356;
	and.b64  	%rd29, %rd28, 64;
	mov.u64 	%rd30, __cudart_sin_cos_coeffs;
	add.s64 	%rd31, %rd30, %rd29;
	mul.rn.f64 	%fd824, %fd1524, %fd1524;
	and.b32  	%r357, %r623, 1;
	setp.eq.b32 	%p173, %r357, 1;
	selp.f64 	%fd825, 0dBDA8FF8320FD8164, 0d3DE5DB65F9785EBA, %p173;
	ld.global.nc.v2.f64 	{%fd826, %fd827}, [%rd31];
	fma.rn.f64 	%fd828, %fd825, %fd824, %fd826;
	fma.rn.f64 	%fd829, %fd828, %fd824, %fd827;
	ld.global.nc.v2.f64 	{%fd830, %fd831}, [%rd31+16];
	fma.rn.f64 	%fd832, %fd829, %fd824, %fd830;
	fma.rn.f64 	%fd833, %fd832, %fd824, %fd831;
	ld.global.nc.v2.f64 	{%fd834, %fd835}, [%rd31+32];
	fma.rn.f64 	%fd836, %fd833, %fd824, %fd834;
	fma.rn.f64 	%fd837, %fd836, %fd824, %fd835;
	fma.rn.f64 	%fd838, %fd837, %fd1524, %fd1524;
	fma.rn.f64 	%fd839, %fd837, %fd824, 0d3FF0000000000000;
	selp.f64 	%fd840, %fd839, %fd838, %p173;
	and.b32  	%r358, %r623, 2;
	setp.eq.s32 	%p174, %r358, 0;
	mov.f64 	%fd841, 0d0000000000000000;
	sub.f64 	%fd842, %fd841, %fd840;
	selp.f64 	%fd158, %fd840, %fd842, %p174;
	abs.f64 	%fd159, %fd138;
	setp.neu.f64 	%p175, %fd159, 0d7FF0000000000000;
	@%p175 bra 	$L__BB3_107;
	mov.f64 	%fd848, 0d0000000000000000;
	mul.rn.f64 	%fd1526, %fd138, %fd848;
	mov.b32 	%r625, 1;
	bra.uni 	$L__BB3_110;
$L__BB3_107:
	mul.f64 	%fd843, %fd138, 0d3FE45F306DC9C883;
	cvt.rni.s32.f64 	%r624, %fd843;
	cvt.rn.f64.s32 	%fd844, %r624;
	fma.rn.f64 	%fd845, %fd844, 0dBFF921FB54442D18, %fd138;
	fma.rn.f64 	%fd846, %fd844, 0dBC91A62633145C00, %fd845;
	fma.rn.f64 	%fd1526, %fd844, 0dB97B839A252049C0, %fd846;
	setp.ltu.f64 	%p176, %fd159, 0d41E0000000000000;
	@%p176 bra 	$L__BB3_109;
	{ // callseq 44, 0
	.param .b64 param0;
	st.param.f64 	[param0], %fd138;
	.param .align 16 .b8 retval0[16];
	call.uni (retval0), 
	__internal_trig_reduction_slowpathd, 
	(
	param0
	);
	ld.param.f64 	%fd1526, [retval0];
	ld.param.b32 	%r624, [retval0+8];
	} // callseq 44
$L__BB3_109:
	add.s32 	%r625, %r624, 1;
$L__BB3_110:
	setp.eq.s32 	%p177, %r7, 1062207488;
	and.b32  	%r361, %r6, 2147483647;
	setp.ne.s32 	%p178, %r361, 1071644672;
	and.pred  	%p4, %p177, %p178;
	setp.ne.s32 	%p179, %r56, 2146435072;
	shl.b32 	%r362, %r625, 6;
	cvt.u64.u32 	%rd32, %r362;
	and.b64  	%rd33, %rd32, 64;
	mov.u64 	%rd34, __cudart_sin_cos_coeffs;
	add.s64 	%rd35, %rd34, %rd33;
	mul.rn.f64 	%fd849, %fd1526, %fd1526;
	and.b32  	%r363, %r625, 1;
	setp.eq.b32 	%p180, %r363, 1;
	selp.f64 	%fd850, 0dBDA8FF8320FD8164, 0d3DE5DB65F9785EBA, %p180;
	ld.global.nc.v2.f64 	{%fd851, %fd852}, [%rd35];
	fma.rn.f64 	%fd853, %fd850, %fd849, %fd851;
	fma.rn.f64 	%fd854, %fd853, %fd849, %fd852;
	ld.global.nc.v2.f64 	{%fd855, %fd856}, [%rd35+16];
	fma.rn.f64 	%fd857, %fd854, %fd849, %fd855;
	fma.rn.f64 	%fd858, %fd857, %fd849, %fd856;
	ld.global.nc.v2.f64 	{%fd859, %fd860}, [%rd35+32];
	fma.rn.f64 	%fd861, %fd858, %fd849, %fd859;
	fma.rn.f64 	%fd862, %fd861, %fd849, %fd860;
	fma.rn.f64 	%fd863, %fd862, %fd1526, %fd1526;
	fma.rn.f64 	%fd864, %fd862, %fd849, 0d3FF0000000000000;
	selp.f64 	%fd865, %fd864, %fd863, %p180;
	and.b32  	%r364, %r625, 2;
	setp.eq.s32 	%p181, %r364, 0;
	mov.f64 	%fd866, 0d0000000000000000;
	sub.f64 	%fd867, %fd866, %fd865;
	selp.f64 	%fd868, %fd865, %fd867, %p181;
	sub.f64 	%fd869, %fd158, %fd868;
	mul.f64 	%fd870, %fd151, %fd13;
	mul.f64 	%fd871, %fd870, %fd869;
	mul.f64 	%fd872, %fd568, %fd871;
	mul.f64 	%fd166, %fd570, %fd23;
	div.rn.f64 	%fd875, %fd872, %fd166;
	add.f64 	%fd876, %fd136, %fd875;
	st.shared.f64 	[%r3], %fd876;
	ld.shared.f64 	%fd167, [%r4];
	bar.sync 	0;
	bar.sync 	0;
	bar.sync 	0;
	@%p179 bra 	$L__BB3_115;
	setp.num.f64 	%p182, %fd139, %fd139;
	@%p182 bra 	$L__BB3_113;
	mov.f64 	%fd877, 0d4000000000000000;
	add.rn.f64 	%fd1527, %fd139, %fd877;
	bra.uni 	$L__BB3_115;
$L__BB3_113:
	setp.neu.f64 	%p183, %fd140, 0d7FF0000000000000;
	@%p183 bra 	$L__BB3_115;
	setp.lt.s32 	%p184, %r55, 0;
	selp.b32 	%r365, %r9, %r8, %p4;
	selp.b32 	%r366, %r365, %r8, %p184;
	mov.b32 	%r367, 0;
	mov.b64 	%fd1527, {%r367, %r366};
$L__BB3_115:
	neg.f64 	%fd878, %fd1527;
	selp.f64 	%fd879, 0dBFF0000000000000, %fd878, %p167;
	div.rn.f64 	%fd171, %fd879, %fd145;
	fma.rn.f64 	%fd880, %fd171, 0d3FF71547652B82FE, 0d4338000000000000;
	{
	.reg .b32 %temp; 
	mov.b64 	{%r70, %temp}, %fd880;
	}
	mov.f64 	%fd881, 0dC338000000000000;
	add.rn.f64 	%fd882, %fd880, %fd881;
	fma.rn.f64 	%fd883, %fd882, 0dBFE62E42FEFA39EF, %fd171;
	fma.rn.f64 	%fd884, %fd882, 0dBC7ABC9E3B39803F, %fd883;
	fma.rn.f64 	%fd885, %fd884, 0d3E5ADE1569CE2BDF, 0d3E928AF3FCA213EA;
	fma.rn.f64 	%fd886, %fd885, %fd884, 0d3EC71DEE62401315;
	fma.rn.f64 	%fd887, %fd886, %fd884, 0d3EFA01997C89EB71;
	fma.rn.f64 	%fd888, %fd887, %fd884, 0d3F2A01A014761F65;
	fma.rn.f64 	%fd889, %fd888, %fd884, 0d3F56C16C1852B7AF;
	fma.rn.f64 	%fd890, %fd889, %fd884, 0d3F81111111122322;
	fma.rn.f64 	%fd891, %fd890, %fd884, 0d3FA55555555502A1;
	fma.rn.f64 	%fd892, %fd891, %fd884, 0d3FC5555555555511;
	fma.rn.f64 	%fd893, %fd892, %fd884, 0d3FE000000000000B;
	fma.rn.f64 	%fd894, %fd893, %fd884, 0d3FF0000000000000;
	fma.rn.f64 	%fd895, %fd894, %fd884, 0d3FF0000000000000;
	{
	.reg .b32 %temp; 
	mov.b64 	{%r71, %temp}, %fd895;
	}
	{
	.reg .b32 %temp; 
	mov.b64 	{%temp, %r72}, %fd895;
	}
	shl.b32 	%r368, %r70, 20;
	add.s32 	%r369, %r368, %r72;
	mov.b64 	%fd1528, {%r71, %r369};
	{
	.reg .b32 %temp; 
	mov.b64 	{%temp, %r370}, %fd171;
	}
	mov.b32 	%f24, %r370;
	abs.f32 	%f8, %f24;
	setp.lt.f32 	%p186, %f8, 0f4086232B;
	@%p186 bra 	$L__BB3_118;
	setp.lt.f64 	%p187, %fd171, 0d0000000000000000;
	add.f64 	%fd896, %fd171, 0d7FF0000000000000;
	selp.f64 	%fd1528, 0d0000000000000000, %fd896, %p187;
	setp.geu.f32 	%p188, %f8, 0f40874800;
	@%p188 bra 	$L__BB3_118;
	shr.u32 	%r371, %r70, 31;
	add.s32 	%r372, %r70, %r371;
	shr.s32 	%r373, %r372, 1;
	shl.b32 	%r374, %r373, 20;
	add.s32 	%r375, %r72, %r374;
	mov.b64 	%fd897, {%r71, %r375};
	sub.s32 	%r376, %r70, %r373;
	shl.b32 	%r377, %r376, 20;
	add.s32 	%r378, %r377, 1072693248;
	mov.b32 	%r379, 0;
	mov.b64 	%fd898, {%r379, %r378};
	mul.f64 	%fd1528, %fd898, %fd897;
$L__BB3_118:
	mul.f64 	%fd176, %fd371, %fd1528;
	bar.sync 	0;
	@%p171 bra 	$L__BB3_120;
	mov.f64 	%fd905, 0d0000000000000000;
	mul.rn.f64 	%fd1530, %fd137, %fd905;
	mov.b32 	%r627, 1;
	bra.uni 	$L__BB3_123;
$L__BB3_120:
	mul.f64 	%fd900, %fd137, 0d3FE45F306DC9C883;
	cvt.rni.s32.f64 	%r626, %fd900;
	cvt.rn.f64.s32 	%fd901, %r626;
	fma.rn.f64 	%fd902, %fd901, 0dBFF921FB54442D18, %fd137;
	fma.rn.f64 	%fd903, %fd901, 0dBC91A62633145C00, %fd902;
	fma.rn.f64 	%fd1530, %fd901, 0dB97B839A252049C0, %fd903;
	setp.ltu.f64 	%p190, %fd152, 0d41E0000000000000;
	@%p190 bra 	$L__BB3_122;
	{ // callseq 45, 0
	.param .b64 param0;
	st.param.f64 	[param0], %fd137;
	.param .align 16 .b8 retval0[16];
	call.uni (retval0), 
	__internal_trig_reduction_slowpathd, 
	(
	param0
	);
	ld.param.f64 	%fd1530, [retval0];
	ld.param.b32 	%r626, [retval0+8];
	} // callseq 45
$L__BB3_122:
	add.s32 	%r627, %r626, 1;
$L__BB3_123:
	shl.b32 	%r382, %r627, 6;
	cvt.u64.u32 	%rd36, %r382;
	and.b64  	%rd37, %rd36, 64;
	mov.u64 	%rd38, __cudart_sin_cos_coeffs;
	add.s64 	%rd39, %rd38, %rd37;
	mul.rn.f64 	%fd906, %fd1530, %fd1530;
	and.b32  	%r383, %r627, 1;
	setp.eq.b32 	%p192, %r383, 1;
	selp.f64 	%fd907, 0dBDA8FF8320FD8164, 0d3DE5DB65F9785EBA, %p192;
	ld.global.nc.v2.f64 	{%fd908, %fd909}, [%rd39];
	fma.rn.f64 	%fd910, %fd907, %fd906, %fd908;
	fma.rn.f64 	%fd911, %fd910, %fd906, %fd909;
	ld.global.nc.v2.f64 	{%fd912, %fd913}, [%rd39+16];
	fma.rn.f64 	%fd914, %fd911, %fd906, %fd912;
	fma.rn.f64 	%fd915, %fd914, %fd906, %fd913;
	ld.global.nc.v2.f64 	{%fd916, %fd917}, [%rd39+32];
	fma.rn.f64 	%fd918, %fd915, %fd906, %fd916;
	fma.rn.f64 	%fd919, %fd918, %fd906, %fd917;
	fma.rn.f64 	%fd920, %fd919, %fd1530, %fd1530;
	fma.rn.f64 	%fd921, %fd919, %fd906, 0d3FF0000000000000;
	selp.f64 	%fd922, %fd921, %fd920, %p192;
	and.b32  	%r384, %r627, 2;
	setp.eq.s32 	%p193, %r384, 0;
	mov.f64 	%fd923, 0d0000000000000000;
	sub.f64 	%fd924, %fd923, %fd922;
	selp.f64 	%fd182, %fd922, %fd924, %p193;
	@%p175 bra 	$L__BB3_125;
	mov.f64 	%fd930, 0d0000000000000000;
	mul.rn.f64 	%fd1532, %fd138, %fd930;
	mov.b32 	%r629, 1;
	bra.uni 	$L__BB3_128;
$L__BB3_125:
	mul.f64 	%fd925, %fd138, 0d3FE45F306DC9C883;
	cvt.rni.s32.f64 	%r628, %fd925;
	cvt.rn.f64.s32 	%fd926, %r628;
	fma.rn.f64 	%fd927, %fd926, 0dBFF921FB54442D18, %fd138;
	fma.rn.f64 	%fd928, %fd926, 0dBC91A62633145C00, %fd927;
	fma.rn.f64 	%fd1532, %fd926, 0dB97B839A252049C0, %fd928;
	setp.ltu.f64 	%p194, %fd159, 0d41E0000000000000;
	@%p194 bra 	$L__BB3_127;
	{ // callseq 46, 0
	.param .b64 param0;
	st.param.f64 	[param0], %fd138;
	.param .align 16 .b8 retval0[16];
	call.uni (retval0), 
	__internal_trig_reduction_slowpathd, 
	(
	param0
	);
	ld.param.f64 	%fd1532, [retval0];
	ld.param.b32 	%r628, [retval0+8];
	} // callseq 46
$L__BB3_127:
	add.s32 	%r629, %r628, 1;
$L__BB3_128:
	ld.param.u64 	%rd83, [_Z9paths_rk2PdS_S__param_0];
	mul.f64 	%fd931, %fd176, %fd13;
	shl.b32 	%r387, %r629, 6;
	cvt.u64.u32 	%rd40, %r387;
	and.b64  	%rd41, %rd40, 64;
	mov.u64 	%rd42, __cudart_sin_cos_coeffs;
	add.s64 	%rd43, %rd42, %rd41;
	mul.rn.f64 	%fd932, %fd1532, %fd1532;
	and.b32  	%r388, %r629, 1;
	setp.eq.b32 	%p195, %r388, 1;
	selp.f64 	%fd933, 0dBDA8FF8320FD8164, 0d3DE5DB65F9785EBA, %p195;
	ld.global.nc.v2.f64 	{%fd934, %fd935}, [%rd43];
	fma.rn.f64 	%fd936, %fd933, %fd932, %fd934;
	fma.rn.f64 	%fd937, %fd936, %fd932, %fd935;
	ld.global.nc.v2.f64 	{%fd938, %fd939}, [%rd43+16];
	fma.rn.f64 	%fd940, %fd937, %fd932, %fd938;
	fma.rn.f64 	%fd941, %fd940, %fd932, %fd939;
	ld.global.nc.v2.f64 	{%fd942, %fd943}, [%rd43+32];
	fma.rn.f64 	%fd944, %fd941, %fd932, %fd942;
	fma.rn.f64 	%fd945, %fd944, %fd932, %fd943;
	fma.rn.f64 	%fd946, %fd945, %fd1532, %fd1532;
	fma.rn.f64 	%fd947, %fd945, %fd932, 0d3FF0000000000000;
	selp.f64 	%fd948, %fd947, %fd946, %p195;
	and.b32  	%r389, %r629, 2;
	setp.eq.s32 	%p196, %r389, 0;
	mov.f64 	%fd949, 0d0000000000000000;
	sub.f64 	%fd950, %fd949, %fd948;
	selp.f64 	%fd951, %fd948, %fd950, %p196;
	add.f64 	%fd952, %fd182, %fd951;
	mul.f64 	%fd953, %fd931, %fd952;
	div.rn.f64 	%fd955, %fd953, %fd570;
	sub.f64 	%fd956, %fd182, %fd951;
	mul.f64 	%fd957, %fd931, %fd956;
	mul.f64 	%fd958, %fd2, %fd957;
	div.rn.f64 	%fd959, %fd958, %fd166;
	sub.f64 	%fd960, %fd955, %fd959;
	add.f64 	%fd961, %fd167, %fd960;
	st.shared.f64 	[%r4], %fd961;
	bar.sync 	0;
	mov.u32 	%r390, %tid.x;
	shl.b32 	%r391, %r390, 3;
	mov.u32 	%r392, _ZZ9paths_rk2PdS_S_E4k2vx;
	add.s32 	%r393, %r392, %r391;
	ld.shared.f64 	%fd188, [%r393];
	bar.sync 	0;
	bar.sync 	0;
	bar.sync 	0;
	cvta.to.global.u64 	%rd2, %rd83;
	ld.global.f64 	%fd189, [%rd2];
	mul.f64 	%fd962, %fd3, 0d3FE0000000000000;
	setp.neu.f64 	%p197, %fd189, %fd962;
	@%p197 bra 	$L__BB3_130;
	bar.sync 	0;
	bra.uni 	$L__BB3_135;
$L__BB3_130:
	setp.neu.f64 	%p198, %fd189, %fd3;
	@%p198 bra 	$L__BB3_132;
	bar.sync 	0;
	bra.uni 	$L__BB3_135;
$L__BB3_132:
	setp.neu.f64 	%p199, %fd189, %fd4;
	@%p199 bra 	$L__BB3_134;
	bar.sync 	0;
	bra.uni 	$L__BB3_135;
$L__BB3_134:
	bar.sync 	0;
$L__BB3_135:
	ld.param.u64 	%rd87, [_Z9paths_rk2PdS_S__param_1];
	add.f64 	%fd963, %fd188, 0d0000000000000000;
	mov.u32 	%r394, %tid.x;
	shl.b32 	%r395, %r394, 3;
	mov.u32 	%r396, _ZZ9paths_rk2PdS_S_E4k2vx;
	add.s32 	%r397, %r396, %r395;
	st.shared.f64 	[%r397], %fd963;
	bar.sync 	0;
	ld.shared.f64 	%fd190, [%r5];
	fma.rn.f64 	%fd191, %fd2, %fd15, %fd1567;
	fma.rn.f64 	%fd192, %fd568, %fd15, %fd1498;
	ld.shared.f64 	%fd964, [%r4];
	fma.rn.f64 	%fd193, %fd15, %fd964, %fd568;
	bar.sync 	0;
	ld.global.f64 	%fd965, [%rd2];
	mul.f64 	%fd194, %fd965, %fd23;
	bar.sync 	0;
	add.f64 	%fd967, %fd15, 0d0000000000000000;
	mul.f64 	%fd968, %fd967, %fd194;
	ld.global.f64 	%fd969, [%rd2];
	mul.f64 	%fd970, %fd191, %fd969;
	sub.f64 	%fd971, %fd968, %fd970;
	cvta.to.global.u64 	%rd44, %rd87;
	ld.global.f64 	%fd972, [%rd44+16];
	add.f64 	%fd195, %fd972, %fd971;
	bar.sync 	0;
	ld.global.f64 	%fd196, [%rd2];
	fma.rn.f64 	%fd973, %fd191, %fd196, %fd968;
	ld.global.f64 	%fd974, [%rd44+16];
	add.f64 	%fd197, %fd974, %fd973;
	mul.f64 	%fd975, %fd3, 0d3FE0000000000000;
	setp.neu.f64 	%p200, %fd196, %fd975;
	@%p200 bra 	$L__BB3_145;
	setp.lt.s32 	%p229, %r6, 0;
	setp.eq.s32 	%p230, %r7, 1062207488;
	bar.sync 	0;
	sub.f64 	%fd198, %fd192, %fd7;
	{
	.reg .b32 %temp; 
	mov.b64 	{%temp, %r83}, %fd198;
	}
	abs.f64 	%fd199, %fd198;
	{ // callseq 49, 0
	.param .b64 param0;
	st.param.f64 	[param0], %fd199;
	.param .b64 param1;
	st.param.f64 	[param1], 0d4000000000000000;
	.param .b64 retval0;
	call.uni (retval0), 
	__internal_accurate_pow, 
	(
	param0, 
	param1
	);
	ld.param.f64 	%fd1039, [retval0];
	} // callseq 49
	setp.lt.s32 	%p232, %r83, 0;
	neg.f64 	%fd1041, %fd1039;
	selp.f64 	%fd1042, %fd1041, %fd1039, %p230;
	selp.f64 	%fd1043, %fd1042, %fd1039, %p232;
	setp.eq.f64 	%p233, %fd198, 0d0000000000000000;
	selp.b32 	%r440, %r83, 0, %p230;
	or.b32  	%r441, %r440, 2146435072;
	selp.b32 	%r442, %r441, %r440, %p229;
	mov.b32 	%r443, 0;
	mov.b64 	%fd1044, {%r443, %r442};
	selp.f64 	%fd1533, %fd1044, %fd1043, %p233;
	add.f64 	%fd1045, %fd198, 0d4000000000000000;
	{
	.reg .b32 %temp; 
	mov.b64 	{%temp, %r444}, %fd1045;
	}
	and.b32  	%r445, %r444, 2146435072;
	setp.ne.s32 	%p234, %r445, 2146435072;
	@%p234 bra 	$L__BB3_141;
	setp.num.f64 	%p235, %fd198, %fd198;
	@%p235 bra 	$L__BB3_139;
	mov.f64 	%fd1046, 0d4000000000000000;
	add.rn.f64 	%fd1533, %fd198, %fd1046;
	bra.uni 	$L__BB3_141;
$L__BB3_139:
	setp.neu.f64 	%p236, %fd199, 0d7FF0000000000000;
	@%p236 bra 	$L__BB3_141;
	selp.b32 	%r446, %r9, %r8, %p4;
	selp.b32 	%r447, %r446, %r8, %p232;
	mov.b32 	%r448, 0;
	mov.b64 	%fd1533, {%r448, %r447};
$L__BB3_141:
	setp.eq.f64 	%p238, %fd198, 0d3FF0000000000000;
	neg.f64 	%fd1047, %fd1533;
	selp.f64 	%fd1048, 0dBFF0000000000000, %fd1047, %p238;
	div.rn.f64 	%fd204, %fd1048, %fd145;
	fma.rn.f64 	%fd1049, %fd204, 0d3FF71547652B82FE, 0d4338000000000000;
	{
	.reg .b32 %temp; 
	mov.b64 	{%r84, %temp}, %fd1049;
	}
	mov.f64 	%fd1050, 0dC338000000000000;
	add.rn.f64 	%fd1051, %fd1049, %fd1050;
	fma.rn.f64 	%fd1052, %fd1051, 0dBFE62E42FEFA39EF, %fd204;
	fma.rn.f64 	%fd1053, %fd1051, 0dBC7ABC9E3B39803F, %fd1052;
	fma.rn.f64 	%fd1054, %fd1053, 0d3E5ADE1569CE2BDF, 0d3E928AF3FCA213EA;
	fma.rn.f64 	%fd1055, %fd1054, %fd1053, 0d3EC71DEE62401315;
	fma.rn.f64 	%fd1056, %fd1055, %fd1053, 0d3EFA01997C89EB71;
	fma.rn.f64 	%fd1057, %fd1056, %fd1053, 0d3F2A01A014761F65;
	fma.rn.f64 	%fd1058, %fd1057, %fd1053, 0d3F56C16C1852B7AF;
	fma.rn.f64 	%fd1059, %fd1058, %fd1053, 0d3F81111111122322;
	fma.rn.f64 	%fd1060, %fd1059, %fd1053, 0d3FA55555555502A1;
	fma.rn.f64 	%fd1061, %fd1060, %fd1053, 0d3FC5555555555511;
	fma.rn.f64 	%fd1062, %fd1061, %fd1053, 0d3FE000000000000B;
	fma.rn.f64 	%fd1063, %fd1062, %fd1053, 0d3FF0000000000000;
	fma.rn.f64 	%fd1064, %fd1063, %fd1053, 0d3FF0000000000000;
	{
	.reg .b32 %temp; 
	mov.b64 	{%r85, %temp}, %fd1064;
	}
	{
	.reg .b32 %temp; 
	mov.b64 	{%temp, %r86}, %fd1064;
	}
	shl.b32 	%r449, %r84, 20;
	add.s32 	%r450, %r449, %r86;
	mov.b64 	%fd1534, {%r85, %r450};
	{
	.reg .b32 %temp; 
	mov.b64 	{%temp, %r451}, %fd204;
	}
	mov.b32 	%f27, %r451;
	abs.f32 	%f9, %f27;
	setp.lt.f32 	%p239, %f9, 0f4086232B;
	@%p239 bra 	$L__BB3_144;
	setp.lt.f64 	%p240, %fd204, 0d0000000000000000;
	add.f64 	%fd1065, %fd204, 0d7FF0000000000000;
	selp.f64 	%fd1534, 0d0000000000000000, %fd1065, %p240;
	setp.geu.f32 	%p241, %f9, 0f40874800;
	@%p241 bra 	$L__BB3_144;
	shr.u32 	%r452, %r84, 31;
	add.s32 	%r453, %r84, %r452;
	shr.s32 	%r454, %r453, 1;
	shl.b32 	%r455, %r454, 20;
	add.s32 	%r456, %r86, %r455;
	mov.b64 	%fd1066, {%r85, %r456};
	sub.s32 	%r457, %r84, %r454;
	shl.b32 	%r458, %r457, 20;
	add.s32 	%r459, %r458, 1072693248;
	mov.b32 	%r460, 0;
	mov.b64 	%fd1067, {%r460, %r459};
	mul.f64 	%fd1534, %fd1067, %fd1066;
$L__BB3_144:
	mul.f64 	%fd1539, %fd12, %fd1534;
	bra.uni 	$L__BB3_166;
$L__BB3_145:
	setp.neu.f64 	%p201, %fd196, %fd3;
	@%p201 bra 	$L__BB3_155;
	setp.lt.s32 	%p216, %r6, 0;
	setp.eq.s32 	%p217, %r7, 1062207488;
	bar.sync 	0;
	sub.f64 	%fd210, %fd192, %fd7;
	{
	.reg .b32 %temp; 
	mov.b64 	{%temp, %r87}, %fd210;
	}
	abs.f64 	%fd211, %fd210;
	{ // callseq 48, 0
	.param .b64 param0;
	st.param.f64 	[param0], %fd211;
	.param .b64 param1;
	st.param.f64 	[param1], 0d4000000000000000;
	.param .b64 retval0;
	call.uni (retval0), 
	__internal_accurate_pow, 
	(
	param0, 
	param1
	);
	ld.param.f64 	%fd1008, [retval0];
	} // callseq 48
	setp.lt.s32 	%p219, %r87, 0;
	neg.f64 	%fd1010, %fd1008;
	selp.f64 	%fd1011, %fd1010, %fd1008, %p217;
	selp.f64 	%fd1012, %fd1011, %fd1008, %p219;
	setp.eq.f64 	%p220, %fd210, 0d0000000000000000;
	selp.b32 	%r419, %r87, 0, %p217;
	or.b32  	%r420, %r419, 2146435072;
	selp.b32 	%r421, %r420, %r419, %p216;
	mov.b32 	%r422, 0;
	mov.b64 	%fd1013, {%r422, %r421};
	selp.f64 	%fd1535, %fd1013, %fd1012, %p220;
	add.f64 	%fd1014, %fd210, 0d4000000000000000;
	{
	.reg .b32 %temp; 
	mov.b64 	{%temp, %r423}, %fd1014;
	}
	and.b32  	%r424, %r423, 2146435072;
	setp.ne.s32 	%p221, %r424, 2146435072;
	@%p221 bra 	$L__BB3_151;
	setp.num.f64 	%p222, %fd210, %fd210;
	@%p222 bra 	$L__BB3_149;
	mov.f64 	%fd1015, 0d4000000000000000;
	add.rn.f64 	%fd1535, %fd210, %fd1015;
	bra.uni 	$L__BB3_151;
$L__BB3_149:
	setp.neu.f64 	%p223, %fd211, 0d7FF0000000000000;
	@%p223 bra 	$L__BB3_151;
	selp.b32 	%r425, %r9, %r8, %p4;
	selp.b32 	%r426, %r425, %r8, %p219;
	mov.b32 	%r427, 0;
	mov.b64 	%fd1535, {%r427, %r426};
$L__BB3_151:
	setp.eq.f64 	%p225, %fd210, 0d3FF0000000000000;
	neg.f64 	%fd1016, %fd1535;
	selp.f64 	%fd1017, 0dBFF0000000000000, %fd1016, %p225;
	div.rn.f64 	%fd216, %fd1017, %fd145;
	fma.rn.f64 	%fd1018, %fd216, 0d3FF71547652B82FE, 0d4338000000000000;
	{
	.reg .b32 %temp; 
	mov.b64 	{%r88, %temp}, %fd1018;
	}
	mov.f64 	%fd1019, 0dC338000000000000;
	add.rn.f64 	%fd1020, %fd1018, %fd1019;
	fma.rn.f64 	%fd1021, %fd1020, 0dBFE62E42FEFA39EF, %fd216;
	fma.rn.f64 	%fd1022, %fd1020, 0dBC7ABC9E3B39803F, %fd1021;
	fma.rn.f64 	%fd1023, %fd1022, 0d3E5ADE1569CE2BDF, 0d3E928AF3FCA213EA;
	fma.rn.f64 	%fd1024, %fd1023, %fd1022, 0d3EC71DEE62401315;
	fma.rn.f64 	%fd1025, %fd1024, %fd1022, 0d3EFA01997C89EB71;
	fma.rn.f64 	%fd1026, %fd1025, %fd1022, 0d3F2A01A014761F65;
	fma.rn.f64 	%fd1027, %fd1026, %fd1022, 0d3F56C16C1852B7AF;
	fma.rn.f64 	%fd1028, %fd1027, %fd1022, 0d3F81111111122322;
	fma.rn.f64 	%fd1029, %fd1028, %fd1022, 0d3FA55555555502A1;
	fma.rn.f64 	%fd1030, %fd1029, %fd1022, 0d3FC5555555555511;
	fma.rn.f64 	%fd1031, %fd1030, %fd1022, 0d3FE000000000000B;
	fma.rn.f64 	%fd1032, %fd1031, %fd1022, 0d3FF0000000000000;
	fma.rn.f64 	%fd1033, %fd1032, %fd1022, 0d3FF0000000000000;
	{
	.reg .b32 %temp; 
	mov.b64 	{%r89, %temp}, %fd1033;
	}
	{
	.reg .b32 %temp; 
	mov.b64 	{%temp, %r90}, %fd1033;
	}
	shl.b32 	%r428, %r88, 20;
	add.s32 	%r429, %r428, %r90;
	mov.b64 	%fd1536, {%r89, %r429};
	{
	.reg .b32 %temp; 
	mov.b64 	{%temp, %r430}, %fd216;
	}
	mov.b32 	%f26, %r430;
	abs.f32 	%f10, %f26;
	setp.lt.f32 	%p226, %f10, 0f4086232B;
	@%p226 bra 	$L__BB3_154;
	setp.lt.f64 	%p227, %fd216, 0d0000000000000000;
	add.f64 	%fd1034, %fd216, 0d7FF0000000000000;
	selp.f64 	%fd1536, 0d0000000000000000, %fd1034, %p227;
	setp.geu.f32 	%p228, %f10, 0f40874800;
	@%p228 bra 	$L__BB3_154;
	shr.u32 	%r431, %r88, 31;
	add.s32 	%r432, %r88, %r431;
	shr.s32 	%r433, %r432, 1;
	shl.b32 	%r434, %r433, 20;
	add.s32 	%r435, %r90, %r434;
	mov.b64 	%fd1035, {%r89, %r435};
	sub.s32 	%r436, %r88, %r433;
	shl.b32 	%r437, %r436, 20;
	add.s32 	%r438, %r437, 1072693248;
	mov.b32 	%r439, 0;
	mov.b64 	%fd1036, {%r439, %r438};
	mul.f64 	%fd1536, %fd1036, %fd1035;
$L__BB3_154:
	ld.const.f64 	%fd1037, [E0L];
	mul.f64 	%fd1038, %fd1037, 0d3FE6A09E667F3BCD;
	mul.f64 	%fd1539, %fd1038, %fd1536;
	bra.uni 	$L__BB3_166;
$L__BB3_155:
	setp.neu.f64 	%p202, %fd196, %fd4;
	@%p202 bra 	$L__BB3_165;
	setp.lt.s32 	%p203, %r6, 0;
	bar.sync 	0;
	sub.f64 	%fd222, %fd192, %fd7;
	{
	.reg .b32 %temp; 
	mov.b64 	{%temp, %r91}, %fd222;
	}
	abs.f64 	%fd223, %fd222;
	{ // callseq 47, 0
	.param .b64 param0;
	st.param.f64 	[param0], %fd223;
	.param .b64 param1;
	st.param.f64 	[param1], 0d4000000000000000;
	.param .b64 retval0;
	call.uni (retval0), 
	__internal_accurate_pow, 
	(
	param0, 
	param1
	);
	ld.param.f64 	%fd979, [retval0];
	} // callseq 47
	setp.lt.s32 	%p206, %r91, 0;
	neg.f64 	%fd981, %fd979;
	selp.f64 	%fd982, %fd981, %fd979, %p177;
	selp.f64 	%fd983, %fd982, %fd979, %p206;
	setp.eq.f64 	%p207, %fd222, 0d0000000000000000;
	selp.b32 	%r398, %r91, 0, %p177;
	or.b32  	%r399, %r398, 2146435072;
	selp.b32 	%r400, %r399, %r398, %p203;
	mov.b32 	%r401, 0;
	mov.b64 	%fd984, {%r401, %r400};
	selp.f64 	%fd1537, %fd984, %fd983, %p207;
	add.f64 	%fd985, %fd222, 0d4000000000000000;
	{
	.reg .b32 %temp; 
	mov.b64 	{%temp, %r402}, %fd985;
	}
	and.b32  	%r403, %r402, 2146435072;
	setp.ne.s32 	%p208, %r403, 2146435072;
	@%p208 bra 	$L__BB3_161;
	setp.num.f64 	%p209, %fd222, %fd222;
	@%p209 bra 	$L__BB3_159;
	mov.f64 	%fd986, 0d4000000000000000;
	add.rn.f64 	%fd1537, %fd222, %fd986;
	bra.uni 	$L__BB3_161;
$L__BB3_159:
	setp.neu.f64 	%p210, %fd223, 0d7FF0000000000000;
	@%p210 bra 	$L__BB3_161;
	selp.b32 	%r404, %r9, %r8, %p4;
	selp.b32 	%r405, %r404, %r8, %p206;
	mov.b32 	%r406, 0;
	mov.b64 	%fd1537, {%r406, %r405};
$L__BB3_161:
	setp.eq.f64 	%p212, %fd222, 0d3FF0000000000000;
	neg.f64 	%fd987, %fd1537;
	selp.f64 	%fd988, 0dBFF0000000000000, %fd987, %p212;
	div.rn.f64 	%fd228, %fd988, %fd145;
	fma.rn.f64 	%fd989, %fd228, 0d3FF71547652B82FE, 0d4338000000000000;
	{
	.reg .b32 %temp; 
	mov.b64 	{%r92, %temp}, %fd989;
	}
	mov.f64 	%fd990, 0dC338000000000000;
	add.rn.f64 	%fd991, %fd989, %fd990;
	fma.rn.f64 	%fd992, %fd991, 0dBFE62E42FEFA39EF, %fd228;
	fma.rn.f64 	%fd993, %fd991, 0dBC7ABC9E3B39803F, %fd992;
	fma.rn.f64 	%fd994, %fd993, 0d3E5ADE1569CE2BDF, 0d3E928AF3FCA213EA;
	fma.rn.f64 	%fd995, %fd994, %fd993, 0d3EC71DEE62401315;
	fma.rn.f64 	%fd996, %fd995, %fd993, 0d3EFA01997C89EB71;
	fma.rn.f64 	%fd997, %fd996, %fd993, 0d3F2A01A014761F65;
	fma.rn.f64 	%fd998, %fd997, %fd993, 0d3F56C16C1852B7AF;
	fma.rn.f64 	%fd999, %fd998, %fd993, 0d3F81111111122322;
	fma.rn.f64 	%fd1000, %fd999, %fd993, 0d3FA55555555502A1;
	fma.rn.f64 	%fd1001, %fd1000, %fd993, 0d3FC5555555555511;
	fma.rn.f64 	%fd1002, %fd1001, %fd993, 0d3FE000000000000B;
	fma.rn.f64 	%fd1003, %fd1002, %fd993, 0d3FF0000000000000;
	fma.rn.f64 	%fd1004, %fd1003, %fd993, 0d3FF0000000000000;
	{
	.reg .b32 %temp; 
	mov.b64 	{%r93, %temp}, %fd1004;
	}
	{
	.reg .b32 %temp; 
	mov.b64 	{%temp, %r94}, %fd1004;
	}
	shl.b32 	%r407, %r92, 20;
	add.s32 	%r408, %r407, %r94;
	mov.b64 	%fd1538, {%r93, %r408};
	{
	.reg .b32 %temp; 
	mov.b64 	{%temp, %r409}, %fd228;
	}
	mov.b32 	%f25, %r409;
	abs.f32 	%f11, %f25;
	setp.lt.f32 	%p213, %f11, 0f4086232B;
	@%p213 bra 	$L__BB3_164;
	setp.lt.f64 	%p214, %fd228, 0d0000000000000000;
	add.f64 	%fd1005, %fd228, 0d7FF0000000000000;
	selp.f64 	%fd1538, 0d0000000000000000, %fd1005, %p214;
	setp.geu.f32 	%p215, %f11, 0f40874800;
	@%p215 bra 	$L__BB3_164;
	shr.u32 	%r410, %r92, 31;
	add.s32 	%r411, %r92, %r410;
	shr.s32 	%r412, %r411, 1;
	shl.b32 	%r413, %r412, 20;
	add.s32 	%r414, %r94, %r413;
	mov.b64 	%fd1006, {%r93, %r414};
	sub.s32 	%r415, %r92, %r412;
	shl.b32 	%r416, %r415, 20;
	add.s32 	%r417, %r416, 1072693248;
	mov.b32 	%r418, 0;
	mov.b64 	%fd1007, {%r418, %r417};
	mul.f64 	%fd1538, %fd1007, %fd1006;
$L__BB3_164:
	mul.f64 	%fd1539, %fd6, %fd1538;
	bra.uni 	$L__BB3_166;
$L__BB3_165:
	bar.sync 	0;
	ld.const.f64 	%fd976, [hbar];
	mul.f64 	%fd977, %fd194, %fd976;
	div.rn.f64 	%fd978, %fd977, %fd5;
	sqrt.rn.f64 	%fd1539, %fd978;
$L__BB3_166:
	bar.sync 	0;
	abs.f64 	%fd236, %fd195;
	setp.neu.f64 	%p242, %fd236, 0d7FF0000000000000;
	@%p242 bra 	$L__BB3_168;
	mov.f64 	%fd1073, 0d0000000000000000;
	mul.rn.f64 	%fd1541, %fd195, %fd1073;
	mov.b32 	%r631, 1;
	bra.uni 	$L__BB3_171;
$L__BB3_168:
	mul.f64 	%fd1068, %fd195, 0d3FE45F306DC9C883;
	cvt.rni.s32.f64 	%r630, %fd1068;
	cvt.rn.f64.s32 	%fd1069, %r630;
	fma.rn.f64 	%fd1070, %fd1069, 0dBFF921FB54442D18, %fd195;
	fma.rn.f64 	%fd1071, %fd1069, 0dBC91A62633145C00, %fd1070;
	fma.rn.f64 	%fd1541, %fd1069, 0dB97B839A252049C0, %fd1071;
	setp.ltu.f64 	%p243, %fd236, 0d41E0000000000000;
	@%p243 bra 	$L__BB3_170;
	{ // callseq 50, 0
	.param .b64 param0;
	st.param.f64 	[param0], %fd195;
	.param .align 16 .b8 retval0[16];
	call.uni (retval0), 
	__internal_trig_reduction_slowpathd, 
	(
	param0
	);
	ld.param.f64 	%fd1541, [retval0];
	ld.param.b32 	%r630, [retval0+8];
	} // callseq 50
$L__BB3_170:
	add.s32 	%r631, %r630, 1;
$L__BB3_171:
	shl.b32 	%r463, %r631, 6;
	cvt.u64.u32 	%rd45, %r463;
	and.b64  	%rd46, %rd45, 64;
	mov.u64 	%rd47, __cudart_sin_cos_coeffs;
	add.s64 	%rd48, %rd47, %rd46;
	mul.rn.f64 	%fd1074, %fd1541, %fd1541;
	and.b32  	%r464, %r631, 1;
	setp.eq.b32 	%p244, %r464, 1;
	selp.f64 	%fd1075, 0dBDA8FF8320FD8164, 0d3DE5DB65F9785EBA, %p244;
	ld.global.nc.v2.f64 	{%fd1076, %fd1077}, [%rd48];
	fma.rn.f64 	%fd1078, %fd1075, %fd1074, %fd1076;
	fma.rn.f64 	%fd1079, %fd1078, %fd1074, %fd1077;
	ld.global.nc.v2.f64 	{%fd1080, %fd1081}, [%rd48+16];
	fma.rn.f64 	%fd1082, %fd1079, %fd1074, %fd1080;
	fma.rn.f64 	%fd1083, %fd1082, %fd1074, %fd1081;
	ld.global.nc.v2.f64 	{%fd1084, %fd1085}, [%rd48+32];
	fma.rn.f64 	%fd1086, %fd1083, %fd1074, %fd1084;
	fma.rn.f64 	%fd1087, %fd1086, %fd1074, %fd1085;
	fma.rn.f64 	%fd1088, %fd1087, %fd1541, %fd1541;
	fma.rn.f64 	%fd1089, %fd1087, %fd1074, 0d3FF0000000000000;
	selp.f64 	%fd1090, %fd1089, %fd1088, %p244;
	and.b32  	%r465, %r631, 2;
	setp.eq.s32 	%p245, %r465, 0;
	mov.f64 	%fd1091, 0d0000000000000000;
	sub.f64 	%fd1092, %fd1091, %fd1090;
	selp.f64 	%fd242, %fd1090, %fd1092, %p245;
	abs.f64 	%fd243, %fd197;
	setp.neu.f64 	%p246, %fd243, 0d7FF0000000000000;
	@%p246 bra 	$L__BB3_173;
	mov.f64 	%fd1098, 0d0000000000000000;
	mul.rn.f64 	%fd1543, %fd197, %fd1098;
	mov.b32 	%r633, 1;
	bra.uni 	$L__BB3_176;
$L__BB3_173:
	mul.f64 	%fd1093, %fd197, 0d3FE45F306DC9C883;
	cvt.rni.s32.f64 	%r632, %fd1093;
	cvt.rn.f64.s32 	%fd1094, %r632;
	fma.rn.f64 	%fd1095, %fd1094, 0dBFF921FB54442D18, %fd197;
	fma.rn.f64 	%fd1096, %fd1094, 0dBC91A62633145C00, %fd1095;
	fma.rn.f64 	%fd1543, %fd1094, 0dB97B839A252049C0, %fd1096;
	setp.ltu.f64 	%p247, %fd243, 0d41E0000000000000;
	@%p247 bra 	$L__BB3_175;
	{ // callseq 51, 0
	.param .b64 param0;
	st.param.f64 	[param0], %fd197;
	.param .align 16 .b8 retval0[16];
	call.uni (retval0), 
	__internal_trig_reduction_slowpathd, 
	(
	param0
	);
	ld.param.f64 	%fd1543, [retval0];
	ld.param.b32 	%r632, [retval0+8];
	} // callseq 51
$L__BB3_175:
	add.s32 	%r633, %r632, 1;
$L__BB3_176:
	ld.param.u64 	%rd88, [_Z9paths_rk2PdS_S__param_1];
	ld.param.u64 	%rd84, [_Z9paths_rk2PdS_S__param_0];
	shl.b32 	%r468, %r633, 6;
	cvt.u64.u32 	%rd49, %r468;
	and.b64  	%rd50, %rd49, 64;
	mov.u64 	%rd51, __cudart_sin_cos_coeffs;
	add.s64 	%rd52, %rd51, %rd50;
	mul.rn.f64 	%fd1099, %fd1543, %fd1543;
	and.b32  	%r469, %r633, 1;
	setp.eq.b32 	%p248, %r469, 1;
	selp.f64 	%fd1100, 0dBDA8FF8320FD8164, 0d3DE5DB65F9785EBA, %p248;
	ld.global.nc.v2.f64 	{%fd1101, %fd1102}, [%rd52];
	fma.rn.f64 	%fd1103, %fd1100, %fd1099, %fd1101;
	fma.rn.f64 	%fd1104, %fd1103, %fd1099, %fd1102;
	ld.global.nc.v2.f64 	{%fd1105, %fd1106}, [%rd52+16];
	fma.rn.f64 	%fd1107, %fd1104, %fd1099, %fd1105;
	fma.rn.f64 	%fd1108, %fd1107, %fd1099, %fd1106;
	ld.global.nc.v2.f64 	{%fd1109, %fd1110}, [%rd52+32];
	fma.rn.f64 	%fd1111, %fd1108, %fd1099, %fd1109;
	fma.rn.f64 	%fd1112, %fd1111, %fd1099, %fd1110;
	fma.rn.f64 	%fd1113, %fd1112, %fd1543, %fd1543;
	fma.rn.f64 	%fd1114, %fd1112, %fd1099, 0d3FF0000000000000;
	selp.f64 	%fd1115, %fd1114, %fd1113, %p248;
	and.b32  	%r470, %r633, 2;
	setp.eq.s32 	%p249, %r470, 0;
	mov.f64 	%fd1116, 0d0000000000000000;
	sub.f64 	%fd1117, %fd1116, %fd1115;
	selp.f64 	%fd1118, %fd1115, %fd1117, %p249;
	sub.f64 	%fd1119, %fd242, %fd1118;
	mul.f64 	%fd1120, %fd1539, %fd14;
	mul.f64 	%fd1121, %fd1120, %fd1119;
	mul.f64 	%fd1122, %fd193, %fd1121;
	div.rn.f64 	%fd1123, %fd1122, %fd166;
	add.f64 	%fd1124, %fd190, %fd1123;
	st.shared.f64 	[%r5], %fd1124;
	bar.sync 	0;
	mov.u32 	%r471, %tid.x;
	shl.b32 	%r472, %r471, 3;
	mov.u32 	%r473, _ZZ9paths_rk2PdS_S_E4k2vz;
	add.s32 	%r474, %r473, %r472;
	ld.shared.f64 	%fd249, [%r474];
	ld.shared.f64 	%fd1125, [%r3];
	fma.rn.f64 	%fd250, %fd15, %fd1125, %fd2;
	bar.sync 	0;
	cvta.to.global.u64 	%rd53, %rd84;
	ld.global.f64 	%fd1126, [%rd53];
	mul.f64 	%fd251, %fd1126, %fd23;
	bar.sync 	0;
	add.f64 	%fd1128, %fd15, 0d0000000000000000;
	mul.f64 	%fd1129, %fd1128, %fd251;
	ld.global.f64 	%fd1130, [%rd53];
	mul.f64 	%fd1131, %fd191, %fd1130;
	sub.f64 	%fd1132, %fd1129, %fd1131;
	cvta.to.global.u64 	%rd54, %rd88;
	ld.global.f64 	%fd1133, [%rd54+16];
	add.f64 	%fd252, %fd1133, %fd1132;
	bar.sync 	0;
	ld.global.f64 	%fd253, [%rd53];
	fma.rn.f64 	%fd1134, %fd191, %fd253, %fd1129;
	ld.global.f64 	%fd1135, [%rd54+16];
	add.f64 	%fd254, %fd1135, %fd1134;
	mul.f64 	%fd1136, %fd3, 0d3FE0000000000000;
	setp.neu.f64 	%p250, %fd253, %fd1136;
	@%p250 bra 	$L__BB3_186;
	setp.lt.s32 	%p279, %r6, 0;
	setp.eq.s32 	%p280, %r7, 1062207488;
	bar.sync 	0;
	sub.f64 	%fd255, %fd192, %fd7;
	{
	.reg .b32 %temp; 
	mov.b64 	{%temp, %r105}, %fd255;
	}
	abs.f64 	%fd256, %fd255;
	{ // callseq 54, 0
	.param .b64 param0;
	st.param.f64 	[param0], %fd256;
	.param .b64 param1;
	st.param.f64 	[param1], 0d4000000000000000;
	.param .b64 retval0;
	call.uni (retval0), 
	__internal_accurate_pow, 
	(
	param0, 
	param1
	);
	ld.param.f64 	%fd1200, [retval0];
	} // callseq 54
	setp.lt.s32 	%p282, %r105, 0;
	neg.f64 	%fd1202, %fd1200;
	selp.f64 	%fd1203, %fd1202, %fd1200, %p280;
	selp.f64 	%fd1204, %fd1203, %fd1200, %p282;
	setp.eq.f64 	%p283, %fd255, 0d0000000000000000;
	selp.b32 	%r517, %r105, 0, %p280;
	or.b32  	%r518, %r517, 2146435072;
	selp.b32 	%r519, %r518, %r517, %p279;
	mov.b32 	%r520, 0;
	mov.b64 	%fd1205, {%r520, %r519};
	selp.f64 	%fd1544, %fd1205, %fd1204, %p283;
	add.f64 	%fd1206, %fd255, 0d4000000000000000;
	{
	.reg .b32 %temp; 
	mov.b64 	{%temp, %r521}, %fd1206;
	}
	and.b32  	%r522, %r521, 2146435072;
	setp.ne.s32 	%p284, %r522, 2146435072;
	@%p284 bra 	$L__BB3_182;
	setp.num.f64 	%p285, %fd255, %fd255;
	@%p285 bra 	$L__BB3_180;
	mov.f64 	%fd1207, 0d4000000000000000;
	add.rn.f64 	%fd1544, %fd255, %fd1207;
	bra.uni 	$L__BB3_182;
$L__BB3_180:
	setp.neu.f64 	%p286, %fd256, 0d7FF0000000000000;
	@%p286 bra 	$L__BB3_182;
	selp.b32 	%r523, %r9, %r8, %p4;
	selp.b32 	%r524, %r523, %r8, %p282;
	mov.b32 	%r525, 0;
	mov.b64 	%fd1544, {%r525, %r524};
$L__BB3_182:
	setp.eq.f64 	%p288, %fd255, 0d3FF0000000000000;
	neg.f64 	%fd1208, %fd1544;
	selp.f64 	%fd1209, 0dBFF0000000000000, %fd1208, %p288;
	div.rn.f64 	%fd261, %fd1209, %fd145;
	fma.rn.f64 	%fd1210, %fd261, 0d3FF71547652B82FE, 0d4338000000000000;
	{
	.reg .b32 %temp; 
	mov.b64 	{%r106, %temp}, %fd1210;
	}
	mov.f64 	%fd1211, 0dC338000000000000;
	add.rn.f64 	%fd1212, %fd1210, %fd1211;
	fma.rn.f64 	%fd1213, %fd1212, 0dBFE62E42FEFA39EF, %fd261;
	fma.rn.f64 	%fd1214, %fd1212, 0dBC7ABC9E3B39803F, %fd1213;
	fma.rn.f64 	%fd1215, %fd1214, 0d3E5ADE1569CE2BDF, 0d3E928AF3FCA213EA;
	fma.rn.f64 	%fd1216, %fd1215, %fd1214, 0d3EC71DEE62401315;
	fma.rn.f64 	%fd1217, %fd1216, %fd1214, 0d3EFA01997C89EB71;
	fma.rn.f64 	%fd1218, %fd1217, %fd1214, 0d3F2A01A014761F65;
	fma.rn.f64 	%fd1219, %fd1218, %fd1214, 0d3F56C16C1852B7AF;
	fma.rn.f64 	%fd1220, %fd1219, %fd1214, 0d3F81111111122322;
	fma.rn.f64 	%fd1221, %fd1220, %fd1214, 0d3FA55555555502A1;
	fma.rn.f64 	%fd1222, %fd1221, %fd1214, 0d3FC5555555555511;
	fma.rn.f64 	%fd1223, %fd1222, %fd1214, 0d3FE000000000000B;
	fma.rn.f64 	%fd1224, %fd1223, %fd1214, 0d3FF0000000000000;
	fma.rn.f64 	%fd1225, %fd1224, %fd1214, 0d3FF0000000000000;
	{
	.reg .b32 %temp; 
	mov.b64 	{%r107, %temp}, %fd1225;
	}
	{
	.reg .b32 %temp; 
	mov.b64 	{%temp, %r108}, %fd1225;
	}
	shl.b32 	%r526, %r106, 20;
	add.s32 	%r527, %r526, %r108;
	mov.b64 	%fd1545, {%r107, %r527};
	{
	.reg .b32 %temp; 
	mov.b64 	{%temp, %r528}, %fd261;
	}
	mov.b32 	%f30, %r528;
	abs.f32 	%f12, %f30;
	setp.lt.f32 	%p289, %f12, 0f4086232B;
	@%p289 bra 	$L__BB3_185;
	setp.lt.f64 	%p290, %fd261, 0d0000000000000000;
	add.f64 	%fd1226, %fd261, 0d7FF0000000000000;
	selp.f64 	%fd1545, 0d0000000000000000, %fd1226, %p290;
	setp.geu.f32 	%p291, %f12, 0f40874800;
	@%p291 bra 	$L__BB3_185;
	shr.u32 	%r529, %r106, 31;
	add.s32 	%r530, %r106, %r529;
	shr.s32 	%r531, %r530, 1;
	shl.b32 	%r532, %r531, 20;
	add.s32 	%r533, %r108, %r532;
	mov.b64 	%fd1227, {%r107, %r533};
	sub.s32 	%r534, %r106, %r531;
	shl.b32 	%r535, %r534, 20;
	add.s32 	%r536, %r535, 1072693248;
	mov.b32 	%r537, 0;
	mov.b64 	%fd1228, {%r537, %r536};
	mul.f64 	%fd1545, %fd1228, %fd1227;
$L__BB3_185:
	mul.f64 	%fd1550, %fd12, %fd1545;
	bra.uni 	$L__BB3_207;
$L__BB3_186:
	setp.neu.f64 	%p251, %fd253, %fd3;
	@%p251 bra 	$L__BB3_196;
	setp.lt.s32 	%p266, %r6, 0;
	setp.eq.s32 	%p267, %r7, 1062207488;
	bar.sync 	0;
	sub.f64 	%fd267, %fd192, %fd7;
	{
	.reg .b32 %temp; 
	mov.b64 	{%temp, %r109}, %fd267;
	}
	abs.f64 	%fd268, %fd267;
	{ // callseq 53, 0
	.param .b64 param0;
	st.param.f64 	[param0], %fd268;
	.param .b64 param1;
	st.param.f64 	[param1], 0d4000000000000000;
	.param .b64 retval0;
	call.uni (retval0), 
	__internal_accurate_pow, 
	(
	param0, 
	param1
	);
	ld.param.f64 	%fd1169, [retval0];
	} // callseq 53
	setp.lt.s32 	%p269, %r109, 0;
	neg.f64 	%fd1171, %fd1169;
	selp.f64 	%fd1172, %fd1171, %fd1169, %p267;
	selp.f64 	%fd1173, %fd1172, %fd1169, %p269;
	setp.eq.f64 	%p270, %fd267, 0d0000000000000000;
	selp.b32 	%r496, %r109, 0, %p267;
	or.b32  	%r497, %r496, 2146435072;
	selp.b32 	%r498, %r497, %r496, %p266;
	mov.b32 	%r499, 0;
	mov.b64 	%fd1174, {%r499, %r498};
	selp.f64 	%fd1546, %fd1174, %fd1173, %p270;
	add.f64 	%fd1175, %fd267, 0d4000000000000000;
	{
	.reg .b32 %temp; 
	mov.b64 	{%temp, %r500}, %fd1175;
	}
	and.b32  	%r501, %r500, 2146435072;
	setp.ne.s32 	%p271, %r501, 2146435072;
	@%p271 bra 	$L__BB3_192;
	setp.num.f64 	%p272, %fd267, %fd267;
	@%p272 bra 	$L__BB3_190;
	mov.f64 	%fd1176, 0d4000000000000000;
	add.rn.f64 	%fd1546, %fd267, %fd1176;
	bra.uni 	$L__BB3_192;
$L__BB3_190:
	setp.neu.f64 	%p273, %fd268, 0d7FF0000000000000;
	@%p273 bra 	$L__BB3_192;
	selp.b32 	%r502, %r9, %r8, %p4;
	selp.b32 	%r503, %r502, %r8, %p269;
	mov.b32 	%r504, 0;
	mov.b64 	%fd1546, {%r504, %r503};
$L__BB3_192:
	setp.eq.f64 	%p275, %fd267, 0d3FF0000000000000;
	neg.f64 	%fd1177, %fd1546;
	selp.f64 	%fd1178, 0dBFF0000000000000, %fd1177, %p275;
	div.rn.f64 	%fd273, %fd1178, %fd145;
	fma.rn.f64 	%fd1179, %fd273, 0d3FF71547652B82FE, 0d4338000000000000;
	{
	.reg .b32 %temp; 
	mov.b64 	{%r110, %temp}, %fd1179;
	}
	mov.f64 	%fd1180, 0dC338000000000000;
	add.rn.f64 	%fd1181, %fd1179, %fd1180;
	fma.rn.f64 	%fd1182, %fd1181, 0dBFE62E42FEFA39EF, %fd273;
	fma.rn.f64 	%fd1183, %fd1181, 0dBC7ABC9E3B39803F, %fd1182;
	fma.rn.f64 	%fd1184, %fd1183, 0d3E5ADE1569CE2BDF, 0d3E928AF3FCA213EA;
	fma.rn.f64 	%fd1185, %fd1184, %fd1183, 0d3EC71DEE62401315;
	fma.rn.f64 	%fd1186, %fd1185, %fd1183, 0d3EFA01997C89EB71;
	fma.rn.f64 	%fd1187, %fd1186, %fd1183, 0d3F2A01A014761F65;
	fma.rn.f64 	%fd1188, %fd1187, %fd1183, 0d3F56C16C1852B7AF;
	fma.rn.f64 	%fd1189, %fd1188, %fd1183, 0d3F81111111122322;
	fma.rn.f64 	%fd1190, %fd1189, %fd1183, 0d3FA55555555502A1;
	fma.rn.f64 	%fd1191, %fd1190, %fd1183, 0d3FC5555555555511;
	fma.rn.f64 	%fd1192, %fd1191, %fd1183, 0d3FE000000000000B;
	fma.rn.f64 	%fd1193, %fd1192, %fd1183, 0d3FF0000000000000;
	fma.rn.f64 	%fd1194, %fd1193, %fd1183, 0d3FF0000000000000;
	{
	.reg .b32 %temp; 
	mov.b64 	{%r111, %temp}, %fd1194;
	}
	{
	.reg .b32 %temp; 
	mov.b64 	{%temp, %r112}, %fd1194;
	}
	shl.b32 	%r505, %r110, 20;
	add.s32 	%r506, %r505, %r112;
	mov.b64 	%fd1547, {%r111, %r506};
	{
	.reg .b32 %temp; 
	mov.b64 	{%temp, %r507}, %fd273;
	}
	mov.b32 	%f29, %r507;
	abs.f32 	%f13, %f29;
	setp.lt.f32 	%p276, %f13, 0f4086232B;
	@%p276 bra 	$L__BB3_195;
	setp.lt.f64 	%p277, %fd273, 0d0000000000000000;
	add.f64 	%fd1195, %fd273, 0d7FF0000000000000;
	selp.f64 	%fd1547, 0d0000000000000000, %fd1195, %p277;
	setp.geu.f32 	%p278, %f13, 0f40874800;
	@%p278 bra 	$L__BB3_195;
	shr.u32 	%r508, %r110, 31;
	add.s32 	%r509, %r110, %r508;
	shr.s32 	%r510, %r509, 1;
	shl.b32 	%r511, %r510, 20;
	add.s32 	%r512, %r112, %r511;
	mov.b64 	%fd1196, {%r111, %r512};
	sub.s32 	%r513, %r110, %r510;
	shl.b32 	%r514, %r513, 20;
	add.s32 	%r515, %r514, 1072693248;
	mov.b32 	%r516, 0;
	mov.b64 	%fd1197, {%r516, %r515};
	mul.f64 	%fd1547, %fd1197, %fd1196;
$L__BB3_195:
	ld.const.f64 	%fd1198, [E0L];
	mul.f64 	%fd1199, %fd1198, 0d3FE6A09E667F3BCD;
	mul.f64 	%fd1550, %fd1199, %fd1547;
	bra.uni 	$L__BB3_207;
$L__BB3_196:
	setp.neu.f64 	%p252, %fd253, %fd4;
	@%p252 bra 	$L__BB3_206;
	setp.lt.s32 	%p253, %r6, 0;
	setp.eq.s32 	%p254, %r7, 1062207488;
	bar.sync 	0;
	sub.f64 	%fd279, %fd192, %fd7;
	{
	.reg .b32 %temp; 
	mov.b64 	{%temp, %r113}, %fd279;
	}
	abs.f64 	%fd280, %fd279;
	{ // callseq 52, 0
	.param .b64 param0;
	st.param.f64 	[param0], %fd280;
	.param .b64 param1;
	st.param.f64 	[param1], 0d4000000000000000;
	.param .b64 retval0;
	call.uni (retval0), 
	__internal_accurate_pow, 
	(
	param0, 
	param1
	);
	ld.param.f64 	%fd1140, [retval0];
	} // callseq 52
	setp.lt.s32 	%p256, %r113, 0;
	neg.f64 	%fd1142, %fd1140;
	selp.f64 	%fd1143, %fd1142, %fd1140, %p254;
	selp.f64 	%fd1144, %fd1143, %fd1140, %p256;
	setp.eq.f64 	%p257, %fd279, 0d0000000000000000;
	selp.b32 	%r475, %r113, 0, %p254;
	or.b32  	%r476, %r475, 2146435072;
	selp.b32 	%r477, %r476, %r475, %p253;
	mov.b32 	%r478, 0;
	mov.b64 	%fd1145, {%r478, %r477};
	selp.f64 	%fd1548, %fd1145, %fd1144, %p257;
	add.f64 	%fd1146, %fd279, 0d4000000000000000;
	{
	.reg .b32 %temp; 
	mov.b64 	{%temp, %r479}, %fd1146;
	}
	and.b32  	%r480, %r479, 2146435072;
	setp.ne.s32 	%p258, %r480, 2146435072;
	@%p258 bra 	$L__BB3_202;
	setp.num.f64 	%p259, %fd279, %fd279;
	@%p259 bra 	$L__BB3_200;
	mov.f64 	%fd1147, 0d4000000000000000;
	add.rn.f64 	%fd1548, %fd279, %fd1147;
	bra.uni 	$L__BB3_202;
$L__BB3_200:
	setp.neu.f64 	%p260, %fd280, 0d7FF0000000000000;
	@%p260 bra 	$L__BB3_202;
	selp.b32 	%r481, %r9, %r8, %p4;
	selp.b32 	%r482, %r481, %r8, %p256;
	mov.b32 	%r483, 0;
	mov.b64 	%fd1548, {%r483, %r482};
$L__BB3_202:
	setp.eq.f64 	%p262, %fd279, 0d3FF0000000000000;
	neg.f64 	%fd1148, %fd1548;
	selp.f64 	%fd1149, 0dBFF0000000000000, %fd1148, %p262;
	div.rn.f64 	%fd285, %fd1149, %fd145;
	fma.rn.f64 	%fd1150, %fd285, 0d3FF71547652B82FE, 0d4338000000000000;
	{
	.reg .b32 %temp; 
	mov.b64 	{%r114, %temp}, %fd1150;
	}
	mov.f64 	%fd1151, 0dC338000000000000;
	add.rn.f64 	%fd1152, %fd1150, %fd1151;
	fma.rn.f64 	%fd1153, %fd1152, 0dBFE62E42FEFA39EF, %fd285;
	fma.rn.f64 	%fd1154, %fd1152, 0dBC7ABC9E3B39803F, %fd1153;
	fma.rn.f64 	%fd1155, %fd1154, 0d3E5ADE1569CE2BDF, 0d3E928AF3FCA213EA;
	fma.rn.f64 	%fd1156, %fd1155, %fd1154, 0d3EC71DEE62401315;
	fma.rn.f64 	%fd1157, %fd1156, %fd1154, 0d3EFA01997C89EB71;
	fma.rn.f64 	%fd1158, %fd1157, %fd1154, 0d3F2A01A014761F65;
	fma.rn.f64 	%fd1159, %fd1158, %fd1154, 0d3F56C16C1852B7AF;
	fma.rn.f64 	%fd1160, %fd1159, %fd1154, 0d3F81111111122322;
	fma.rn.f64 	%fd1161, %fd1160, %fd1154, 0d3FA55555555502A1;
	fma.rn.f64 	%fd1162, %fd1161, %fd1154, 0d3FC5555555555511;
	fma.rn.f64 	%fd1163, %fd1162, %fd1154, 0d3FE000000000000B;
	fma.rn.f64 	%fd1164, %fd1163, %fd1154, 0d3FF0000000000000;
	fma.rn.f64 	%fd1165, %fd1164, %fd1154, 0d3FF0000000000000;
	{
	.reg .b32 %temp; 
	mov.b64 	{%r115, %temp}, %fd1165;
	}
	{
	.reg .b32 %temp; 
	mov.b64 	{%temp, %r116}, %fd1165;
	}
	shl.b32 	%r484, %r114, 20;
	add.s32 	%r485, %r484, %r116;
	mov.b64 	%fd1549, {%r115, %r485};
	{
	.reg .b32 %temp; 
	mov.b64 	{%temp, %r486}, %fd285;
	}
	mov.b32 	%f28, %r486;
	abs.f32 	%f14, %f28;
	setp.lt.f32 	%p263, %f14, 0f4086232B;
	@%p263 bra 	$L__BB3_205;
	setp.lt.f64 	%p264, %fd285, 0d0000000000000000;
	add.f64 	%fd1166, %fd285, 0d7FF0000000000000;
	selp.f64 	%fd1549, 0d0000000000000000, %fd1166, %p264;
	setp.geu.f32 	%p265, %f14, 0f40874800;
	@%p265 bra 	$L__BB3_205;
	shr.u32 	%r487, %r114, 31;
	add.s32 	%r488, %r114, %r487;
	shr.s32 	%r489, %r488, 1;
	shl.b32 	%r490, %r489, 20;
	add.s32 	%r491, %r116, %r490;
	mov.b64 	%fd1167, {%r115, %r491};
	sub.s32 	%r492, %r114, %r489;
	shl.b32 	%r493, %r492, 20;
	add.s32 	%r494, %r493, 1072693248;
	mov.b32 	%r495, 0;
	mov.b64 	%fd1168, {%r495, %r494};
	mul.f64 	%fd1549, %fd1168, %fd1167;
$L__BB3_205:
	mul.f64 	%fd1550, %fd6, %fd1549;
	bra.uni 	$L__BB3_207;
$L__BB3_206:
	bar.sync 	0;
	ld.const.f64 	%fd1137, [hbar];
	mul.f64 	%fd1138, %fd251, %fd1137;
	div.rn.f64 	%fd1139, %fd1138, %fd5;
	sqrt.rn.f64 	%fd1550, %fd1139;
$L__BB3_207:
	bar.sync 	0;
	abs.f64 	%fd293, %fd252;
	setp.neu.f64 	%p292, %fd293, 0d7FF0000000000000;
	@%p292 bra 	$L__BB3_209;
	mov.f64 	%fd1234, 0d0000000000000000;
	mul.rn.f64 	%fd1552, %fd252, %fd1234;
	mov.b32 	%r635, 1;
	bra.uni 	$L__BB3_212;
$L__BB3_209:
	mul.f64 	%fd1229, %fd252, 0d3FE45F306DC9C883;
	cvt.rni.s32.f64 	%r634, %fd1229;
	cvt.rn.f64.s32 	%fd1230, %r634;
	fma.rn.f64 	%fd1231, %fd1230, 0dBFF921FB54442D18, %fd252;
	fma.rn.f64 	%fd1232, %fd1230, 0dBC91A62633145C00, %fd1231;
	fma.rn.f64 	%fd1552, %fd1230, 0dB97B839A252049C0, %fd1232;
	setp.ltu.f64 	%p293, %fd293, 0d41E0000000000000;
	@%p293 bra 	$L__BB3_211;
	{ // callseq 55, 0
	.param .b64 param0;
	st.param.f64 	[param0], %fd252;
	.param .align 16 .b8 retval0[16];
	call.uni (retval0), 
	__internal_trig_reduction_slowpathd, 
	(
	param0
	);
	ld.param.f64 	%fd1552, [retval0];
	ld.param.b32 	%r634, [retval0+8];
	} // callseq 55
$L__BB3_211:
	add.s32 	%r635, %r634, 1;
$L__BB3_212:
	shl.b32 	%r540, %r635, 6;
	cvt.u64.u32 	%rd55, %r540;
	and.b64  	%rd56, %rd55, 64;
	mov.u64 	%rd57, __cudart_sin_cos_coeffs;
	add.s64 	%rd58, %rd57, %rd56;
	mul.rn.f64 	%fd1235, %fd1552, %fd1552;
	and.b32  	%r541, %r635, 1;
	setp.eq.b32 	%p294, %r541, 1;
	selp.f64 	%fd1236, 0dBDA8FF8320FD8164, 0d3DE5DB65F9785EBA, %p294;
	ld.global.nc.v2.f64 	{%fd1237, %fd1238}, [%rd58];
	fma.rn.f64 	%fd1239, %fd1236, %fd1235, %fd1237;
	fma.rn.f64 	%fd1240, %fd1239, %fd1235, %fd1238;
	ld.global.nc.v2.f64 	{%fd1241, %fd1242}, [%rd58+16];
	fma.rn.f64 	%fd1243, %fd1240, %fd1235, %fd1241;
	fma.rn.f64 	%fd1244, %fd1243, %fd1235, %fd1242;
	ld.global.nc.v2.f64 	{%fd1245, %fd1246}, [%rd58+32];
	fma.rn.f64 	%fd1247, %fd1244, %fd1235, %fd1245;
	fma.rn.f64 	%fd1248, %fd1247, %fd1235, %fd1246;
	fma.rn.f64 	%fd1249, %fd1248, %fd1552, %fd1552;
	fma.rn.f64 	%fd1250, %fd1248, %fd1235, 0d3FF0000000000000;
	selp.f64 	%fd1251, %fd1250, %fd1249, %p294;
	and.b32  	%r542, %r635, 2;
	setp.eq.s32 	%p295, %r542, 0;
	mov.f64 	%fd1252, 0d0000000000000000;
	sub.f64 	%fd1253, %fd1252, %fd1251;
	selp.f64 	%fd299, %fd1251, %fd1253, %p295;
	abs.f64 	%fd300, %fd254;
	setp.neu.f64 	%p296, %fd300, 0d7FF0000000000000;
	@%p296 bra 	$L__BB3_214;
	mov.f64 	%fd1259, 0d0000000000000000;
	mul.rn.f64 	%fd1554, %fd254, %fd1259;
	mov.b32 	%r637, 1;
	bra.uni 	$L__BB3_217;
$L__BB3_214:
	mul.f64 	%fd1254, %fd254, 0d3FE45F306DC9C883;
	cvt.rni.s32.f64 	%r636, %fd1254;
	cvt.rn.f64.s32 	%fd1255, %r636;
	fma.rn.f64 	%fd1256, %fd1255, 0dBFF921FB54442D18, %fd254;
	fma.rn.f64 	%fd1257, %fd1255, 0dBC91A62633145C00, %fd1256;
	fma.rn.f64 	%fd1554, %fd1255, 0dB97B839A252049C0, %fd1257;
	setp.ltu.f64 	%p297, %fd300, 0d41E0000000000000;
	@%p297 bra 	$L__BB3_216;
	{ // callseq 56, 0
	.param .b64 param0;
	st.param.f64 	[param0], %fd254;
	.param .align 16 .b8 retval0[16];
	call.uni (retval0), 
	__internal_trig_reduction_slowpathd, 
	(
	param0
	);
	ld.param.f64 	%fd1554, [retval0];
	ld.param.b32 	%r636, [retval0+8];
	} // callseq 56
$L__BB3_216:
	add.s32 	%r637, %r636, 1;
$L__BB3_217:
	setp.lt.s32 	%p298, %r6, 0;
	setp.eq.s32 	%p299, %r7, 1062207488;
	shl.b32 	%r545, %r637, 6;
	cvt.u64.u32 	%rd59, %r545;
	and.b64  	%rd60, %rd59, 64;
	mov.u64 	%rd61, __cudart_sin_cos_coeffs;
	add.s64 	%rd62, %rd61, %rd60;
	mul.rn.f64 	%fd1260, %fd1554, %fd1554;
	and.b32  	%r546, %r637, 1;
	setp.eq.b32 	%p301, %r546, 1;
	selp.f64 	%fd1261, 0dBDA8FF8320FD8164, 0d3DE5DB65F9785EBA, %p301;
	ld.global.nc.v2.f64 	{%fd1262, %fd1263}, [%rd62];
	fma.rn.f64 	%fd1264, %fd1261, %fd1260, %fd1262;
	fma.rn.f64 	%fd1265, %fd1264, %fd1260, %fd1263;
	ld.global.nc.v2.f64 	{%fd1266, %fd1267}, [%rd62+16];
	fma.rn.f64 	%fd1268, %fd1265, %fd1260, %fd1266;
	fma.rn.f64 	%fd1269, %fd1268, %fd1260, %fd1267;
	ld.global.nc.v2.f64 	{%fd1270, %fd1271}, [%rd62+32];
	fma.rn.f64 	%fd1272, %fd1269, %fd1260, %fd1270;
	fma.rn.f64 	%fd1273, %fd1272, %fd1260, %fd1271;
	fma.rn.f64 	%fd1274, %fd1273, %fd1554, %fd1554;
	fma.rn.f64 	%fd1275, %fd1273, %fd1260, 0d3FF0000000000000;
	selp.f64 	%fd1276, %fd1275, %fd1274, %p301;
	and.b32  	%r547, %r637, 2;
	setp.eq.s32 	%p302, %r547, 0;
	mov.f64 	%fd1277, 0d0000000000000000;
	sub.f64 	%fd1278, %fd1277, %fd1276;
	selp.f64 	%fd1279, %fd1276, %fd1278, %p302;
	add.f64 	%fd1280, %fd299, %fd1279;
	mul.f64 	%fd1281, %fd1550, %fd14;
	mul.f64 	%fd1282, %fd1281, %fd1280;
	div.rn.f64 	%fd1284, %fd1282, %fd570;
	mul.f64 	%fd1285, %fd1550, %fd13;
	sub.f64 	%fd1286, %fd299, %fd1279;
	mul.f64 	%fd1287, %fd1285, %fd1286;
	mul.f64 	%fd1288, %fd250, %fd1287;
	div.rn.f64 	%fd1289, %fd1288, %fd166;
	add.f64 	%fd1290, %fd1284, %fd1289;
	add.f64 	%fd1291, %fd249, %fd1290;
	mov.u32 	%r548, %tid.x;
	shl.b32 	%r549, %r548, 3;
	mov.u32 	%r550, _ZZ9paths_rk2PdS_S_E4k2vz;
	add.s32 	%r551, %r550, %r549;
	st.shared.f64 	[%r551], %fd1291;
	bar.sync 	0;
	ld.shared.f64 	%fd306, [%r5];
	ld.shared.f64 	%fd1292, [%r4];
	fma.rn.f64 	%fd307, %fd15, %fd1292, %fd568;
	bar.sync 	0;
	mul.f64 	%fd1295, %fd191, %fd773;
	add.f64 	%fd1297, %fd15, 0d0000000000000000;
	mul.f64 	%fd1298, %fd1297, %fd775;
	sub.f64 	%fd308, %fd1298, %fd1295;
	bar.sync 	0;
	add.f64 	%fd309, %fd1298, %fd1295;
	bar.sync 	0;
	sub.f64 	%fd310, %fd192, %fd7;
	{
	.reg .b32 %temp; 
	mov.b64 	{%temp, %r127}, %fd310;
	}
	abs.f64 	%fd311, %fd310;
	{ // callseq 57, 0
	.param .b64 param0;
	st.param.f64 	[param0], %fd311;
	.param .b64 param1;
	st.param.f64 	[param1], 0d4000000000000000;
	.param .b64 retval0;
	call.uni (retval0), 
	__internal_accurate_pow, 
	(
	param0, 
	param1
	);
	ld.param.f64 	%fd1299, [retval0];
	} // callseq 57
	setp.lt.s32 	%p303, %r127, 0;
	neg.f64 	%fd1301, %fd1299;
	selp.f64 	%fd1302, %fd1301, %fd1299, %p299;
	selp.f64 	%fd1303, %fd1302, %fd1299, %p303;
	setp.eq.f64 	%p304, %fd310, 0d0000000000000000;
	selp.b32 	%r552, %r127, 0, %p299;
	or.b32  	%r553, %r552, 2146435072;
	selp.b32 	%r554, %r553, %r552, %p298;
	mov.b32 	%r555, 0;
	mov.b64 	%fd1304, {%r555, %r554};
	selp.f64 	%fd1561, %fd1304, %fd1303, %p304;
	add.f64 	%fd1305, %fd310, 0d4000000000000000;
	{
	.reg .b32 %temp; 
	mov.b64 	{%temp, %r556}, %fd1305;
	}
	and.b32  	%r128, %r556, 2146435072;
	setp.ne.s32 	%p305, %r128, 2146435072;
	mov.f64 	%fd1555, %fd1561;
	@%p305 bra 	$L__BB3_222;
	setp.num.f64 	%p306, %fd310, %fd310;
	@%p306 bra 	$L__BB3_220;
	mov.f64 	%fd1306, 0d4000000000000000;
	add.rn.f64 	%fd1555, %fd310, %fd1306;
	bra.uni 	$L__BB3_222;
$L__BB3_220:
	setp.neu.f64 	%p307, %fd311, 0d7FF0000000000000;
	mov.f64 	%fd1555, %fd1561;
	@%p307 bra 	$L__BB3_222;
	selp.b32 	%r557, %r9, %r8, %p4;
	selp.b32 	%r558, %r557, %r8, %p303;
	mov.b32 	%r559, 0;
	mov.b64 	%fd1555, {%r559, %r558};
$L__BB3_222:
	setp.eq.f64 	%p309, %fd310, 0d3FF0000000000000;
	neg.f64 	%fd1307, %fd1555;
	selp.f64 	%fd1308, 0dBFF0000000000000, %fd1307, %p309;
	div.rn.f64 	%fd316, %fd1308, %fd145;
	fma.rn.f64 	%fd1309, %fd316, 0d3FF71547652B82FE, 0d4338000000000000;
	{
	.reg .b32 %temp; 
	mov.b64 	{%r129, %temp}, %fd1309;
	}
	mov.f64 	%fd1310, 0dC338000000000000;
	add.rn.f64 	%fd1311, %fd1309, %fd1310;
	fma.rn.f64 	%fd1312, %fd1311, 0dBFE62E42FEFA39EF, %fd316;
	fma.rn.f64 	%fd1313, %fd1311, 0dBC7ABC9E3B39803F, %fd1312;
	fma.rn.f64 	%fd1314, %fd1313, 0d3E5ADE1569CE2BDF, 0d3E928AF3FCA213EA;
	fma.rn.f64 	%fd1315, %fd1314, %fd1313, 0d3EC71DEE62401315;
	fma.rn.f64 	%fd1316, %fd1315, %fd1313, 0d3EFA01997C89EB71;
	fma.rn.f64 	%fd1317, %fd1316, %fd1313, 0d3F2A01A014761F65;
	fma.rn.f64 	%fd1318, %fd1317, %fd1313, 0d3F56C16C1852B7AF;
	fma.rn.f64 	%fd1319, %fd1318, %fd1313, 0d3F81111111122322;
	fma.rn.f64 	%fd1320, %fd1319, %fd1313, 0d3FA55555555502A1;
	fma.rn.f64 	%fd1321, %fd1320, %fd1313, 0d3FC5555555555511;
	fma.rn.f64 	%fd1322, %fd1321, %fd1313, 0d3FE000000000000B;
	fma.rn.f64 	%fd1323, %fd1322, %fd1313, 0d3FF0000000000000;
	fma.rn.f64 	%fd1324, %fd1323, %fd1313, 0d3FF0000000000000;
	{
	.reg .b32 %temp; 
	mov.b64 	{%r130, %temp}, %fd1324;
	}
	{
	.reg .b32 %temp; 
	mov.b64 	{%temp, %r131}, %fd1324;
	}
	shl.b32 	%r560, %r129, 20;
	add.s32 	%r561, %r560, %r131;
	mov.b64 	%fd1556, {%r130, %r561};
	{
	.reg .b32 %temp; 
	mov.b64 	{%temp, %r562}, %fd316;
	}
	mov.b32 	%f31, %r562;
	abs.f32 	%f15, %f31;
	setp.lt.f32 	%p310, %f15, 0f4086232B;
	@%p310 bra 	$L__BB3_225;
	setp.lt.f64 	%p311, %fd316, 0d0000000000000000;
	add.f64 	%fd1325, %fd316, 0d7FF0000000000000;
	selp.f64 	%fd1556, 0d0000000000000000, %fd1325, %p311;
	setp.geu.f32 	%p312, %f15, 0f40874800;
	@%p312 bra 	$L__BB3_225;
	shr.u32 	%r563, %r129, 31;
	add.s32 	%r564, %r129, %r563;
	shr.s32 	%r565, %r564, 1;
	shl.b32 	%r566, %r565, 20;
	add.s32 	%r567, %r131, %r566;
	mov.b64 	%fd1326, {%r130, %r567};
	sub.s32 	%r568, %r129, %r565;
	shl.b32 	%r569, %r568, 20;
	add.s32 	%r570, %r569, 1072693248;
	mov.b32 	%r571, 0;
	mov.b64 	%fd1327, {%r571, %r570};
	mul.f64 	%fd1556, %fd1327, %fd1326;
$L__BB3_225:
	mul.f64 	%fd321, %fd371, %fd1556;
	bar.sync 	0;
	abs.f64 	%fd322, %fd308;
	setp.neu.f64 	%p313, %fd322, 0d7FF0000000000000;
	@%p313 bra 	$L__BB3_227;
	mov.f64 	%fd1334, 0d0000000000000000;
	mul.rn.f64 	%fd1558, %fd308, %fd1334;
	mov.b32 	%r639, 1;
	bra.uni 	$L__BB3_230;
$L__BB3_227:
	mul.f64 	%fd1329, %fd308, 0d3FE45F306DC9C883;
	cvt.rni.s32.f64 	%r638, %fd1329;
	cvt.rn.f64.s32 	%fd1330, %r638;
	fma.rn.f64 	%fd1331, %fd1330, 0dBFF921FB54442D18, %fd308;
	fma.rn.f64 	%fd1332, %fd1330, 0dBC91A62633145C00, %fd1331;
	fma.rn.f64 	%fd1558, %fd1330, 0dB97B839A252049C0, %fd1332;
	setp.ltu.f64 	%p314, %fd322, 0d41E0000000000000;
	@%p314 bra 	$L__BB3_229;
	{ // callseq 58, 0
	.param .b64 param0;
	st.param.f64 	[param0], %fd308;
	.param .align 16 .b8 retval0[16];
	call.uni (retval0), 
	__internal_trig_reduction_slowpathd, 
	(
	param0
	);
	ld.param.f64 	%fd1558, [retval0];
	ld.param.b32 	%r638, [retval0+8];
	} // callseq 58
$L__BB3_229:
	add.s32 	%r639, %r638, 1;
$L__BB3_230:
	shl.b32 	%r574, %r639, 6;
	cvt.u64.u32 	%rd63, %r574;
	and.b64  	%rd64, %rd63, 64;
	mov.u64 	%rd65, __cudart_sin_cos_coeffs;
	add.s64 	%rd66, %rd65, %rd64;
	mul.rn.f64 	%fd1335, %fd1558, %fd1558;
	and.b32  	%r575, %r639, 1;
	setp.eq.b32 	%p315, %r575, 1;
	selp.f64 	%fd1336, 0dBDA8FF8320FD8164, 0d3DE5DB65F9785EBA, %p315;
	ld.global.nc.v2.f64 	{%fd1337, %fd1338}, [%rd66];
	fma.rn.f64 	%fd1339, %fd1336, %fd1335, %fd1337;
	fma.rn.f64 	%fd1340, %fd1339, %fd1335, %fd1338;
	ld.global.nc.v2.f64 	{%fd1341, %fd1342}, [%rd66+16];
	fma.rn.f64 	%fd1343, %fd1340, %fd1335, %fd1341;
	fma.rn.f64 	%fd1344, %fd1343, %fd1335, %fd1342;
	ld.global.nc.v2.f64 	{%fd1345, %fd1346}, [%rd66+32];
	fma.rn.f64 	%fd1347, %fd1344, %fd1335, %fd1345;
	fma.rn.f64 	%fd1348, %fd1347, %fd1335, %fd1346;
	fma.rn.f64 	%fd1349, %fd1348, %fd1558, %fd1558;
	fma.rn.f64 	%fd1350, %fd1348, %fd1335, 0d3FF0000000000000;
	selp.f64 	%fd1351, %fd1350, %fd1349, %p315;
	and.b32  	%r576, %r639, 2;
	setp.eq.s32 	%p316, %r576, 0;
	mov.f64 	%fd1352, 0d0000000000000000;
	sub.f64 	%fd1353, %fd1352, %fd1351;
	selp.f64 	%fd328, %fd1351, %fd1353, %p316;
	abs.f64 	%fd329, %fd309;
	setp.neu.f64 	%p317, %fd329, 0d7FF0000000000000;
	@%p317 bra 	$L__BB3_232;
	mov.f64 	%fd1359, 0d0000000000000000;
	mul.rn.f64 	%fd1560, %fd309, %fd1359;
	mov.b32 	%r641, 1;
	bra.uni 	$L__BB3_235;
$L__BB3_232:
	mul.f64 	%fd1354, %fd309, 0d3FE45F306DC9C883;
	cvt.rni.s32.f64 	%r640, %fd1354;
	cvt.rn.f64.s32 	%fd1355, %r640;
	fma.rn.f64 	%fd1356, %fd1355, 0dBFF921FB54442D18, %fd309;
	fma.rn.f64 	%fd1357, %fd1355, 0dBC91A62633145C00, %fd1356;
	fma.rn.f64 	%fd1560, %fd1355, 0dB97B839A252049C0, %fd1357;
	setp.ltu.f64 	%p318, %fd329, 0d41E0000000000000;
	@%p318 bra 	$L__BB3_234;
	{ // callseq 59, 0
	.param .b64 param0;
	st.param.f64 	[param0], %fd309;
	.param .align 16 .b8 retval0[16];
	call.uni (retval0), 
	__internal_trig_reduction_slowpathd, 
	(
	param0
	);
	ld.param.f64 	%fd1560, [retval0];
	ld.param.b32 	%r640, [retval0+8];
	} // callseq 59
$L__BB3_234:
	add.s32 	%r641, %r640, 1;
$L__BB3_235:
	shl.b32 	%r579, %r641, 6;
	cvt.u64.u32 	%rd67, %r579;
	and.b64  	%rd68, %rd67, 64;
	mov.u64 	%rd69, __cudart_sin_cos_coeffs;
	add.s64 	%rd70, %rd69, %rd68;
	mul.rn.f64 	%fd1360, %fd1560, %fd1560;
	and.b32  	%r580, %r641, 1;
	setp.eq.b32 	%p320, %r580, 1;
	selp.f64 	%fd1361, 0dBDA8FF8320FD8164, 0d3DE5DB65F9785EBA, %p320;
	ld.global.nc.v2.f64 	{%fd1362, %fd1363}, [%rd70];
	fma.rn.f64 	%fd1364, %fd1361, %fd1360, %fd1362;
	fma.rn.f64 	%fd1365, %fd1364, %fd1360, %fd1363;
	ld.global.nc.v2.f64 	{%fd1366, %fd1367}, [%rd70+16];
	fma.rn.f64 	%fd1368, %fd1365, %fd1360, %fd1366;
	fma.rn.f64 	%fd1369, %fd1368, %fd1360, %fd1367;
	ld.global.nc.v2.f64 	{%fd1370, %fd1371}, [%rd70+32];
	fma.rn.f64 	%fd1372, %fd1369, %fd1360, %fd1370;
	fma.rn.f64 	%fd1373, %fd1372, %fd1360, %fd1371;
	fma.rn.f64 	%fd1374, %fd1373, %fd1560, %fd1560;
	fma.rn.f64 	%fd1375, %fd1373, %fd1360, 0d3FF0000000000000;
	selp.f64 	%fd1376, %fd1375, %fd1374, %p320;
	and.b32  	%r581, %r641, 2;
	setp.eq.s32 	%p321, %r581, 0;
	mov.f64 	%fd1377, 0d0000000000000000;
	sub.f64 	%fd1378, %fd1377, %fd1376;
	selp.f64 	%fd1379, %fd1376, %fd1378, %p321;
	sub.f64 	%fd1380, %fd328, %fd1379;
	mul.f64 	%fd1381, %fd321, %fd13;
	mul.f64 	%fd1382, %fd1381, %fd1380;
	mul.f64 	%fd1383, %fd307, %fd1382;
	mul.f64 	%fd335, %fd570, %fd23;
	div.rn.f64 	%fd1386, %fd1383, %fd335;
	add.f64 	%fd1387, %fd306, %fd1386;
	st.shared.f64 	[%r5], %fd1387;
	bar.sync 	0;
	mov.u32 	%r582, %tid.x;
	shl.b32 	%r583, %r582, 3;
	mov.u32 	%r584, _ZZ9paths_rk2PdS_S_E4k2vz;
	add.s32 	%r142, %r584, %r583;
	ld.shared.f64 	%fd336, [%r142];
	ld.shared.f64 	%fd1388, [%r3];
	fma.rn.f64 	%fd337, %fd15, %fd1388, %fd2;
	bar.sync 	0;
	bar.sync 	0;
	bar.sync 	0;
	@%p305 bra 	$L__BB3_240;
	setp.num.f64 	%p322, %fd310, %fd310;
	@%p322 bra 	$L__BB3_238;
	mov.f64 	%fd1389, 0d4000000000000000;
	add.rn.f64 	%fd1561, %fd310, %fd1389;
	bra.uni 	$L__BB3_240;
$L__BB3_238:
	setp.neu.f64 	%p323, %fd311, 0d7FF0000000000000;
	@%p323 bra 	$L__BB3_240;
	setp.lt.s32 	%p324, %r127, 0;
	selp.b32 	%r585, %r9, %r8, %p4;
	selp.b32 	%r586, %r585, %r8, %p324;
	mov.b32 	%r587, 0;
	mov.b64 	%fd1561, {%r587, %r586};
$L__BB3_240:
	neg.f64 	%fd1390, %fd1561;
	selp.f64 	%fd1391, 0dBFF0000000000000, %fd1390, %p309;
	div.rn.f64 	%fd341, %fd1391, %fd145;
	fma.rn.f64 	%fd1392, %fd341, 0d3FF71547652B82FE, 0d4338000000000000;
	{
	.reg .b32 %temp; 
	mov.b64 	{%r143, %temp}, %fd1392;
	}
	mov.f64 	%fd1393, 0dC338000000000000;
	add.rn.f64 	%fd1394, %fd1392, %fd1393;
	fma.rn.f64 	%fd1395, %fd1394, 0dBFE62E42FEFA39EF, %fd341;
	fma.rn.f64 	%fd1396, %fd1394, 0dBC7ABC9E3B39803F, %fd1395;
	fma.rn.f64 	%fd1397, %fd1396, 0d3E5ADE1569CE2BDF, 0d3E928AF3FCA213EA;
	fma.rn.f64 	%fd1398, %fd1397, %fd1396, 0d3EC71DEE62401315;
	fma.rn.f64 	%fd1399, %fd1398, %fd1396, 0d3EFA01997C89EB71;
	fma.rn.f64 	%fd1400, %fd1399, %fd1396, 0d3F2A01A014761F65;
	fma.rn.f64 	%fd1401, %fd1400, %fd1396, 0d3F56C16C1852B7AF;
	fma.rn.f64 	%fd1402, %fd1401, %fd1396, 0d3F81111111122322;
	fma.rn.f64 	%fd1403, %fd1402, %fd1396, 0d3FA55555555502A1;
	fma.rn.f64 	%fd1404, %fd1403, %fd1396, 0d3FC5555555555511;
	fma.rn.f64 	%fd1405, %fd1404, %fd1396, 0d3FE000000000000B;
	fma.rn.f64 	%fd1406, %fd1405, %fd1396, 0d3FF0000000000000;
	fma.rn.f64 	%fd1407, %fd1406, %fd1396, 0d3FF0000000000000;
	{
	.reg .b32 %temp; 
	mov.b64 	{%r144, %temp}, %fd1407;
	}
	{
	.reg .b32 %temp; 
	mov.b64 	{%temp, %r145}, %fd1407;
	}
	shl.b32 	%r588, %r143, 20;
	add.s32 	%r589, %r588, %r145;
	mov.b64 	%fd1562, {%r144, %r589};
	{
	.reg .b32 %temp; 
	mov.b64 	{%temp, %r590}, %fd341;
	}
	mov.b32 	%f32, %r590;
	abs.f32 	%f16, %f32;
	setp.lt.f32 	%p326, %f16, 0f4086232B;
	@%p326 bra 	$L__BB3_243;
	setp.lt.f64 	%p327, %fd341, 0d0000000000000000;
	add.f64 	%fd1408, %fd341, 0d7FF0000000000000;
	selp.f64 	%fd1562, 0d0000000000000000, %fd1408, %p327;
	setp.geu.f32 	%p328, %f16, 0f40874800;
	@%p328 bra 	$L__BB3_243;
	shr.u32 	%r591, %r143, 31;
	add.s32 	%r592, %r143, %r591;
	shr.s32 	%r593, %r592, 1;
	shl.b32 	%r594, %r593, 20;
	add.s32 	%r595, %r145, %r594;
	mov.b64 	%fd1409, {%r144, %r595};
	sub.s32 	%r596, %r143, %r593;
	shl.b32 	%r597, %r596, 20;
	add.s32 	%r598, %r597, 1072693248;
	mov.b32 	%r599, 0;
	mov.b64 	%fd1410, {%r599, %r598};
	mul.f64 	%fd1562, %fd1410, %fd1409;
$L__BB3_243:
	mul.f64 	%fd346, %fd371, %fd1562;
	bar.sync 	0;
	@%p313 bra 	$L__BB3_245;
	mov.f64 	%fd1417, 0d0000000000000000;
	mul.rn.f64 	%fd1564, %fd308, %fd1417;
	mov.b32 	%r643, 1;
	bra.uni 	$L__BB3_248;
$L__BB3_245:
	mul.f64 	%fd1412, %fd308, 0d3FE45F306DC9C883;
	cvt.rni.s32.f64 	%r642, %fd1412;
	cvt.rn.f64.s32 	%fd1413, %r642;
	fma.rn.f64 	%fd1414, %fd1413, 0dBFF921FB54442D18, %fd308;
	fma.rn.f64 	%fd1415, %fd1413, 0dBC91A62633145C00, %fd1414;
	fma.rn.f64 	%fd1564, %fd1413, 0dB97B839A252049C0, %fd1415;
	setp.ltu.f64 	%p330, %fd322, 0d41E0000000000000;
	@%p330 bra 	$L__BB3_247;
	{ // callseq 60, 0
	.param .b64 param0;
	st.param.f64 	[param0], %fd308;
	.param .align 16 .b8 retval0[16];
	call.uni (retval0), 
	__internal_trig_reduction_slowpathd, 
	(
	param0
	);
	ld.param.f64 	%fd1564, [retval0];
	ld.param.b32 	%r642, [retval0+8];
	} // callseq 60
$L__BB3_247:
	add.s32 	%r643, %r642, 1;
$L__BB3_248:
	setp.neu.f64 	%p331, %fd329, 0d7FF0000000000000;
	shl.b32 	%r602, %r643, 6;
	cvt.u64.u32 	%rd71, %r602;
	and.b64  	%rd72, %rd71, 64;
	mov.u64 	%rd73, __cudart_sin_cos_coeffs;
	add.s64 	%rd74, %rd73, %rd72;
	mul.rn.f64 	%fd1418, %fd1564, %fd1564;
	and.b32  	%r603, %r643, 1;
	setp.eq.b32 	%p332, %r603, 1;
	selp.f64 	%fd1419, 0dBDA8FF8320FD8164, 0d3DE5DB65F9785EBA, %p332;
	ld.global.nc.v2.f64 	{%fd1420, %fd1421}, [%rd74];
	fma.rn.f64 	%fd1422, %fd1419, %fd1418, %fd1420;
	fma.rn.f64 	%fd1423, %fd1422, %fd1418, %fd1421;
	ld.global.nc.v2.f64 	{%fd1424, %fd1425}, [%rd74+16];
	fma.rn.f64 	%fd1426, %fd1423, %fd1418, %fd1424;
	fma.rn.f64 	%fd1427, %fd1426, %fd1418, %fd1425;
	ld.global.nc.v2.f64 	{%fd1428, %fd1429}, [%rd74+32];
	fma.rn.f64 	%fd1430, %fd1427, %fd1418, %fd1428;
	fma.rn.f64 	%fd1431, %fd1430, %fd1418, %fd1429;
	fma.rn.f64 	%fd1432, %fd1431, %fd1564, %fd1564;
	fma.rn.f64 	%fd1433, %fd1431, %fd1418, 0d3FF0000000000000;
	selp.f64 	%fd1434, %fd1433, %fd1432, %p332;
	and.b32  	%r604, %r643, 2;
	setp.eq.s32 	%p333, %r604, 0;
	mov.f64 	%fd1435, 0d0000000000000000;
	sub.f64 	%fd1436, %fd1435, %fd1434;
	selp.f64 	%fd352, %fd1434, %fd1436, %p333;
	@%p331 bra 	$L__BB3_250;
	mov.f64 	%fd1442, 0d0000000000000000;
	mul.rn.f64 	%fd1566, %fd309, %fd1442;
	mov.b32 	%r645, 1;
	bra.uni 	$L__BB3_253;
$L__BB3_250:
	mul.f64 	%fd1437, %fd309, 0d3FE45F306DC9C883;
	cvt.rni.s32.f64 	%r644, %fd1437;
	cvt.rn.f64.s32 	%fd1438, %r644;
	fma.rn.f64 	%fd1439, %fd1438, 0dBFF921FB54442D18, %fd309;
	fma.rn.f64 	%fd1440, %fd1438, 0dBC91A62633145C00, %fd1439;
	fma.rn.f64 	%fd1566, %fd1438, 0dB97B839A252049C0, %fd1440;
	setp.ltu.f64 	%p334, %fd329, 0d41E0000000000000;
	@%p334 bra 	$L__BB3_252;
	{ // callseq 61, 0
	.param .b64 param0;
	st.param.f64 	[param0], %fd309;
	.param .align 16 .b8 retval0[16];
	call.uni (retval0), 
	__internal_trig_reduction_slowpathd, 
	(
	param0
	);
	ld.param.f64 	%fd1566, [retval0];
	ld.param.b32 	%r644, [retval0+8];
	} // callseq 61
$L__BB3_252:
	add.s32 	%r645, %r644, 1;
$L__BB3_253:
	mul.f64 	%fd1443, %fd346, %fd13;
	shl.b32 	%r607, %r645, 6;
	cvt.u64.u32 	%rd75, %r607;
	and.b64  	%rd76, %rd75, 64;
	mov.u64 	%rd77, __cudart_sin_cos_coeffs;
	add.s64 	%rd78, %rd77, %rd76;
	mul.rn.f64 	%fd1444, %fd1566, %fd1566;
	and.b32  	%r608, %r645, 1;
	setp.eq.b32 	%p335, %r608, 1;
	selp.f64 	%fd1445, 0dBDA8FF8320FD8164, 0d3DE5DB65F9785EBA, %p335;
	ld.global.nc.v2.f64 	{%fd1446, %fd1447}, [%rd78];
	fma.rn.f64 	%fd1448, %fd1445, %fd1444, %fd1446;
	fma.rn.f64 	%fd1449, %fd1448, %fd1444, %fd1447;
	ld.global.nc.v2.f64 	{%fd1450, %fd1451}, [%rd78+16];
	fma.rn.f64 	%fd1452, %fd1449, %fd1444, %fd1450;
	fma.rn.f64 	%fd1453, %fd1452, %fd1444, %fd1451;
	ld.global.nc.v2.f64 	{%fd1454, %fd1455}, [%rd78+32];
	fma.rn.f64 	%fd1456, %fd1453, %fd1444, %fd1454;
	fma.rn.f64 	%fd1457, %fd1456, %fd1444, %fd1455;
	fma.rn.f64 	%fd1458, %fd1457, %fd1566, %fd1566;
	fma.rn.f64 	%fd1459, %fd1457, %fd1444, 0d3FF0000000000000;
	selp.f64 	%fd1460, %fd1459, %fd1458, %p335;
	and.b32  	%r609, %r645, 2;
	setp.eq.s32 	%p336, %r609, 0;
	mov.f64 	%fd1461, 0d0000000000000000;
	sub.f64 	%fd1462, %fd1461, %fd1460;
	selp.f64 	%fd1463, %fd1460, %fd1462, %p336;
	add.f64 	%fd1464, %fd352, %fd1463;
	mul.f64 	%fd1465, %fd1443, %fd1464;
	div.rn.f64 	%fd1467, %fd1465, %fd570;
	sub.f64 	%fd1468, %fd352, %fd1463;
	mul.f64 	%fd1469, %fd1443, %fd1468;
	mul.f64 	%fd1470, %fd337, %fd1469;
	div.rn.f64 	%fd1471, %fd1470, %fd335;
	sub.f64 	%fd1472, %fd1467, %fd1471;
	add.f64 	%fd1473, %fd336, %fd1472;
	st.shared.f64 	[%r142], %fd1473;
	bar.sync 	0;
	bar.sync 	0;
	ld.shared.f64 	%fd1474, [%r3];
	ld.shared.f64 	%fd1475, [%r5];
	add.f64 	%fd1476, %fd1474, %fd1475;
	mul.f64 	%fd1477, %fd15, %fd1476;
	fma.rn.f64 	%fd1478, %fd1477, 0d3FE0000000000000, %fd2;
	bar.sync 	0;
	ld.shared.f64 	%fd1479, [%r4];
	ld.shared.f64 	%fd1480, [%r142];
	add.f64 	%fd1481, %fd1479, %fd1480;
	mul.f64 	%fd1482, %fd15, %fd1481;
	fma.rn.f64 	%fd1484, %fd1482, 0d3FE0000000000000, %fd568;
	bar.sync 	0;
	bar.sync 	0;
	add.f64 	%fd1485, %fd2, %fd1478;
	mul.f64 	%fd1486, %fd1485, %fd15;
	fma.rn.f64 	%fd1567, %fd1486, 0d3FE0000000000000, %fd1567;
	bar.sync 	0;
	add.f64 	%fd1487, %fd568, %fd1484;
	mul.f64 	%fd1488, %fd15, %fd1487;
	fma.rn.f64 	%fd1498, %fd1488, 0d3FE0000000000000, %fd1498;
	setp.le.f64 	%p337, %fd1498, %fd361;
	@%p337 bra 	$L__BB3_3;
$L__BB3_254:
	ld.param.u64 	%rd90, [_Z9paths_rk2PdS_S__param_2];
	bar.sync 	0;
	ld.const.f64 	%fd1490, [zimp];
	ld.const.f64 	%fd1491, [D];
	sub.f64 	%fd1492, %fd1490, %fd1491;
	mul.f64 	%fd1493, %fd2, %fd1492;
	ld.const.f64 	%fd1494, [v0];
	div.rn.f64 	%fd1495, %fd1493, %fd1494;
	add.f64 	%fd1496, %fd1567, %fd1495;
	cvta.to.global.u64 	%rd79, %rd90;
	mov.u32 	%r610, %ctaid.x;
	shl.b32 	%r611, %r610, 8;
	mov.u32 	%r612, %tid.x;
	add.s32 	%r613, %r611, %r612;
	mul.wide.u32 	%rd80, %r613, 8;
	add.s64 	%rd81, %rd79, %rd80;
	st.global.f64 	[%rd81+160000], %fd1496;
$L__BB3_255:
	ret;

}
	// .globl	_Z9paths_rk4PdS_S_
.visible .entry _Z9paths_rk4PdS_S_(
	.param .u64 .ptr .align 1 _Z9paths_rk4PdS_S__param_0,
	.param .u64 .ptr .align 1 _Z9paths_rk4PdS_S__param_1,
	.param .u64 .ptr .align 1 _Z9paths_rk4PdS_S__param_2
)
{
	.reg .pred 	%p<618>;
	.reg .b32 	%r<1200>;
	.reg .b32 	%f<65>;
	.reg .b64 	%rd<138>;
	.reg .b64 	%fd<2943>;
	// demoted variable
	.shared .align 8 .b8 _ZZ9paths_rk4PdS_S_E4k1vx[2048];
	// demoted variable
	.shared .align 8 .b8 _ZZ9paths_rk4PdS_S_E4k1vy[2048];
	// demoted variable
	.shared .align 8 .b8 _ZZ9paths_rk4PdS_S_E4k1vz[2048];
	// demoted variable
	.shared .align 8 .b8 _ZZ9paths_rk4PdS_S_E4k2vx[2048];
	// demoted variable
	.shared .align 8 .b8 _ZZ9paths_rk4PdS_S_E4k2vy[2048];
	// demoted variable
	.shared .align 8 .b8 _ZZ9paths_rk4PdS_S_E4k2vz[2048];
	// demoted variable
	.shared .align 8 .b8 _ZZ9paths_rk4PdS_S_E4k3vx[2048];
	// demoted variable
	.shared .align 8 .b8 _ZZ9paths_rk4PdS_S_E4k3vy[2048];
	// demoted variable
	.shared .align 8 .b8 _ZZ9paths_rk4PdS_S_E4k3vz[2048];
	ld.param.u64 	%rd5, [_Z9paths_rk4PdS_S__param_0];
	ld.param.u64 	%rd6, [_Z9paths_rk4PdS_S__param_1];
	ld.param.u64 	%rd4, [_Z9paths_rk4PdS_S__param_2];
	cvta.to.global.u64 	%rd1, %rd6;
	cvta.to.global.u64 	%rd2, %rd5;
	mov.u32 	%r1, %tid.x;
	mov.u32 	%r305, %ctaid.x;
	shl.b32 	%r306, %r305, 8;
	add.s32 	%r2, %r306, %r1;
	setp.gt.u32 	%p5, %r2, 9999;
	@%p5 bra 	$L__BB4_505;
	cvta.to.global.u64 	%rd7, %rd4;
	mul.wide.u32 	%rd8, %r2, 8;
	add.s64 	%rd3, %rd7, %rd8;
	ld.global.f64 	%fd2800, [%rd3];
	ld.global.f64 	%fd2802, [%rd3+80000];
	bar.sync 	0;
	ld.const.f64 	%fd2798, [v0];
	ld.const.f64 	%fd2939, [D];
	setp.ltu.f64 	%p6, %fd2939, 0d0000000000000000;
	@%p6 bra 	$L__BB4_504;
	shl.b32 	%r307, %r1, 3;
	mov.u32 	%r308, _ZZ9paths_rk4PdS_S_E4k1vx;
	add.s32 	%r3, %r308, %r307;
	mov.u32 	%r309, _ZZ9paths_rk4PdS_S_E4k1vy;
	add.s32 	%r4, %r309, %r307;
	mov.u32 	%r310, _ZZ9paths_rk4PdS_S_E4k1vz;
	add.s32 	%r5, %r310, %r307;
	mov.u32 	%r311, _ZZ9paths_rk4PdS_S_E4k2vx;
	add.s32 	%r6, %r311, %r307;
	mov.u32 	%r312, _ZZ9paths_rk4PdS_S_E4k2vy;
	add.s32 	%r7, %r312, %r307;
	mov.u32 	%r313, _ZZ9paths_rk4PdS_S_E4k2vz;
	add.s32 	%r8, %r313, %r307;
	mov.u32 	%r314, _ZZ9paths_rk4PdS_S_E4k3vx;
	add.s32 	%r9, %r314, %r307;
	mov.u32 	%r315, _ZZ9paths_rk4PdS_S_E4k3vy;
	add.s32 	%r10, %r315, %r307;
	mov.u32 	%r316, _ZZ9paths_rk4PdS_S_E4k3vz;
	add.s32 	%r11, %r316, %r307;
	ld.const.f64 	%fd5, [kR];
	mul.f64 	%fd6, %fd5, 0d3FE0000000000000;
	mul.f64 	%fd719, %fd5, 0d4008000000000000;
	mul.f64 	%fd7, %fd719, 0d3FE0000000000000;
	ld.const.f64 	%fd8, [c];
	ld.const.f64 	%fd9, [hbar];
	ld.const.f64 	%fd720, [eps0];
	ld.const.f64 	%fd721, [V];
	mul.f64 	%fd10, %fd720, %fd721;
	ld.const.f64 	%fd722, [pi];
	mul.f64 	%fd723, %fd722, 0d4014000000000000;
	mov.f64 	%fd724, 0d4018000000000000;
	div.rn.f64 	%fd725, %fd724, %fd723;
	sqrt.rn.f64 	%fd726, %fd725;
	ld.const.f64 	%fd11, [E0L];
	mul.f64 	%fd12, %fd11, %fd726;
	mul.f64 	%fd13, %fd2939, 0d3FE0000000000000;
	mov.f64 	%fd727, 0d4000000000000000;
	{
	.reg .b32 %temp; 
	mov.b64 	{%temp, %r12}, %fd727;
	}
	and.b32  	%r13, %r12, 2146435072;
	setp.eq.s32 	%p7, %r13, 1062207488;
	setp.lt.s32 	%p9, %r12, 0;
	selp.b32 	%r14, 0, 2146435072, %p9;
	and.b32  	%r317, %r12, 2147483647;
	setp.ne.s32 	%p10, %r317, 1071644672;
	and.pred  	%p11, %p7, %p10;
	or.b32  	%r15, %r14, -2147483648;
	ld.const.f64 	%fd14, [sigmaL];
	{
	.reg .b32 %temp; 
	mov.b64 	{%temp, %r318}, %fd14;
	}
	abs.f64 	%fd15, %fd14;
	setp.lt.s32 	%p13, %r318, 0;
	and.pred  	%p1, %p13, %p7;
	selp.b32 	%r319, %r318, 0, %p7;
	or.b32  	%r320, %r319, 2146435072;
	selp.b32 	%r321, %r320, %r319, %p9;
	mov.b32 	%r322, 0;
	mov.b64 	%fd16, {%r322, %r321};
	add.f64 	%fd728, %fd14, 0d4000000000000000;
	{
	.reg .b32 %temp; 
	mov.b64 	{%temp, %r323}, %fd728;
	}
	and.b32  	%r16, %r323, 2146435072;
	selp.b32 	%r324, %r15, %r14, %p11;
	selp.b32 	%r325, %r324, %r14, %p13;
	mov.b64 	%fd17, {%r322, %r325};
	add.rn.f64 	%fd18, %fd14, %fd727;
	mul.f64 	%fd19, %fd11, 0d3FE6A09E667F3BCD;
	mul.f64 	%fd729, %fd722, 0d4008000000000000;
	div.rn.f64 	%fd730, %fd727, %fd729;
	sqrt.rn.f64 	%fd731, %fd730;
	mul.f64 	%fd20, %fd11, %fd731;
	ld.const.f64 	%fd21, [q];
	neg.f64 	%fd22, %fd21;
	ld.const.f64 	%fd23, [m];
	mul.f64 	%fd24, %fd23, %fd8;
	ld.const.f64 	%fd25, [wL];
	ld.const.f64 	%fd26, [kL];
	mov.f64 	%fd2799, 0d0000000000000000;
	ld.const.f64 	%fd27, [dt];
	mov.u64 	%rd12, __cudart_sin_cos_coeffs;
	mov.f64 	%fd2801, %fd2799;
$L__BB4_3:
	mov.b64 	%rd9, 0;
	st.shared.u64 	[%r3], %rd9;
	st.shared.u64 	[%r4], %rd9;
	st.shared.u64 	[%r5], %rd9;
	st.shared.u64 	[%r6], %rd9;
	st.shared.u64 	[%r7], %rd9;
	st.shared.u64 	[%r8], %rd9;
	st.shared.u64 	[%r9], %rd9;
	st.shared.u64 	[%r10], %rd9;
	st.shared.u64 	[%r11], %rd9;
	bar.sync 	0;
	ld.shared.f64 	%fd33, [%r3];
	bar.sync 	0;
	bar.sync 	0;
	bar.sync 	0;
	ld.global.f64 	%fd34, [%rd2];
	setp.neu.f64 	%p14, %fd34, %fd6;
	@%p14 bra 	$L__BB4_5;
	bar.sync 	0;
	bra.uni 	$L__BB4_10;
$L__BB4_5:
	setp.neu.f64 	%p15, %fd34, %fd5;
	@%p15 bra 	$L__BB4_7;
	bar.sync 	0;
	bra.uni 	$L__BB4_10;
$L__BB4_7:
	setp.neu.f64 	%p16, %fd34, %fd7;
	@%p16 bra 	$L__BB4_9;
	bar.sync 	0;
	bra.uni 	$L__BB4_10;
$L__BB4_9:
	bar.sync 	0;
$L__BB4_10:
	setp.eq.s32 	%p17, %r13, 1062207488;
	and.b32  	%r326, %r12, 2147483647;
	setp.ne.s32 	%p18, %r326, 1071644672;
	and.pred  	%p2, %p17, %p18;
	add.f64 	%fd732, %fd33, 0d0000000000000000;
	st.shared.f64 	[%r3], %fd732;
	bar.sync 	0;
	ld.shared.f64 	%fd35, [%r4];
	bar.sync 	0;
	ld.global.f64 	%fd733, [%rd2];
	mul.f64 	%fd36, %fd733, %fd8;
	bar.sync 	0;
	mul.f64 	%fd734, %fd2799, %fd36;
	ld.global.f64 	%fd735, [%rd2];
	mul.f64 	%fd736, %fd2800, %fd735;
	sub.f64 	%fd737, %fd734, %fd736;
	ld.global.f64 	%fd738, [%rd1+16];
	add.f64 	%fd37, %fd738, %fd737;
	bar.sync 	0;
	ld.global.f64 	%fd38, [%rd2];
	fma.rn.f64 	%fd739, %fd2800, %fd38, %fd734;
	ld.global.f64 	%fd740, [%rd1+16];
	add.f64 	%fd39, %fd740, %fd739;
	setp.neu.f64 	%p19, %fd38, %fd6;
	@%p19 bra 	$L__BB4_20;
	setp.lt.s32 	%p58, %r12, 0;
	setp.eq.s32 	%p59, %r13, 1062207488;
	bar.sync 	0;
	sub.f64 	%fd40, %fd2801, %fd13;
	{
	.reg .b32 %temp; 
	mov.b64 	{%temp, %r17}, %fd40;
	}
	abs.f64 	%fd41, %fd40;
	{ // callseq 66, 0
	.param .b64 param0;
	st.param.f64 	[param0], %fd41;
	.param .b64 param1;
	st.param.f64 	[param1], 0d4000000000000000;
	.param .b64 retval0;
	call.uni (retval0), 
	__internal_accurate_pow, 
	(
	param0, 
	param1
	);
	ld.param.f64 	%fd821, [retval0];
	} // callseq 66
	setp.lt.s32 	%p61, %r17, 0;
	neg.f64 	%fd823, %fd821;
	selp.f64 	%fd824, %fd823, %fd821, %p59;
	selp.f64 	%fd825, %fd824, %fd821, %p61;
	setp.eq.f64 	%p62, %fd40, 0d0000000000000000;
	selp.b32 	%r369, %r17, 0, %p59;
	or.b32  	%r370, %r369, 2146435072;
	selp.b32 	%r371, %r370, %r369, %p58;
	mov.b32 	%r372, 0;
	mov.b64 	%fd826, {%r372, %r371};
	selp.f64 	%fd2803, %fd826, %fd825, %p62;
	add.f64 	%fd827, %fd40, 0d4000000000000000;
	{
	.reg .b32 %temp; 
	mov.b64 	{%temp, %r373}, %fd827;
	}
	and.b32  	%r374, %r373, 2146435072;
	setp.ne.s32 	%p63, %r374, 2146435072;
	@%p63 bra 	$L__BB4_16;
	setp.num.f64 	%p64, %fd40, %fd40;
	@%p64 bra 	$L__BB4_14;
	mov.f64 	%fd828, 0d4000000000000000;
	add.rn.f64 	%fd2803, %fd40, %fd828;
	bra.uni 	$L__BB4_16;
$L__BB4_14:
	setp.neu.f64 	%p65, %fd41, 0d7FF0000000000000;
	@%p65 bra 	$L__BB4_16;
	setp.lt.s32 	%p66, %r17, 0;
	selp.b32 	%r375, %r15, %r14, %p2;
	selp.b32 	%r376, %r375, %r14, %p66;
	mov.b32 	%r377, 0;
	mov.b64 	%fd2803, {%r377, %r376};
$L__BB4_16:
	setp.eq.f64 	%p67, %fd14, 0d3FF0000000000000;
	setp.neu.f64 	%p68, %fd15, 0d7FF0000000000000;
	setp.nan.f64 	%p69, %fd14, %fd14;
	setp.eq.s32 	%p70, %r16, 2146435072;
	setp.eq.f64 	%p71, %fd14, 0d0000000000000000;
	setp.eq.f64 	%p72, %fd40, 0d3FF0000000000000;
	neg.f64 	%fd829, %fd2803;
	selp.f64 	%fd830, 0dBFF0000000000000, %fd829, %p72;
	{ // callseq 67, 0
	.param .b64 param0;
	st.param.f64 	[param0], %fd15;
	.param .b64 param1;
	st.param.f64 	[param1], 0d4000000000000000;
	.param .b64 retval0;
	call.uni (retval0), 
	__internal_accurate_pow, 
	(
	param0, 
	param1
	);
	ld.param.f64 	%fd831, [retval0];
	} // callseq 67
	neg.f64 	%fd833, %fd831;
	selp.f64 	%fd834, %fd833, %fd831, %p1;
	selp.f64 	%fd835, %fd16, %fd834, %p71;
	selp.f64 	%fd836, %fd18, %fd835, %p69;
	selp.f64 	%fd837, %fd836, %fd17, %p68;
	selp.f64 	%fd838, %fd837, %fd835, %p70;
	add.f64 	%fd839, %fd838, %fd838;
	selp.f64 	%fd840, 0d4000000000000000, %fd839, %p67;
	div.rn.f64 	%fd46, %fd830, %fd840;
	fma.rn.f64 	%fd841, %fd46, 0d3FF71547652B82FE, 0d4338000000000000;
	{
	.reg .b32 %temp; 
	mov.b64 	{%r18, %temp}, %fd841;
	}
	mov.f64 	%fd842, 0dC338000000000000;
	add.rn.f64 	%fd843, %fd841, %fd842;
	fma.rn.f64 	%fd844, %fd843, 0dBFE62E42FEFA39EF, %fd46;
	fma.rn.f64 	%fd845, %fd843, 0dBC7ABC9E3B39803F, %fd844;
	fma.rn.f64 	%fd846, %fd845, 0d3E5ADE1569CE2BDF, 0d3E928AF3FCA213EA;
	fma.rn.f64 	%fd847, %fd846, %fd845, 0d3EC71DEE62401315;
	fma.rn.f64 	%fd848, %fd847, %fd845, 0d3EFA01997C89EB71;
	fma.rn.f64 	%fd849, %fd848, %fd845, 0d3F2A01A014761F65;
	fma.rn.f64 	%fd850, %fd849, %fd845, 0d3F56C16C1852B7AF;
	fma.rn.f64 	%fd851, %fd850, %fd845, 0d3F81111111122322;
	fma.rn.f64 	%fd852, %fd851, %fd845, 0d3FA55555555502A1;
	fma.rn.f64 	%fd853, %fd852, %fd845, 0d3FC5555555555511;
	fma.rn.f64 	%fd854, %fd853, %fd845, 0d3FE000000000000B;
	fma.rn.f64 	%fd855, %fd854, %fd845, 0d3FF0000000000000;
	fma.rn.f64 	%fd856, %fd855, %fd845, 0d3FF0000000000000;
	{
	.reg .b32 %temp; 
	mov.b64 	{%r19, %temp}, %fd856;
	}
	{
	.reg .b32 %temp; 
	mov.b64 	{%temp, %r20}, %fd856;
	}
	shl.b32 	%r378, %r18, 20;
	add.s32 	%r379, %r378, %r20;
	mov.b64 	%fd2804, {%r19, %r379};
	{
	.reg .b32 %temp; 
	mov.b64 	{%temp, %r380}, %fd46;
	}
	mov.b32 	%f35, %r380;
	abs.f32 	%f1, %f35;
	setp.lt.f32 	%p73, %f1, 0f4086232B;
	@%p73 bra 	$L__BB4_19;
	setp.lt.f64 	%p74, %fd46, 0d0000000000000000;
	add.f64 	%fd857, %fd46, 0d7FF0000000000000;
	selp.f64 	%fd2804, 0d0000000000000000, %fd857, %p74;
	setp.geu.f32 	%p75, %f1, 0f40874800;
	@%p75 bra 	$L__BB4_19;
	shr.u32 	%r381, %r18, 31;
	add.s32 	%r382, %r18, %r381;
	shr.s32 	%r383, %r382, 1;
	shl.b32 	%r384, %r383, 20;
	add.s32 	%r385, %r20, %r384;
	mov.b64 	%fd858, {%r19, %r385};
	sub.s32 	%r386, %r18, %r383;
	shl.b32 	%r387, %r386, 20;
	add.s32 	%r388, %r387, 1072693248;
	mov.b32 	%r389, 0;
	mov.b64 	%fd859, {%r389, %r388};
	mul.f64 	%fd2804, %fd859, %fd858;
$L__BB4_19:
	mul.f64 	%fd2809, %fd20, %fd2804;
	bra.uni 	$L__BB4_41;
$L__BB4_20:
	setp.neu.f64 	%p20, %fd38, %fd5;
	@%p20 bra 	$L__BB4_30;
	setp.lt.s32 	%p40, %r12, 0;
	setp.eq.s32 	%p41, %r13, 1062207488;
	bar.sync 	0;
	sub.f64 	%fd52, %fd2801, %fd13;
	{
	.reg .b32 %temp; 
	mov.b64 	{%temp, %r21}, %fd52;
	}
	abs.f64 	%fd53, %fd52;
	{ // callseq 64, 0
	.param .b64 param0;
	st.param.f64 	[param0], %fd53;
	.param .b64 param1;
	st.param.f64 	[param1], 0d4000000000000000;
	.param .b64 retval0;
	call.uni (retval0), 
	__internal_accurate_pow, 
	(
	param0, 
	param1
	);
	ld.param.f64 	%fd782, [retval0];
	} // callseq 64
	setp.lt.s32 	%p43, %r21, 0;
	neg.f64 	%fd784, %fd782;
	selp.f64 	%fd785, %fd784, %fd782, %p41;
	selp.f64 	%fd786, %fd785, %fd782, %p43;
	setp.eq.f64 	%p44, %fd52, 0d0000000000000000;
	selp.b32 	%r348, %r21, 0, %p41;
	or.b32  	%r349, %r348, 2146435072;
	selp.b32 	%r350, %r349, %r348, %p40;
	mov.b32 	%r351, 0;
	mov.b64 	%fd787, {%r351, %r350};
	selp.f64 	%fd2805, %fd787, %fd786, %p44;
	add.f64 	%fd788, %fd52, 0d4000000000000000;
	{
	.reg .b32 %temp; 
	mov.b64 	{%temp, %r352}, %fd788;
	}
	and.b32  	%r353, %r352, 2146435072;
	setp.ne.s32 	%p45, %r353, 2146435072;
	@%p45 bra 	$L__BB4_26;
	setp.num.f64 	%p46, %fd52, %fd52;
	@%p46 bra 	$L__BB4_24;
	mov.f64 	%fd789, 0d4000000000000000;
	add.rn.f64 	%fd2805, %fd52, %fd789;
	bra.uni 	$L__BB4_26;
$L__BB4_24:
	setp.neu.f64 	%p47, %fd53, 0d7FF0000000000000;
	@%p47 bra 	$L__BB4_26;
	setp.lt.s32 	%p48, %r21, 0;
	selp.b32 	%r354, %r15, %r14, %p2;
	selp.b32 	%r355, %r354, %r14, %p48;
	mov.b32 	%r356, 0;
	mov.b64 	%fd2805, {%r356, %r355};
$L__BB4_26:
	setp.eq.f64 	%p49, %fd14, 0d3FF0000000000000;
	setp.neu.f64 	%p50, %fd15, 0d7FF0000000000000;
	setp.nan.f64 	%p51, %fd14, %fd14;
	setp.eq.s32 	%p52, %r16, 2146435072;
	setp.eq.f64 	%p53, %fd14, 0d0000000000000000;
	setp.eq.f64 	%p54, %fd52, 0d3FF0000000000000;
	neg.f64 	%fd790, %fd2805;
	selp.f64 	%fd791, 0dBFF0000000000000, %fd790, %p54;
	{ // callseq 65, 0
	.param .b64 param0;
	st.param.f64 	[param0], %fd15;
	.param .b64 param1;
	st.param.f64 	[param1], 0d4000000000000000;
	.param .b64 retval0;
	call.uni (retval0), 
	__internal_accurate_pow, 
	(
	param0, 
	param1
	);
	ld.param.f64 	%fd792, [retval0];
	} // callseq 65
	neg.f64 	%fd794, %fd792;
	selp.f64 	%fd795, %fd794, %fd792, %p1;
	selp.f64 	%fd796, %fd16, %fd795, %p53;
	selp.f64 	%fd797, %fd18, %fd796, %p51;
	selp.f64 	%fd798, %fd797, %fd17, %p50;
	selp.f64 	%fd799, %fd798, %fd796, %p52;
	add.f64 	%fd800, %fd799, %fd799;
	selp.f64 	%fd801, 0d4000000000000000, %fd800, %p49;
	div.rn.f64 	%fd58, %fd791, %fd801;
	fma.rn.f64 	%fd802, %fd58, 0d3FF71547652B82FE, 0d4338000000000000;
	{
	.reg .b32 %temp; 
	mov.b64 	{%r22, %temp}, %fd802;
	}
	mov.f64 	%fd803, 0dC338000000000000;
	add.rn.f64 	%fd804, %fd802, %fd803;
	fma.rn.f64 	%fd805, %fd804, 0dBFE62E42FEFA39EF, %fd58;
	fma.rn.f64 	%fd806, %fd804, 0dBC7ABC9E3B39803F, %fd805;
	fma.rn.f64 	%fd807, %fd806, 0d3E5ADE1569CE2BDF, 0d3E928AF3FCA213EA;
	fma.rn.f64 	%fd808, %fd807, %fd806, 0d3EC71DEE62401315;
	fma.rn.f64 	%fd809, %fd808, %fd806, 0d3EFA01997C89EB71;
	fma.rn.f64 	%fd810, %fd809, %fd806, 0d3F2A01A014761F65;
	fma.rn.f64 	%fd811, %fd810, %fd806, 0d3F56C16C1852B7AF;
	fma.rn.f64 	%fd812, %fd811, %fd806, 0d3F81111111122322;
	fma.rn.f64 	%fd813, %fd812, %fd806, 0d3FA55555555502A1;
	fma.rn.f64 	%fd814, %fd813, %fd806, 0d3FC5555555555511;
	fma.rn.f64 	%fd815, %fd814, %fd806, 0d3FE000000000000B;
	fma.rn.f64 	%fd816, %fd815, %fd806, 0d3FF0000000000000;
	fma.rn.f64 	%fd817, %fd816, %fd806, 0d3FF0000000000000;
	{
	.reg .b32 %temp; 
	mov.b64 	{%r23, %temp}, %fd817;
	}
	{
	.reg .b32 %temp; 
	mov.b64 	{%temp, %r24}, %fd817;
	}
	shl.b32 	%r357, %r22, 20;
	add.s32 	%r358, %r357, %r24;
	mov.b64 	%fd2806, {%r23, %r358};
	{
	.reg .b32 %temp; 
	mov.b64 	{%temp, %r359}, %fd58;
	}
	mov.b32 	%f34, %r359;
	abs.f32 	%f2, %f34;
	setp.lt.f32 	%p55, %f2, 0f4086232B;
	@%p55 bra 	$L__BB4_29;
	setp.lt.f64 	%p56, %fd58, 0d0000000000000000;
	add.f64 	%fd818, %fd58, 0d7FF0000000000000;
	selp.f64 	%fd2806, 0d0000000000000000, %fd818, %p56;
	setp.geu.f32 	%p57, %f2, 0f40874800;
	@%p57 bra 	$L__BB4_29;
	shr.u32 	%r360, %r22, 31;
	add.s32 	%r361, %r22, %r360;
	shr.s32 	%r362, %r361, 1;
	shl.b32 	%r363, %r362, 20;
	add.s32 	%r364, %r24, %r363;
	mov.b64 	%fd819, {%r23, %r364};
	sub.s32 	%r365, %r22, %r362;
	shl.b32 	%r366, %r365, 20;
	add.s32 	%r367, %r366, 1072693248;
	mov.b32 	%r368, 0;
	mov.b64 	%fd820, {%r368, %r367};
	mul.f64 	%fd2806, %fd820, %fd819;
$L__BB4_29:
	mul.f64 	%fd2809, %fd19, %fd2806;
	bra.uni 	$L__BB4_41;
$L__BB4_30:
	setp.neu.f64 	%p21, %fd38, %fd7;
	@%p21 bra 	$L__BB4_40;
	setp.lt.s32 	%p22, %r12, 0;
	setp.eq.s32 	%p23, %r13, 1062207488;
	bar.sync 	0;
	sub.f64 	%fd64, %fd2801, %fd13;
	{
	.reg .b32 %temp; 
	mov.b64 	{%temp, %r25}, %fd64;
	}
	abs.f64 	%fd65, %fd64;
	{ // callseq 62, 0
	.param .b64 param0;
	st.param.f64 	[param0], %fd65;
	.param .b64 param1;
	st.param.f64 	[param1], 0d4000000000000000;
	.param .b64 retval0;
	call.uni (retval0), 
	__internal_accurate_pow, 
	(
	param0, 
	param1
	);
	ld.param.f64 	%fd743, [retval0];
	} // callseq 62
	setp.lt.s32 	%p25, %r25, 0;
	neg.f64 	%fd745, %fd743;
	selp.f64 	%fd746, %fd745, %fd743, %p23;
	selp.f64 	%fd747, %fd746, %fd743, %p25;
	setp.eq.f64 	%p26, %fd64, 0d0000000000000000;
	selp.b32 	%r327, %r25, 0, %p23;
	or.b32  	%r328, %r327, 2146435072;
	selp.b32 	%r329, %r328, %r327, %p22;
	mov.b32 	%r330, 0;
	mov.b64 	%fd748, {%r330, %r329};
	selp.f64 	%fd2807, %fd748, %fd747, %p26;
	add.f64 	%fd749, %fd64, 0d4000000000000000;
	{
	.reg .b32 %temp; 
	mov.b64 	{%temp, %r331}, %fd749;
	}
	and.b32  	%r332, %r331, 2146435072;
	setp.ne.s32 	%p27, %r332, 2146435072;
	@%p27 bra 	$L__BB4_36;
	setp.num.f64 	%p28, %fd64, %fd64;
	@%p28 bra 	$L__BB4_34;
	mov.f64 	%fd750, 0d4000000000000000;
	add.rn.f64 	%fd2807, %fd64, %fd750;
	bra.uni 	$L__BB4_36;
$L__BB4_34:
	setp.neu.f64 	%p29, %fd65, 0d7FF0000000000000;
	@%p29 bra 	$L__BB4_36;
	setp.lt.s32 	%p30, %r25, 0;
	selp.b32 	%r333, %r15, %r14, %p2;
	selp.b32 	%r334, %r333, %r14, %p30;
	mov.b32 	%r335, 0;
	mov.b64 	%fd2807, {%r335, %r334};
$L__BB4_36:
	setp.eq.f64 	%p31, %fd14, 0d3FF0000000000000;
	setp.neu.f64 	%p32, %fd15, 0d7FF0000000000000;
	setp.nan.f64 	%p33, %fd14, %fd14;
	setp.eq.s32 	%p34, %r16, 2146435072;
	setp.eq.f64 	%p35, %fd14, 0d0000000000000000;
	setp.eq.f64 	%p36, %fd64, 0d3FF0000000000000;
	neg.f64 	%fd751, %fd2807;
	selp.f64 	%fd752, 0dBFF0000000000000, %fd751, %p36;
	{ // callseq 63, 0
	.param .b64 param0;
	st.param.f64 	[param0], %fd15;
	.param .b64 param1;
	st.param.f64 	[param1], 0d4000000000000000;
	.param .b64 retval0;
	call.uni (retval0), 
	__internal_accurate_pow, 
	(
	param0, 
	param1
	);
	ld.param.f64 	%fd753, [retval0];
	} // callseq 63
	neg.f64 	%fd755, %fd753;
	selp.f64 	%fd756, %fd755, %fd753, %p1;
	selp.f64 	%fd757, %fd16, %fd756, %p35;
	selp.f64 	%fd758, %fd18, %fd757, %p33;
	selp.f64 	%fd759, %fd758, %fd17, %p32;
	selp.f64 	%fd760, %fd759, %fd757, %p34;
	add.f64 	%fd761, %fd760, %fd760;
	selp.f64 	%fd762, 0d4000000000000000, %fd761, %p31;
	div.rn.f64 	%fd70, %fd752, %fd762;
	fma.rn.f64 	%fd763, %fd70, 0d3FF71547652B82FE, 0d4338000000000000;
	{
	.reg .b32 %temp; 
	mov.b64 	{%r26, %temp}, %fd763;
	}
	mov.f64 	%fd764, 0dC338000000000000;
	add.rn.f64 	%fd765, %fd763, %fd764;
	fma.rn.f64 	%fd766, %fd765, 0dBFE62E42FEFA39EF, %fd70;
	fma.rn.f64 	%fd767, %fd765, 0dBC7ABC9E3B39803F, %fd766;
	fma.rn.f64 	%fd768, %fd767, 0d3E5ADE1569CE2BDF, 0d3E928AF3FCA213EA;
	fma.rn.f64 	%fd769, %fd768, %fd767, 0d3EC71DEE62401315;
	fma.rn.f64 	%fd770, %fd769, %fd767, 0d3EFA01997C89EB71;
	fma.rn.f64 	%fd771, %fd770, %fd767, 0d3F2A01A014761F65;
	fma.rn.f64 	%fd772, %fd771, %fd767, 0d3F56C16C1852B7AF;
	fma.rn.f64 	%fd773, %fd772, %fd767, 0d3F81111111122322;
	fma.rn.f64 	%fd774, %fd773, %fd767, 0d3FA55555555502A1;
	fma.rn.f64 	%fd775, %fd774, %fd767, 0d3FC5555555555511;
	fma.rn.f64 	%fd776, %fd775, %fd767, 0d3FE000000000000B;
	fma.rn.f64 	%fd777, %fd776, %fd767, 0d3FF0000000000000;
	fma.rn.f64 	%fd778, %fd777, %fd767, 0d3FF0000000000000;
	{
	.reg .b32 %temp; 
	mov.b64 	{%r27, %temp}, %fd778;
	}
	{
	.reg .b32 %temp; 
	mov.b64 	{%temp, %r28}, %fd778;
	}
	shl.b32 	%r336, %r26, 20;
	add.s32 	%r337, %r336, %r28;
	mov.b64 	%fd2808, {%r27, %r337};
	{
	.reg .b32 %temp; 
	mov.b64 	{%temp, %r338}, %fd70;
	}
	mov.b32 	%f33, %r338;
	abs.f32 	%f3, %f33;
	setp.lt.f32 	%p37, %f3, 0f4086232B;
	@%p37 bra 	$L__BB4_39;
	setp.lt.f64 	%p38, %fd70, 0d0000000000000000;
	add.f64 	%fd779, %fd70, 0d7FF0000000000000;
	selp.f64 	%fd2808, 0d0000000000000000, %fd779, %p38;
	setp.geu.f32 	%p39, %f3, 0f40874800;
	@%p39 bra 	$L__BB4_39;
	shr.u32 	%r339, %r26, 31;
	add.s32 	%r340, %r26, %r339;
	shr.s32 	%r341, %r340, 1;
	shl.b32 	%r342, %r341, 20;
	add.s32 	%r343, %r28, %r342;
	mov.b64 	%fd780, {%r27, %r343};
	sub.s32 	%r344, %r26, %r341;
	shl.b32 	%r345, %r344, 20;
	add.s32 	%r346, %r345, 1072693248;
	mov.b32 	%r347, 0;
	mov.b64 	%fd781, {%r347, %r346};
	mul.f64 	%fd2808, %fd781, %fd780;
$L__BB4_39:
	mul.f64 	%fd2809, %fd12, %fd2808;
	bra.uni 	$L__BB4_41;
$L__BB4_40:
	bar.sync 	0;
	mul.f64 	%fd741, %fd36, %fd9;
	div.rn.f64 	%fd742, %fd741, %fd10;
	sqrt.rn.f64 	%fd2809, %fd742;
$L__BB4_41:
	bar.sync 	0;
	abs.f64 	%fd78, %fd37;
	setp.neu.f64 	%p76, %fd78, 0d7FF0000000000000;
	@%p76 bra 	$L__BB4_43;
	mov.f64 	%fd865, 0d0000000000000000;
	mul.rn.f64 	%fd2811, %fd37, %fd865;
	mov.b32 	%r1137, 1;
	bra.uni 	$L__BB4_46;
$L__BB4_43:
	mul.f64 	%fd860, %fd37, 0d3FE45F306DC9C883;
	cvt.rni.s32.f64 	%r1136, %fd860;
	cvt.rn.f64.s32 	%fd861, %r1136;
	fma.rn.f64 	%fd862, %fd861, 0dBFF921FB54442D18, %fd37;
	fma.rn.f64 	%fd863, %fd861, 0dBC91A62633145C00, %fd862;
	fma.rn.f64 	%fd2811, %fd861, 0dB97B839A252049C0, %fd863;
	setp.ltu.f64 	%p77, %fd78, 0d41E0000000000000;
	@%p77 bra 	$L__BB4_45;
	{ // callseq 68, 0
	.param .b64 param0;
	st.param.f64 	[param0], %fd37;
	.param .align 16 .b8 retval0[16];
	call.uni (retval0), 
	__internal_trig_reduction_slowpathd, 
	(
	param0
	);
	ld.param.f64 	%fd2811, [retval0];
	ld.param.b32 	%r1136, [retval0+8];
	} // callseq 68
$L__BB4_45:
	add.s32 	%r1137, %r1136, 1;
$L__BB4_46:
	shl.b32 	%r392, %r1137, 6;
	cvt.u64.u32 	%rd10, %r392;
	and.b64  	%rd11, %rd10, 64;
	add.s64 	%rd13, %rd12, %rd11;
	mul.rn.f64 	%fd866, %fd2811, %fd2811;
	and.b32  	%r393, %r1137, 1;
	setp.eq.b32 	%p78, %r393, 1;
	selp.f64 	%fd867, 0dBDA8FF8320FD8164, 0d3DE5DB65F9785EBA, %p78;
	ld.global.nc.v2.f64 	{%fd868, %fd869}, [%rd13];
	fma.rn.f64 	%fd870, %fd867, %fd866, %fd868;
	fma.rn.f64 	%fd871, %fd870, %fd866, %fd869;
	ld.global.nc.v2.f64 	{%fd872, %fd873}, [%rd13+16];
	fma.rn.f64 	%fd874, %fd871, %fd866, %fd872;
	fma.rn.f64 	%fd875, %fd874, %fd866, %fd873;
	ld.global.nc.v2.f64 	{%fd876, %fd877}, [%rd13+32];
	fma.rn.f64 	%fd878, %fd875, %fd866, %fd876;
	fma.rn.f64 	%fd879, %fd878, %fd866, %fd877;
	fma.rn.f64 	%fd880, %fd879, %fd2811, %fd2811;
	fma.rn.f64 	%fd881, %fd879, %fd866, 0d3FF0000000000000;
	selp.f64 	%fd882, %fd881, %fd880, %p78;
	and.b32  	%r394, %r1137, 2;
	setp.eq.s32 	%p79, %r394, 0;
	mov.f64 	%fd883, 0d0000000000000000;
	sub.f64 	%fd884, %fd883, %fd882;
	selp.f64 	%fd84, %fd882, %fd884, %p79;
	abs.f64 	%fd85, %fd39;
	setp.neu.f64 	%p80, %fd85, 0d7FF0000000000000;
	@%p80 bra 	$L__BB4_48;
	mov.f64 	%fd890, 0d0000000000000000;
	mul.rn.f64 	%fd2813, %fd39, %fd890;
	mov.b32 	%r1139, 1;
	bra.uni 	$L__BB4_51;
$L__BB4_48:
	mul.f64 	%fd885, %fd39, 0d3FE45F306DC9C883;
	cvt.rni.s32.f64 	%r1138, %fd885;
	cvt.rn.f64.s32 	%fd886, %r1138;
	fma.rn.f64 	%fd887, %fd886, 0dBFF921FB54442D18, %fd39;
	fma.rn.f64 	%fd888, %fd886, 0dBC91A62633145C00, %fd887;
	fma.rn.f64 	%fd2813, %fd886, 0dB97B839A252049C0, %fd888;
	setp.ltu.f64 	%p81, %fd85, 0d41E0000000000000;
	@%p81 bra 	$L__BB4_50;
	{ // callseq 69, 0
	.param .b64 param0;
	st.param.f64 	[param0], %fd39;
	.param .align 16 .b8 retval0[16];
	call.uni (retval0), 
	__internal_trig_reduction_slowpathd, 
	(
	param0
	);
	ld.param.f64 	%fd2813, [retval0];
	ld.param.b32 	%r1138, [retval0+8];
	} // callseq 69
$L__BB4_50:
	add.s32 	%r1139, %r1138, 1;
$L__BB4_51:
	setp.eq.s32 	%p82, %r13, 1062207488;
	setp.ne.s32 	%p83, %r326, 1071644672;
	and.pred  	%p3, %p82, %p83;
	shl.b32 	%r398, %r1139, 6;
	cvt.u64.u32 	%rd14, %r398;
	and.b64  	%rd15, %rd14, 64;
	add.s64 	%rd17, %rd12, %rd15;
	mul.rn.f64 	%fd891, %fd2813, %fd2813;
	and.b32  	%r399, %r1139, 1;
	setp.eq.b32 	%p84, %r399, 1;
	selp.f64 	%fd892, 0dBDA8FF8320FD8164, 0d3DE5DB65F9785EBA, %p84;
	ld.global.nc.v2.f64 	{%fd893, %fd894}, [%rd17];
	fma.rn.f64 	%fd895, %fd892, %fd891, %fd893;
	fma.rn.f64 	%fd896, %fd895, %fd891, %fd894;
	ld.global.nc.v2.f64 	{%fd897, %fd898}, [%rd17+16];
	fma.rn.f64 	%fd899, %fd896, %fd891, %fd897;
	fma.rn.f64 	%fd900, %fd899, %fd891, %fd898;
	ld.global.nc.v2.f64 	{%fd901, %fd902}, [%rd17+32];
	fma.rn.f64 	%fd903, %fd900, %fd891, %fd901;
	fma.rn.f64 	%fd904, %fd903, %fd891, %fd902;
	fma.rn.f64 	%fd905, %fd904, %fd2813, %fd2813;
	fma.rn.f64 	%fd906, %fd904, %fd891, 0d3FF0000000000000;
	selp.f64 	%fd907, %fd906, %fd905, %p84;
	and.b32  	%r400, %r1139, 2;
	setp.eq.s32 	%p85, %r400, 0;
	mov.f64 	%fd908, 0d0000000000000000;
	sub.f64 	%fd909, %fd908, %fd907;
	selp.f64 	%fd910, %fd907, %fd909, %p85;
	sub.f64 	%fd911, %fd84, %fd910;
	mul.f64 	%fd912, %fd2809, %fd22;
	mul.f64 	%fd913, %fd912, %fd911;
	mul.f64 	%fd914, %fd2798, %fd913;
	div.rn.f64 	%fd915, %fd914, %fd24;
	add.f64 	%fd916, %fd35, %fd915;
	st.shared.f64 	[%r4], %fd916;
	bar.sync 	0;
	ld.shared.f64 	%fd91, [%r5];
	bar.sync 	0;
	ld.global.f64 	%fd917, [%rd2];
	mul.f64 	%fd92, %fd917, %fd8;
	bar.sync 	0;
	mul.f64 	%fd918, %fd2799, %fd92;
	ld.global.f64 	%fd919, [%rd2];
	mul.f64 	%fd920, %fd2800, %fd919;
	sub.f64 	%fd921, %fd918, %fd920;
	ld.global.f64 	%fd922, [%rd1+16];
	add.f64 	%fd93, %fd922, %fd921;
	bar.sync 	0;
	ld.global.f64 	%fd94, [%rd2];
	fma.rn.f64 	%fd923, %fd2800, %fd94, %fd918;
	ld.global.f64 	%fd924, [%rd1+16];
	add.f64 	%fd95, %fd924, %fd923;
	setp.neu.f64 	%p86, %fd94, %fd6;
	@%p86 bra 	$L__BB4_61;
	setp.lt.s32 	%p125, %r12, 0;
	setp.eq.s32 	%p126, %r13, 1062207488;
	bar.sync 	0;
	sub.f64 	%fd96, %fd2801, %fd13;
	{
	.reg .b32 %temp; 
	mov.b64 	{%temp, %r39}, %fd96;
	}
	abs.f64 	%fd97, %fd96;
	{ // callseq 74, 0
	.param .b64 param0;
	st.param.f64 	[param0], %fd97;
	.param .b64 param1;
	st.param.f64 	[param1], 0d4000000000000000;
	.param .b64 retval0;
	call.uni (retval0), 
	__internal_accurate_pow, 
	(
	param0, 
	param1
	);
	ld.param.f64 	%fd1005, [retval0];
	} // callseq 74
	setp.lt.s32 	%p128, %r39, 0;
	neg.f64 	%fd1007, %fd1005;
	selp.f64 	%fd1008, %fd1007, %fd1005, %p126;
	selp.f64 	%fd1009, %fd1008, %fd1005, %p128;
	setp.eq.f64 	%p129, %fd96, 0d0000000000000000;
	selp.b32 	%r443, %r39, 0, %p126;
	or.b32  	%r444, %r443, 2146435072;
	selp.b32 	%r445, %r444, %r443, %p125;
	mov.b32 	%r446, 0;
	mov.b64 	%fd1010, {%r446, %r445};
	selp.f64 	%fd2814, %fd1010, %fd1009, %p129;
	add.f64 	%fd1011, %fd96, 0d4000000000000000;
	{
	.reg .b32 %temp; 
	mov.b64 	{%temp, %r447}, %fd1011;
	}
	and.b32  	%r448, %r447, 2146435072;
	setp.ne.s32 	%p130, %r448, 2146435072;
	@%p130 bra 	$L__BB4_57;
	setp.num.f64 	%p131, %fd96, %fd96;
	@%p131 bra 	$L__BB4_55;
	mov.f64 	%fd1012, 0d4000000000000000;
	add.rn.f64 	%fd2814, %fd96, %fd1012;
	bra.uni 	$L__BB4_57;
$L__BB4_55:
	setp.neu.f64 	%p132, %fd97, 0d7FF0000000000000;
	@%p132 bra 	$L__BB4_57;
	setp.lt.s32 	%p133, %r39, 0;
	selp.b32 	%r449, %r15, %r14, %p3;
	selp.b32 	%r450, %r449, %r14, %p133;
	mov.b32 	%r451, 0;
	mov.b64 	%fd2814, {%r451, %r450};
$L__BB4_57:
	setp.eq.f64 	%p134, %fd14, 0d3FF0000000000000;
	setp.neu.f64 	%p135, %fd15, 0d7FF0000000000000;
	setp.nan.f64 	%p136, %fd14, %fd14;
	setp.eq.s32 	%p137, %r16, 2146435072;
	setp.eq.f64 	%p138, %fd14, 0d0000000000000000;
	setp.eq.f64 	%p139, %fd96, 0d3FF0000000000000;
	neg.f64 	%fd1013, %fd2814;
	selp.f64 	%fd1014, 0dBFF0000000000000, %fd1013, %p139;
	{ // callseq 75, 0
	.param .b64 param0;
	st.param.f64 	[param0], %fd15;
	.param .b64 param1;
	st.param.f64 	[param1], 0d4000000000000000;
	.param .b64 retval0;
	call.uni (retval0), 
	__internal_accurate_pow, 
	(
	param0, 
	param1
	);
	ld.param.f64 	%fd1015, [retval0];
	} // callseq 75
	neg.f64 	%fd1017, %fd1015;
	selp.f64 	%fd1018, %fd1017, %fd1015, %p1;
	selp.f64 	%fd1019, %fd16, %fd1018, %p138;
	selp.f64 	%fd1020, %fd18, %fd1019, %p136;
	selp.f64 	%fd1021, %fd1020, %fd17, %p135;
	selp.f64 	%fd1022, %fd1021, %fd1019, %p137;
	add.f64 	%fd1023, %fd1022, %fd1022;
	selp.f64 	%fd1024, 0d4000000000000000, %fd1023, %p134;
	div.rn.f64 	%fd102, %fd1014, %fd1024;
	fma.rn.f64 	%fd1025, %fd102, 0d3FF71547652B82FE, 0d4338000000000000;
	{
	.reg .b32 %temp; 
	mov.b64 	{%r40, %temp}, %fd1025;
	}
	mov.f64 	%fd1026, 0dC338000000000000;
	add.rn.f64 	%fd1027, %fd1025, %fd1026;
	fma.rn.f64 	%fd1028, %fd1027, 0dBFE62E42FEFA39EF, %fd102;
	fma.rn.f64 	%fd1029, %fd1027, 0dBC7ABC9E3B39803F, %fd1028;
	fma.rn.f64 	%fd1030, %fd1029, 0d3E5ADE1569CE2BDF, 0d3E928AF3FCA213EA;
	fma.rn.f64 	%fd1031, %fd1030, %fd1029, 0d3EC71DEE62401315;
	fma.rn.f64 	%fd1032, %fd1031, %fd1029, 0d3EFA01997C89EB71;
	fma.rn.f64 	%fd1033, %fd1032, %fd1029, 0d3F2A01A014761F65;
	fma.rn.f64 	%fd1034, %fd1033, %fd1029, 0d3F56C16C1852B7AF;
	fma.rn.f64 	%fd1035, %fd1034, %fd1029, 0d3F81111111122322;
	fma.rn.f64 	%fd1036, %fd1035, %fd1029, 0d3FA55555555502A1;
	fma.rn.f64 	%fd1037, %fd1036, %fd1029, 0d3FC5555555555511;
	fma.rn.f64 	%fd1038, %fd1037, %fd1029, 0d3FE000000000000B;
	fma.rn.f64 	%fd1039, %fd1038, %fd1029, 0d3FF0000000000000;
	fma.rn.f64 	%fd1040, %fd1039, %fd1029, 0d3FF0000000000000;
	{
	.reg .b32 %temp; 
	mov.b64 	{%r41, %temp}, %fd1040;
	}
	{
	.reg .b32 %temp; 
	mov.b64 	{%temp, %r42}, %fd1040;
	}
	shl.b32 	%r452, %r40, 20;
	add.s32 	%r453, %r452, %r42;
	mov.b64 	%fd2815, {%r41, %r453};
	{
	.reg .b32 %temp; 
	mov.b64 	{%temp, %r454}, %fd102;
	}
	mov.b32 	%f38, %r454;
	abs.f32 	%f4, %f38;
	setp.lt.f32 	%p140, %f4, 0f4086232B;
	@%p140 bra 	$L__BB4_60;
	setp.lt.f64 	%p141, %fd102, 0d0000000000000000;
	add.f64 	%fd1041, %fd102, 0d7FF0000000000000;
	selp.f64 	%fd2815, 0d0000000000000000, %fd1041, %p141;
	setp.geu.f32 	%p142, %f4, 0f40874800;
	@%p142 bra 	$L__BB4_60;
	shr.u32 	%r455, %r40, 31;
	add.s32 	%r456, %r40, %r455;
	shr.s32 	%r457, %r456, 1;
	shl.b32 	%r458, %r457, 20;
	add.s32 	%r459, %r42, %r458;
	mov.b64 	%fd1042, {%r41, %r459};
	sub.s32 	%r460, %r40, %r457;
	shl.b32 	%r461, %r460, 20;
	add.s32 	%r462, %r461, 1072693248;
	mov.b32 	%r463, 0;
	mov.b64 	%fd1043, {%r463, %r462};
	mul.f64 	%fd2815, %fd1043, %fd1042;
$L__BB4_60:
	mul.f64 	%fd2820, %fd20, %fd2815;
	bra.uni 	$L__BB4_82;
$L__BB4_61:
	setp.neu.f64 	%p87, %fd94, %fd5;
	@%p87 bra 	$L__BB4_71;
	setp.lt.s32 	%p107, %r12, 0;
	setp.eq.s32 	%p108, %r13, 1062207488;
	bar.sync 	0;
	sub.f64 	%fd108, %fd2801, %fd13;
	{
	.reg .b32 %temp; 
	mov.b64 	{%temp, %r43}, %fd108;
	}
	abs.f64 	%fd109, %fd108;
	{ // callseq 72, 0
	.param .b64 param0;
	st.param.f64 	[param0], %fd109;
	.param .b64 param1;
	st.param.f64 	[param1], 0d4000000000000000;
	.param .b64 retval0;
	call.uni (retval0), 
	__internal_accurate_pow, 
	(
	param0, 
	param1
	);
	ld.param.f64 	%fd966, [retval0];
	} // callseq 72
	setp.lt.s32 	%p110, %r43, 0;
	neg.f64 	%fd968, %fd966;
	selp.f64 	%fd969, %fd968, %fd966, %p108;
	selp.f64 	%fd970, %fd969, %fd966, %p110;
	setp.eq.f64 	%p111, %fd108, 0d0000000000000000;
	selp.b32 	%r422, %r43, 0, %p108;
	or.b32  	%r423, %r422, 2146435072;
	selp.b32 	%r424, %r423, %r422, %p107;
	mov.b32 	%r425, 0;
	mov.b64 	%fd971, {%r425, %r424};
	selp.f64 	%fd2816, %fd971, %fd970, %p111;
	add.f64 	%fd972, %fd108, 0d4000000000000000;
	{
	.reg .b32 %temp; 
	mov.b64 	{%temp, %r426}, %fd972;
	}
	and.b32  	%r427, %r426, 2146435072;
	setp.ne.s32 	%p112, %r427, 2146435072;
	@%p112 bra 	$L__BB4_67;
	setp.num.f64 	%p113, %fd108, %fd108;
	@%p113 bra 	$L__BB4_65;
	mov.f64 	%fd973, 0d4000000000000000;
	add.rn.f64 	%fd2816, %fd108, %fd973;
	bra.uni 	$L__BB4_67;
$L__BB4_65:
	setp.neu.f64 	%p114, %fd109, 0d7FF0000000000000;
	@%p114 bra 	$L__BB4_67;
	setp.lt.s32 	%p115, %r43, 0;
	selp.b32 	%r428, %r15, %r14, %p3;
	selp.b32 	%r429, %r428, %r14, %p115;
	mov.b32 	%r430, 0;
	mov.b64 	%fd2816, {%r430, %r429};
$L__BB4_67:
	setp.eq.f64 	%p116, %fd14, 0d3FF0000000000000;
	setp.neu.f64 	%p117, %fd15, 0d7FF0000000000000;
	setp.nan.f64 	%p118, %fd14, %fd14;
	setp.eq.s32 	%p119, %r16, 2146435072;
	setp.eq.f64 	%p120, %fd14, 0d0000000000000000;
	setp.eq.f64 	%p121, %fd108, 0d3FF0000000000000;
	neg.f64 	%fd974, %fd2816;
	selp.f64 	%fd975, 0dBFF0000000000000, %fd974, %p121;
	{ // callseq 73, 0
	.param .b64 param0;
	st.param.f64 	[param0], %fd15;
	.param .b64 param1;
	st.param.f64 	[param1], 0d4000000000000000;
	.param .b64 retval0;
	call.uni (retval0), 
	__internal_accurate_pow, 
	(
	param0, 
	param1
	);
	ld.param.f64 	%fd976, [retval0];
	} // callseq 73
	neg.f64 	%fd978, %fd976;
	selp.f64 	%fd979, %fd978, %fd976, %p1;
	selp.f64 	%fd980, %fd16, %fd979, %p120;
	selp.f64 	%fd981, %fd18, %fd980, %p118;
	selp.f64 	%fd982, %fd981, %fd17, %p117;
	selp.f64 	%fd983, %fd982, %fd980, %p119;
	add.f64 	%fd984, %fd983, %fd983;
	selp.f64 	%fd985, 0d4000000000000000, %fd984, %p116;
	div.rn.f64 	%fd114, %fd975, %fd985;
	fma.rn.f64 	%fd986, %fd114, 0d3FF71547652B82FE, 0d4338000000000000;
	{
	.reg .b32 %temp; 
	mov.b64 	{%r44, %temp}, %fd986;
	}
	mov.f64 	%fd987, 0dC338000000000000;
	add.rn.f64 	%fd988, %fd986, %fd987;
	fma.rn.f64 	%fd989, %fd988, 0dBFE62E42FEFA39EF, %fd114;
	fma.rn.f64 	%fd990, %fd988, 0dBC7ABC9E3B39803F, %fd989;
	fma.rn.f64 	%fd991, %fd990, 0d3E5ADE1569CE2BDF, 0d3E928AF3FCA213EA;
	fma.rn.f64 	%fd992, %fd991, %fd990, 0d3EC71DEE62401315;
	fma.rn.f64 	%fd993, %fd992, %fd990, 0d3EFA01997C89EB71;
	fma.rn.f64 	%fd994, %fd993, %fd990, 0d3F2A01A014761F65;
	fma.rn.f64 	%fd995, %fd994, %fd990, 0d3F56C16C1852B7AF;
	fma.rn.f64 	%fd996, %fd995, %fd990, 0d3F81111111122322;
	fma.rn.f64 	%fd997, %fd996, %fd990, 0d3FA55555555502A1;
	fma.rn.f64 	%fd998, %fd997, %fd990, 0d3FC5555555555511;
	fma.rn.f64 	%fd999, %fd998, %fd990, 0d3FE000000000000B;
	fma.rn.f64 	%fd1000, %fd999, %fd990, 0d3FF0000000000000;
	fma.rn.f64 	%fd1001, %fd1000, %fd990, 0d3FF0000000000000;
	{
	.reg .b32 %temp; 
	mov.b64 	{%r45, %temp}, %fd1001;
	}
	{
	.reg .b32 %temp; 
	mov.b64 	{%temp, %r46}, %fd1001;
	}
	shl.b32 	%r431, %r44, 20;
	add.s32 	%r432, %r431, %r46;
	mov.b64 	%fd2817, {%r45, %r432};
	{
	.reg .b32 %temp; 
	mov.b64 	{%temp, %r433}, %fd114;
	}
	mov.b32 	%f37, %r433;
	abs.f32 	%f5, %f37;
	setp.lt.f32 	%p122, %f5, 0f4086232B;
	@%p122 bra 	$L__BB4_70;
	setp.lt.f64 	%p123, %fd114, 0d0000000000000000;
	add.f64 	%fd1002, %fd114, 0d7FF0000000000000;
	selp.f64 	%fd2817, 0d0000000000000000, %fd1002, %p123;
	setp.geu.f32 	%p124, %f5, 0f40874800;
	@%p124 bra 	$L__BB4_70;
	shr.u32 	%r434, %r44, 31;
	add.s32 	%r435, %r44, %r434;
	shr.s32 	%r436, %r435, 1;
	shl.b32 	%r437, %r436, 20;
	add.s32 	%r438, %r46, %r437;
	mov.b64 	%fd1003, {%r45, %r438};
	sub.s32 	%r439, %r44, %r436;
	shl.b32 	%r440, %r439, 20;
	add.s32 	%r441, %r440, 1072693248;
	mov.b32 	%r442, 0;
	mov.b64 	%fd1004, {%r442, %r441};
	mul.f64 	%fd2817, %fd1004, %fd1003;
$L__BB4_70:
	mul.f64 	%fd2820, %fd19, %fd2817;
	bra.uni 	$L__BB4_82;
$L__BB4_71:
	setp.neu.f64 	%p88, %fd94, %fd7;
	@%p88 bra 	$L__BB4_81;
	setp.lt.s32 	%p89, %r12, 0;
	setp.eq.s32 	%p90, %r13, 1062207488;
	bar.sync 	0;
	sub.f64 	%fd120, %fd2801, %fd13;
	{
	.reg .b32 %temp; 
	mov.b64 	{%temp, %r47}, %fd120;
	}
	abs.f64 	%fd121, %fd120;
	{ // callseq 70, 0
	.param .b64 param0;
	st.param.f64 	[param0], %fd121;
	.param .b64 param1;
	st.param.f64 	[param1], 0d4000000000000000;
	.param .b64 retval0;
	call.uni (retval0), 
	__internal_accurate_pow, 
	(
	param0, 
	param1
	);
	ld.param.f64 	%fd927, [retval0];
	} // callseq 70
	setp.lt.s32 	%p92, %r47, 0;
	neg.f64 	%fd929, %fd927;
	selp.f64 	%fd930, %fd929, %fd927, %p90;
	selp.f64 	%fd931, %fd930, %fd927, %p92;
	setp.eq.f64 	%p93, %fd120, 0d0000000000000000;
	selp.b32 	%r401, %r47, 0, %p90;
	or.b32  	%r402, %r401, 2146435072;
	selp.b32 	%r403, %r402, %r401, %p89;
	mov.b32 	%r404, 0;
	mov.b64 	%fd932, {%r404, %r403};
	selp.f64 	%fd2818, %fd932, %fd931, %p93;
	add.f64 	%fd933, %fd120, 0d4000000000000000;
	{
	.reg .b32 %temp; 
	mov.b64 	{%temp, %r405}, %fd933;
	}
	and.b32  	%r406, %r405, 2146435072;
	setp.ne.s32 	%p94, %r406, 2146435072;
	@%p94 bra 	$L__BB4_77;
	setp.num.f64 	%p95, %fd120, %fd120;
	@%p95 bra 	$L__BB4_75;
	mov.f64 	%fd934, 0d4000000000000000;
	add.rn.f64 	%fd2818, %fd120, %fd934;
	bra.uni 	$L__BB4_77;
$L__BB4_75:
	setp.neu.f64 	%p96, %fd121, 0d7FF0000000000000;
	@%p96 bra 	$L__BB4_77;
	setp.lt.s32 	%p97, %r47, 0;
	selp.b32 	%r407, %r15, %r14, %p3;
	selp.b32 	%r408, %r407, %r14, %p97;
	mov.b32 	%r409, 0;
	mov.b64 	%fd2818, {%r409, %r408};
$L__BB4_77:
	setp.eq.f64 	%p98, %fd14, 0d3FF0000000000000;
	setp.neu.f64 	%p99, %fd15, 0d7FF0000000000000;
	setp.nan.f64 	%p100, %fd14, %fd14;
	setp.eq.s32 	%p101, %r16, 2146435072;
	setp.eq.f64 	%p102, %fd14, 0d0000000000000000;
	setp.eq.f64 	%p103, %fd120, 0d3FF0000000000000;
	neg.f64 	%fd935, %fd2818;
	selp.f64 	%fd936, 0dBFF0000000000000, %fd935, %p103;
	{ // callseq 71, 0
	.param .b64 param0;
	st.param.f64 	[param0], %fd15;
	.param .b64 param1;
	st.param.f64 	[param1], 0d4000000000000000;
	.param .b64 retval0;
	call.uni (retval0), 
	__internal_accurate_pow, 
	(
	param0, 
	param1
	);
	ld.param.f64 	%fd937, [retval0];
	} // callseq 71
	neg.f64 	%fd939, %fd937;
	selp.f64 	%fd940, %fd939, %fd937, %p1;
	selp.f64 	%fd941, %fd16, %fd940, %p102;
	selp.f64 	%fd942, %fd18, %fd941, %p100;
	selp.f64 	%fd943, %fd942, %fd17, %p99;
	selp.f64 	%fd944, %fd943, %fd941, %p101;
	add.f64 	%fd945, %fd944, %fd944;
	selp.f64 	%fd946, 0d4000000000000000, %fd945, %p98;
	div.rn.f64 	%fd126, %fd936, %fd946;
	fma.rn.f64 	%fd947, %fd126, 0d3FF71547652B82FE, 0d4338000000000000;
	{
	.reg .b32 %temp; 
	mov.b64 	{%r48, %temp}, %fd947;
	}
	mov.f64 	%fd948, 0dC338000000000000;
	add.rn.f64 	%fd949, %fd947, %fd948;
	fma.rn.f64 	%fd950, %fd949, 0dBFE62E42FEFA39EF, %fd126;
	fma.rn.f64 	%fd951, %fd949, 0dBC7ABC9E3B39803F, %fd950;
	fma.rn.f64 	%fd952, %fd951, 0d3E5ADE1569CE2BDF, 0d3E928AF3FCA213EA;
	fma.rn.f64 	%fd953, %fd952, %fd951, 0d3EC71DEE62401315;
	fma.rn.f64 	%fd954, %fd953, %fd951, 0d3EFA01997C89EB71;
	fma.rn.f64 	%fd955, %fd954, %fd951, 0d3F2A01A014761F65;
	fma.rn.f64 	%fd956, %fd955, %fd951, 0d3F56C16C1852B7AF;
	fma.rn.f64 	%fd957, %fd956, %fd951, 0d3F81111111122322;
	fma.rn.f64 	%fd958, %fd957, %fd951, 0d3FA55555555502A1;
	fma.rn.f64 	%fd959, %fd958, %fd951, 0d3FC5555555555511;
	fma.rn.f64 	%fd960, %fd959, %fd951, 0d3FE000000000000B;
	fma.rn.f64 	%fd961, %fd960, %fd951, 0d3FF0000000000000;
	fma.rn.f64 	%fd962, %fd961, %fd951, 0d3FF0000000000000;
	{
	.reg .b32 %temp; 
	mov.b64 	{%r49, %temp}, %fd962;
	}
	{
	.reg .b32 %temp; 
	mov.b64 	{%temp, %r50}, %fd962;
	}
	shl.b32 	%r410, %r48, 20;
	add.s32 	%r411, %r410, %r50;
	mov.b64 	%fd2819, {%r49, %r411};
	{
	.reg .b32 %temp; 
	mov.b64 	{%temp, %r412}, %fd126;
	}
	mov.b32 	%f36, %r412;
	abs.f32 	%f6, %f36;
	setp.lt.f32 	%p104, %f6, 0f4086232B;
	@%p104 bra 	$L__BB4_80;
	setp.lt.f64 	%p105, %fd126, 0d0000000000000000;
	add.f64 	%fd963, %fd126, 0d7FF0000000000000;
	selp.f64 	%fd2819, 0d0000000000000000, %fd963, %p105;
	setp.geu.f32 	%p106, %f6, 0f40874800;
	@%p106 bra 	$L__BB4_80;
	shr.u32 	%r413, %r48, 31;
	add.s32 	%r414, %r48, %r413;
	shr.s32 	%r415, %r414, 1;
	shl.b32 	%r416, %r415, 20;
	add.s32 	%r417, %r50, %r416;
	mov.b64 	%fd964, {%r49, %r417};
	sub.s32 	%r418, %r48, %r415;
	shl.b32 	%r419, %r418, 20;
	add.s32 	%r420, %r419, 1072693248;
	mov.b32 	%r421, 0;
	mov.b64 	%fd965, {%r421, %r420};
	mul.f64 	%fd2819, %fd965, %fd964;
$L__BB4_80:
	mul.f64 	%fd2820, %fd12, %fd2819;
	bra.uni 	$L__BB4_82;
$L__BB4_81:
	bar.sync 	0;
	mul.f64 	%fd925, %fd92, %fd9;
	div.rn.f64 	%fd926, %fd925, %fd10;
	sqrt.rn.f64 	%fd2820, %fd926;
$L__BB4_82:
	bar.sync 	0;
	abs.f64 	%fd134, %fd93;
	setp.neu.f64 	%p143, %fd134, 0d7FF0000000000000;
	@%p143 bra 	$L__BB4_84;
	mov.f64 	%fd1049, 0d0000000000000000;
	mul.rn.f64 	%fd2822, %fd93, %fd1049;
	mov.b32 	%r1141, 1;
	bra.uni 	$L__BB4_87;
$L__BB4_84:
	mul.f64 	%fd1044, %fd93, 0d3FE45F306DC9C883;
	cvt.rni.s32.f64 	%r1140, %fd1044;
	cvt.rn.f64.s32 	%fd1045, %r1140;
	fma.rn.f64 	%fd1046, %fd1045, 0dBFF921FB54442D18, %fd93;
	fma.rn.f64 	%fd1047, %fd1045, 0dBC91A62633145C00, %fd1046;
	fma.rn.f64 	%fd2822, %fd1045, 0dB97B839A252049C0, %fd1047;
	setp.ltu.f64 	%p144, %fd134, 0d41E0000000000000;
	@%p144 bra 	$L__BB4_86;
	{ // callseq 76, 0
	.param .b64 param0;
	st.param.f64 	[param0], %fd93;
	.param .align 16 .b8 retval0[16];
	call.uni (retval0), 
	__internal_trig_reduction_slowpathd, 
	(
	param0
	);
	ld.param.f64 	%fd2822, [retval0];
	ld.param.b32 	%r1140, [retval0+8];
	} // callseq 76
$L__BB4_86:
	add.s32 	%r1141, %r1140, 1;
$L__BB4_87:
	shl.b32 	%r466, %r1141, 6;
	cvt.u64.u32 	%rd18, %r466;
	and.b64  	%rd19, %rd18, 64;
	add.s64 	%rd21, %rd12, %rd19;
	mul.rn.f64 	%fd1050, %fd2822, %fd2822;
	and.b32  	%r467, %r1141, 1;
	setp.eq.b32 	%p145, %r467, 1;
	selp.f64 	%fd1051, 0dBDA8FF8320FD8164, 0d3DE5DB65F9785EBA, %p145;
	ld.global.nc.v2.f64 	{%fd1052, %fd1053}, [%rd21];
	fma.rn.f64 	%fd1054, %fd1051, %fd1050, %fd1052;
	fma.rn.f64 	%fd1055, %fd1054, %fd1050, %fd1053;
	ld.global.nc.v2.f64 	{%fd1056, %fd1057}, [%rd21+16];
	fma.rn.f64 	%fd1058, %fd1055, %fd1050, %fd1056;
	fma.rn.f64 	%fd1059, %fd1058, %fd1050, %fd1057;
	ld.global.nc.v2.f64 	{%fd1060, %fd1061}, [%rd21+32];
	fma.rn.f64 	%fd1062, %fd1059, %fd1050, %fd1060;
	fma.rn.f64 	%fd1063, %fd1062, %fd1050, %fd1061;
	fma.rn.f64 	%fd1064, %fd1063, %fd2822, %fd2822;
	fma.rn.f64 	%fd1065, %fd1063, %fd1050, 0d3FF0000000000000;
	selp.f64 	%fd1066, %fd1065, %fd1064, %p145;
	and.b32  	%r468, %r1141, 2;
	setp.eq.s32 	%p146, %r468, 0;
	mov.f64 	%fd1067, 0d0000000000000000;
	sub.f64 	%fd1068, %fd1067, %fd1066;
	selp.f64 	%fd140, %fd1066, %fd1068, %p146;
	abs.f64 	%fd141, %fd95;
	setp.neu.f64 	%p147, %fd141, 0d7FF0000000000000;
	@%p147 bra 	$L__BB4_89;
	mov.f64 	%fd1074, 0d0000000000000000;
	mul.rn.f64 	%fd2824, %fd95, %fd1074;
	mov.b32 	%r1143, 1;
	bra.uni 	$L__BB4_92;
$L__BB4_89:
	mul.f64 	%fd1069, %fd95, 0d3FE45F306DC9C883;
	cvt.rni.s32.f64 	%r1142, %fd1069;
	cvt.rn.f64.s32 	%fd1070, %r1142;
	fma.rn.f64 	%fd1071, %fd1070, 0dBFF921FB54442D18, %fd95;
	fma.rn.f64 	%fd1072, %fd1070, 0dBC91A62633145C00, %fd1071;
	fma.rn.f64 	%fd2824, %fd1070, 0dB97B839A252049C0, %fd1072;
	setp.ltu.f64 	%p148, %fd141, 0d41E0000000000000;
	@%p148 bra 	$L__BB4_91;
	{ // callseq 77, 0
	.param .b64 param0;
	st.param.f64 	[param0], %fd95;
	.param .align 16 .b8 retval0[16];
	call.uni (retval0), 
	__internal_trig_reduction_slowpathd, 
	(
	param0
	);
	ld.param.f64 	%fd2824, [retval0];
	ld.param.b32 	%r1142, [retval0+8];
	} // callseq 77
$L__BB4_91:
	add.s32 	%r1143, %r1142, 1;
$L__BB4_92:
	setp.lt.s32 	%p149, %r12, 0;
	setp.eq.s32 	%p150, %r13, 1062207488;
	shl.b32 	%r471, %r1143, 6;
	cvt.u64.u32 	%rd22, %r471;
	and.b64  	%rd23, %rd22, 64;
	add.s64 	%rd25, %rd12, %rd23;
	mul.rn.f64 	%fd1075, %fd2824, %fd2824;
	and.b32  	%r472, %r1143, 1;
	setp.eq.b32 	%p152, %r472, 1;
	selp.f64 	%fd1076, 0dBDA8FF8320FD8164, 0d3DE5DB65F9785EBA, %p152;
	ld.global.nc.v2.f64 	{%fd1077, %fd1078}, [%rd25];
	fma.rn.f64 	%fd1079, %fd1076, %fd1075, %fd1077;
	fma.rn.f64 	%fd1080, %fd1079, %fd1075, %fd1078;
	ld.global.nc.v2.f64 	{%fd1081, %fd1082}, [%rd25+16];
	fma.rn.f64 	%fd1083, %fd1080, %fd1075, %fd1081;
	fma.rn.f64 	%fd1084, %fd1083, %fd1075, %fd1082;
	ld.global.nc.v2.f64 	{%fd1085, %fd1086}, [%rd25+32];
	fma.rn.f64 	%fd1087, %fd1084, %fd1075, %fd1085;
	fma.rn.f64 	%fd1088, %fd1087, %fd1075, %fd1086;
	fma.rn.f64 	%fd1089, %fd1088, %fd2824, %fd2824;
	fma.rn.f64 	%fd1090, %fd1088, %fd1075, 0d3FF0000000000000;
	selp.f64 	%fd1091, %fd1090, %fd1089, %p152;
	and.b32  	%r473, %r1143, 2;
	setp.eq.s32 	%p153, %r473, 0;
	mov.f64 	%fd1092, 0d0000000000000000;
	sub.f64 	%fd1093, %fd1092, %fd1091;
	selp.f64 	%fd1094, %fd1091, %fd1093, %p153;
	add.f64 	%fd1095, %fd140, %fd1094;
	mul.f64 	%fd1096, %fd2820, %fd22;
	mul.f64 	%fd1097, %fd1096, %fd1095;
	div.rn.f64 	%fd1098, %fd1097, %fd23;
	mul.f64 	%fd1099, %fd2820, %fd21;
	sub.f64 	%fd1100, %fd140, %fd1094;
	mul.f64 	%fd1101, %fd1099, %fd1100;
	mul.f64 	%fd1102, %fd2802, %fd1101;
	div.rn.f64 	%fd1103, %fd1102, %fd24;
	add.f64 	%fd1104, %fd1098, %fd1103;
	add.f64 	%fd1105, %fd91, %fd1104;
	st.shared.f64 	[%r5], %fd1105;
	bar.sync 	0;
	ld.shared.f64 	%fd147, [%r4];
	bar.sync 	0;
	mul.f64 	%fd1106, %fd2799, %fd25;
	mul.f64 	%fd1107, %fd2800, %fd26;
	sub.f64 	%fd148, %fd1106, %fd1107;
	bar.sync 	0;
	add.f64 	%fd149, %fd1106, %fd1107;
	bar.sync 	0;
	sub.f64 	%fd150, %fd2801, %fd13;
	{
	.reg .b32 %temp; 
	mov.b64 	{%temp, %r61}, %fd150;
	}
	abs.f64 	%fd151, %fd150;
	{ // callseq 78, 0
	.param .b64 param0;
	st.param.f64 	[param0], %fd151;
	.param .b64 param1;
	st.param.f64 	[param1], 0d4000000000000000;
	.param .b64 retval0;
	call.uni (retval0), 
	__internal_accurate_pow, 
	(
	param0, 
	param1
	);
	ld.param.f64 	%fd1108, [retval0];
	} // callseq 78
	setp.lt.s32 	%p154, %r61, 0;
	neg.f64 	%fd1110, %fd1108;
	selp.f64 	%fd1111, %fd1110, %fd1108, %p150;
	selp.f64 	%fd1112, %fd1111, %fd1108, %p154;
	setp.eq.f64 	%p155, %fd150, 0d0000000000000000;
	selp.b32 	%r474, %r61, 0, %p150;
	or.b32  	%r475, %r474, 2146435072;
	selp.b32 	%r476, %r475, %r474, %p149;
	mov.b32 	%r477, 0;
	mov.b64 	%fd1113, {%r477, %r476};
	selp.f64 	%fd2831, %fd1113, %fd1112, %p155;
	add.f64 	%fd1114, %fd150, 0d4000000000000000;
	{
	.reg .b32 %temp; 
	mov.b64 	{%temp, %r478}, %fd1114;
	}
	and.b32  	%r62, %r478, 2146435072;
	setp.ne.s32 	%p156, %r62, 2146435072;
	mov.f64 	%fd2825, %fd2831;
	@%p156 bra 	$L__BB4_97;
	setp.num.f64 	%p157, %fd150, %fd150;
	@%p157 bra 	$L__BB4_95;
	mov.f64 	%fd1115, 0d4000000000000000;
	add.rn.f64 	%fd2825, %fd150, %fd1115;
	bra.uni 	$L__BB4_97;
$L__BB4_95:
	setp.neu.f64 	%p158, %fd151, 0d7FF0000000000000;
	mov.f64 	%fd2825, %fd2831;
	@%p158 bra 	$L__BB4_97;
	setp.lt.s32 	%p159, %r61, 0;
	setp.eq.s32 	%p160, %r13, 1062207488;
	setp.ne.s32 	%p161, %r326, 1071644672;
	selp.b32 	%r481, %r15, %r14, %p161;
	selp.b32 	%r482, %r481, %r14, %p160;
	selp.b32 	%r483, %r482, %r14, %p159;
	mov.b32 	%r484, 0;
	mov.b64 	%fd2825, {%r484, %r483};
$L__BB4_97:
	setp.eq.f64 	%p162, %fd14, 0d3FF0000000000000;
	setp.neu.f64 	%p163, %fd15, 0d7FF0000000000000;
	setp.nan.f64 	%p164, %fd14, %fd14;
	setp.eq.s32 	%p165, %r16, 2146435072;
	setp.eq.f64 	%p166, %fd14, 0d0000000000000000;
	setp.eq.f64 	%p167, %fd150, 0d3FF0000000000000;
	neg.f64 	%fd1116, %fd2825;
	selp.f64 	%fd1117, 0dBFF0000000000000, %fd1116, %p167;
	{ // callseq 79, 0
	.param .b64 param0;
	st.param.f64 	[param0], %fd15;
	.param .b64 param1;
	st.param.f64 	[param1], 0d4000000000000000;
	.param .b64 retval0;
	call.uni (retval0), 
	__internal_accurate_pow, 
	(
	param0, 
	param1
	);
	ld.param.f64 	%fd1118, [retval0];
	} // callseq 79
	neg.f64 	%fd1120, %fd1118;
	selp.f64 	%fd1121, %fd1120, %fd1118, %p1;
	selp.f64 	%fd1122, %fd16, %fd1121, %p166;
	selp.f64 	%fd1123, %fd18, %fd1122, %p164;
	selp.f64 	%fd1124, %fd1123, %fd17, %p163;
	selp.f64 	%fd1125, %fd1124, %fd1122, %p165;
	add.f64 	%fd1126, %fd1125, %fd1125;
	selp.f64 	%fd156, 0d4000000000000000, %fd1126, %p162;
	div.rn.f64 	%fd157, %fd1117, %fd156;
	fma.rn.f64 	%fd1127, %fd157, 0d3FF71547652B82FE, 0d4338000000000000;
	{
	.reg .b32 %temp; 
	mov.b64 	{%r63, %temp}, %fd1127;
	}
	mov.f64 	%fd1128, 0dC338000000000000;
	add.rn.f64 	%fd1129, %fd1127, %fd1128;
	fma.rn.f64 	%fd1130, %fd1129, 0dBFE62E42FEFA39EF, %fd157;
	fma.rn.f64 	%fd1131, %fd1129, 0dBC7ABC9E3B39803F, %fd1130;
	fma.rn.f64 	%fd1132, %fd1131, 0d3E5ADE1569CE2BDF, 0d3E928AF3FCA213EA;
	fma.rn.f64 	%fd1133, %fd1132, %fd1131, 0d3EC71DEE62401315;
	fma.rn.f64 	%fd1134, %fd1133, %fd1131, 0d3EFA01997C89EB71;
	fma.rn.f64 	%fd1135, %fd1134, %fd1131, 0d3F2A01A014761F65;
	fma.rn.f64 	%fd1136, %fd1135, %fd1131, 0d3F56C16C1852B7AF;
	fma.rn.f64 	%fd1137, %fd1136, %fd1131, 0d3F81111111122322;
	fma.rn.f64 	%fd1138, %fd1137, %fd1131, 0d3FA55555555502A1;
	fma.rn.f64 	%fd1139, %fd1138, %fd1131, 0d3FC5555555555511;
	fma.rn.f64 	%fd1140, %fd1139, %fd1131, 0d3FE000000000000B;
	fma.rn.f64 	%fd1141, %fd1140, %fd1131, 0d3FF0000000000000;
	fma.rn.f64 	%fd1142, %fd1141, %fd1131, 0d3FF0000000000000;
	{
	.reg .b32 %temp; 
	mov.b64 	{%r64, %temp}, %fd1142;
	}
	{
	.reg .b32 %temp; 
	mov.b64 	{%temp, %r65}, %fd1142;
	}
	shl.b32 	%r485, %r63, 20;
	add.s32 	%r486, %r485, %r65;
	mov.b64 	%fd2826, {%r64, %r486};
	{
	.reg .b32 %temp; 
	mov.b64 	{%temp, %r487}, %fd157;
	}
	mov.b32 	%f39, %r487;
	abs.f32 	%f7, %f39;
	setp.lt.f32 	%p168, %f7, 0f4086232B;
	@%p168 bra 	$L__BB4_100;
	setp.lt.f64 	%p169, %fd157, 0d0000000000000000;
	add.f64 	%fd1143, %fd157, 0d7FF0000000000000;
	selp.f64 	%fd2826, 0d0000000000000000, %fd1143, %p169;
	setp.geu.f32 	%p170, %f7, 0f40874800;
	@%p170 bra 	$L__BB4_100;
	shr.u32 	%r488, %r63, 31;
	add.s32 	%r489, %r63, %r488;
	shr.s32 	%r490, %r489, 1;
	shl.b32 	%r491, %r490, 20;
	add.s32 	%r492, %r65, %r491;
	mov.b64 	%fd1144, {%r64, %r492};
	sub.s32 	%r493, %r63, %r490;
	shl.b32 	%r494, %r493, 20;
	add.s32 	%r495, %r494, 1072693248;
	mov.b32 	%r496, 0;
	mov.b64 	%fd1145, {%r496, %r495};
	mul.f64 	%fd2826, %fd1145, %fd1144;
$L__BB4_100:
	mul.f64 	%fd162, %fd11, %fd2826;
	bar.sync 	0;
	abs.f64 	%fd163, %fd148;
	setp.neu.f64 	%p171, %fd163, 0d7FF0000000000000;
	@%p171 bra 	$L__BB4_102;
	mov.f64 	%fd1151, 0d0000000000000000;
	mul.rn.f64 	%fd2828, %fd148, %fd1151;
	mov.b32 	%r1145, 1;
	bra.uni 	$L__BB4_105;
$L__BB4_102:
	mul.f64 	%fd1146, %fd148, 0d3FE45F306DC9C883;
	cvt.rni.s32.f64 	%r1144, %fd1146;
	cvt.rn.f64.s32 	%fd1147, %r1144;
	fma.rn.f64 	%fd1148, %fd1147, 0dBFF921FB54442D18, %fd148;
	fma.rn.f64 	%fd1149, %fd1147, 0dBC91A62633145C00, %fd1148;
	fma.rn.f64 	%fd2828, %fd1147, 0dB97B839A252049C0, %fd1149;
	setp.ltu.f64 	%p172, %fd163, 0d41E0000000000000;
	@%p172 bra 	$L__BB4_104;
	{ // callseq 80, 0
	.param .b64 param0;
	st.param.f64 	[param0], %fd148;
	.param .align 16 .b8 retval0[16];
	call.uni (retval0), 
	__internal_trig_reduction_slowpathd, 
	(
	param0
	);
	ld.param.f64 	%fd2828, [retval0];
	ld.param.b32 	%r1144, [retval0+8];
	} // callseq 80
$L__BB4_104:
	add.s32 	%r1145, %r1144, 1;
$L__BB4_105:
	shl.b32 	%r499, %r1145, 6;
	cvt.u64.u32 	%rd26, %r499;
	and.b64  	%rd27, %rd26, 64;
	mov.u64 	%rd28, __cudart_sin_cos_coeffs;
	add.s64 	%rd29, %rd28, %rd27;
	mul.rn.f64 	%fd1152, %fd2828, %fd2828;
	and.b32  	%r500, %r1145, 1;
	setp.eq.b32 	%p173, %r500, 1;
	selp.f64 	%fd1153, 0dBDA8FF8320FD8164, 0d3DE5DB65F9785EBA, %p173;
	ld.global.nc.v2.f64 	{%fd1154, %fd1155}, [%rd29];
	fma.rn.f64 	%fd1156, %fd1153, %fd1152, %fd1154;
	fma.rn.f64 	%fd1157, %fd1156, %fd1152, %fd1155;
	ld.global.nc.v2.f64 	{%fd1158, %fd1159}, [%rd29+16];
	fma.rn.f64 	%fd1160, %fd1157, %fd1152, %fd1158;
	fma.rn.f64 	%fd1161, %fd1160, %fd1152, %fd1159;
	ld.global.nc.v2.f64 	{%fd1162, %fd1163}, [%rd29+32];
	fma.rn.f64 	%fd1164, %fd1161, %fd1152, %fd1162;
	fma.rn.f64 	%fd1165, %fd1164, %fd1152, %fd1163;
	fma.rn.f64 	%fd1166, %fd1165, %fd2828, %fd2828;
	fma.rn.f64 	%fd1167, %fd1165, %fd1152, 0d3FF0000000000000;
	selp.f64 	%fd1168, %fd1167, %fd1166, %p173;
	and.b32  	%r501, %r1145, 2;
	setp.eq.s32 	%p174, %r501, 0;
	mov.f64 	%fd1169, 0d0000000000000000;
	sub.f64 	%fd1170, %fd1169, %fd1168;
	selp.f64 	%fd169, %fd1168, %fd1170, %p174;
	abs.f64 	%fd170, %fd149;
	setp.neu.f64 	%p175, %fd170, 0d7FF0000000000000;
	@%p175 bra 	$L__BB4_107;
	mov.f64 	%fd1176, 0d0000000000000000;
	mul.rn.f64 	%fd2830, %fd149, %fd1176;
	mov.b32 	%r1147, 1;
	bra.uni 	$L__BB4_110;
$L__BB4_107:
	mul.f64 	%fd1171, %fd149, 0d3FE45F306DC9C883;
	cvt.rni.s32.f64 	%r1146, %fd1171;
	cvt.rn.f64.s32 	%fd1172, %r1146;
	fma.rn.f64 	%fd1173, %fd1172, 0dBFF921FB54442D18, %fd149;
	fma.rn.f64 	%fd1174, %fd1172, 0dBC91A62633145C00, %fd1173;
	fma.rn.f64 	%fd2830, %fd1172, 0dB97B839A252049C0, %fd1174;
	setp.ltu.f64 	%p176, %fd170, 0d41E0000000000000;
	@%p176 bra 	$L__BB4_109;
	{ // callseq 81, 0
	.param .b64 param0;
	st.param.f64 	[param0], %fd149;
	.param .align 16 .b8 retval0[16];
	call.uni (retval0), 
	__internal_trig_reduction_slowpathd, 
	(
	param0
	);
	ld.param.f64 	%fd2830, [retval0];
	ld.param.b32 	%r1146, [retval0+8];
	} // callseq 81
$L__BB4_109:
	add.s32 	%r1147, %r1146, 1;
$L__BB4_110:
	setp.eq.s32 	%p177, %r13, 1062207488;
	setp.ne.s32 	%p178, %r326, 1071644672;
	and.pred  	%p4, %p177, %p178;
	setp.ne.s32 	%p179, %r62, 2146435072;
	shl.b32 	%r505, %r1147, 6;
	cvt.u64.u32 	%rd30, %r505;
	and.b64  	%rd31, %rd30, 64;
	add.s64 	%rd33, %rd28, %rd31;
	mul.rn.f64 	%fd1177, %fd2830, %fd2830;
	and.b32  	%r506, %r1147, 1;
	setp.eq.b32 	%p180, %r506, 1;
	selp.f64 	%fd1178, 0dBDA8FF8320FD8164, 0d3DE5DB65F9785EBA, %p180;
	ld.global.nc.v2.f64 	{%fd1179, %fd1180}, [%rd33];
	fma.rn.f64 	%fd1181, %fd1178, %fd1177, %fd1179;
	fma.rn.f64 	%fd1182, %fd1181, %fd1177, %fd1180;
	ld.global.nc.v2.f64 	{%fd1183, %fd1184}, [%rd33+16];
	fma.rn.f64 	%fd1185, %fd1182, %fd1177, %fd1183;
	fma.rn.f64 	%fd1186, %fd1185, %fd1177, %fd1184;
	ld.global.nc.v2.f64 	{%fd1187, %fd1188}, [%rd33+32];
	fma.rn.f64 	%fd1189, %fd1186, %fd1177, %fd1187;
	fma.rn.f64 	%fd1190, %fd1189, %fd1177, %fd1188;
	fma.rn.f64 	%fd1191, %fd1190, %fd2830, %fd2830;
	fma.rn.f64 	%fd1192, %fd1190, %fd1177, 0d3FF0000000000000;
	selp.f64 	%fd1193, %fd1192, %fd1191, %p180;
	and.b32  	%r507, %r1147, 2;
	setp.eq.s32 	%p181, %r507, 0;
	mov.f64 	%fd1194, 0d0000000000000000;
	sub.f64 	%fd1195, %fd1194, %fd1193;
	selp.f64 	%fd1196, %fd1193, %fd1195, %p181;
	sub.f64 	%fd1197, %fd169, %fd1196;
	mul.f64 	%fd1198, %fd162, %fd21;
	mul.f64 	%fd1199, %fd1198, %fd1197;
	mul.f64 	%fd1200, %fd2798, %fd1199;
	div.rn.f64 	%fd1201, %fd1200, %fd24;
	add.f64 	%fd1202, %fd147, %fd1201;
	st.shared.f64 	[%r4], %fd1202;
	bar.sync 	0;
	ld.shared.f64 	%fd176, [%r5];
	bar.sync 	0;
	bar.sync 	0;
	bar.sync 	0;
	@%p179 bra 	$L__BB4_115;
	setp.num.f64 	%p182, %fd150, %fd150;
	@%p182 bra 	$L__BB4_113;
	mov.f64 	%fd1203, 0d4000000000000000;
	add.rn.f64 	%fd2831, %fd150, %fd1203;
	bra.uni 	$L__BB4_115;
$L__BB4_113:
	setp.neu.f64 	%p183, %fd151, 0d7FF0000000000000;
	@%p183 bra 	$L__BB4_115;
	setp.lt.s32 	%p184, %r61, 0;
	selp.b32 	%r508, %r15, %r14, %p4;
	selp.b32 	%r509, %r508, %r14, %p184;
	mov.b32 	%r510, 0;
	mov.b64 	%fd2831, {%r510, %r509};
$L__BB4_115:
	setp.eq.f64 	%p185, %fd150, 0d3FF0000000000000;
	neg.f64 	%fd1204, %fd2831;
	selp.f64 	%fd1205, 0dBFF0000000000000, %fd1204, %p185;
	div.rn.f64 	%fd180, %fd1205, %fd156;
	fma.rn.f64 	%fd1206, %fd180, 0d3FF71547652B82FE, 0d4338000000000000;
	{
	.reg .b32 %temp; 
	mov.b64 	{%r76, %temp}, %fd1206;
	}
	mov.f64 	%fd1207, 0dC338000000000000;
	add.rn.f64 	%fd1208, %fd1206, %fd1207;
	fma.rn.f64 	%fd1209, %fd1208, 0dBFE62E42FEFA39EF, %fd180;
	fma.rn.f64 	%fd1210, %fd1208, 0dBC7ABC9E3B39803F, %fd1209;
	fma.rn.f64 	%fd1211, %fd1210, 0d3E5ADE1569CE2BDF, 0d3E928AF3FCA213EA;
	fma.rn.f64 	%fd1212, %fd1211, %fd1210, 0d3EC71DEE62401315;
	fma.rn.f64 	%fd1213, %fd1212, %fd1210, 0d3EFA01997C89EB71;
	fma.rn.f64 	%fd1214, %fd1213, %fd1210, 0d3F2A01A014761F65;
	fma.rn.f64 	%fd1215, %fd1214, %fd1210, 0d3F56C16C1852B7AF;
	fma.rn.f64 	%fd1216, %fd1215, %fd1210, 0d3F81111111122322;
	fma.rn.f64 	%fd1217, %fd1216, %fd1210, 0d3FA55555555502A1;
	fma.rn.f64 	%fd1218, %fd1217, %fd1210, 0d3FC5555555555511;
	fma.rn.f64 	%fd1219, %fd1218, %fd1210, 0d3FE000000000000B;
	fma.rn.f64 	%fd1220, %fd1219, %fd1210, 0d3FF0000000000000;
	fma.rn.f64 	%fd1221, %fd1220, %fd1210, 0d3FF0000000000000;
	{
	.reg .b32 %temp; 
	mov.b64 	{%r77, %temp}, %fd1221;
	}
	{
	.reg .b32 %temp; 
	mov.b64 	{%temp, %r78}, %fd1221;
	}
	shl.b32 	%r511, %r76, 20;
	add.s32 	%r512, %r511, %r78;
	mov.b64 	%fd2832, {%r77, %r512};
	{
	.reg .b32 %temp; 
	mov.b64 	{%temp, %r513}, %fd180;
	}
	mov.b32 	%f40, %r513;
	abs.f32 	%f8, %f40;
	setp.lt.f32 	%p186, %f8, 0f4086232B;
	@%p186 bra 	$L__BB4_118;
	setp.lt.f64 	%p187, %fd180, 0d0000000000000000;
	add.f64 	%fd1222, %fd180, 0d7FF0000000000000;
	selp.f64 	%fd2832, 0d0000000000000000, %fd1222, %p187;
	setp.geu.f32 	%p188, %f8, 0f40874800;
	@%p188 bra 	$L__BB4_118;
	shr.u32 	%r514, %r76, 31;
	add.s32 	%r515, %r76, %r514;
	shr.s32 	%r516, %r515, 1;
	shl.b32 	%r517, %r516, 20;
	add.s32 	%r518, %r78, %r517;
	mov.b64 	%fd1223, {%r77, %r518};
	sub.s32 	%r519, %r76, %r516;
	shl.b32 	%r520, %r519, 20;
	add.s32 	%r521, %r520, 1072693248;
	mov.b32 	%r522, 0;
	mov.b64 	%fd1224, {%r522, %r521};
	mul.f64 	%fd2832, %fd1224, %fd1223;
$L__BB4_118:
	setp.neu.f64 	%p189, %fd163, 0d7FF0000000000000;
	mul.f64 	%fd185, %fd11, %fd2832;
	bar.sync 	0;
	@%p189 bra 	$L__BB4_120;
	mov.f64 	%fd1230, 0d0000000000000000;
	mul.rn.f64 	%fd2834, %fd148, %fd1230;
	mov.b32 	%r1149, 1;
	bra.uni 	$L__BB4_123;
$L__BB4_120:
	mul.f64 	%fd1225, %fd148, 0d3FE45F306DC9C883;
	cvt.rni.s32.f64 	%r1148, %fd1225;
	cvt.rn.f64.s32 	%fd1226, %r1148;
	fma.rn.f64 	%fd1227, %fd1226, 0dBFF921FB54442D18, %fd148;
	fma.rn.f64 	%fd1228, %fd1226, 0dBC91A62633145C00, %fd1227;
	fma.rn.f64 	%fd2834, %fd1226, 0dB97B839A252049C0, %fd1228;
	setp.ltu.f64 	%p190, %fd163, 0d41E0000000000000;
	@%p190 bra 	$L__BB4_122;
	{ // callseq 82, 0
	.param .b64 param0;
	st.param.f64 	[param0], %fd148;
	.param .align 16 .b8 retval0[16];
	call.uni (retval0), 
	__internal_trig_reduction_slowpathd, 
	(
	param0
	);
	ld.param.f64 	%fd2834, [retval0];
	ld.param.b32 	%r1148, [retval0+8];
	} // callseq 82
$L__BB4_122:
	add.s32 	%r1149, %r1148, 1;
$L__BB4_123:
	setp.neu.f64 	%p191, %fd170, 0d7FF0000000000000;
	shl.b32 	%r525, %r1149, 6;
	cvt.u64.u32 	%rd34, %r525;
	and.b64  	%rd35, %rd34, 64;
	add.s64 	%rd37, %rd28, %rd35;
	mul.rn.f64 	%fd1231, %fd2834, %fd2834;
	and.b32  	%r526, %r1149, 1;
	setp.eq.b32 	%p192, %r526, 1;
	selp.f64 	%fd1232, 0dBDA8FF8320FD8164, 0d3DE5DB65F9785EBA, %p192;
	ld.global.nc.v2.f64 	{%fd1233, %fd1234}, [%rd37];
	fma.rn.f64 	%fd1235, %fd1232, %fd1231, %fd1233;
	fma.rn.f64 	%fd1236, %fd1235, %fd1231, %fd1234;
	ld.global.nc.v2.f64 	{%fd1237, %fd1238}, [%rd37+16];
	fma.rn.f64 	%fd1239, %fd1236, %fd1231, %fd1237;
	fma.rn.f64 	%fd1240, %fd1239, %fd1231, %fd1238;
	ld.global.nc.v2.f64 	{%fd1241, %fd1242}, [%rd37+32];
	fma.rn.f64 	%fd1243, %fd1240, %fd1231, %fd1241;
	fma.rn.f64 	%fd1244, %fd1243, %fd1231, %fd1242;
	fma.rn.f64 	%fd1245, %fd1244, %fd2834, %fd2834;
	fma.rn.f64 	%fd1246, %fd1244, %fd1231, 0d3FF0000000000000;
	selp.f64 	%fd1247, %fd1246, %fd1245, %p192;
	and.b32  	%r527, %r1149, 2;
	setp.eq.s32 	%p193, %r527, 0;
	mov.f64 	%fd1248, 0d0000000000000000;
	sub.f64 	%fd1249, %fd1248, %fd1247;
	selp.f64 	%fd191, %fd1247, %fd1249, %p193;
	@%p191 bra 	$L__BB4_125;
	mov.f64 	%fd1255, 0d0000000000000000;
	mul.rn.f64 	%fd2836, %fd149, %fd1255;
	mov.b32 	%r1151, 1;
	bra.uni 	$L__BB4_128;
$L__BB4_125:
	mul.f64 	%fd1250, %fd149, 0d3FE45F306DC9C883;
	cvt.rni.s32.f64 	%r1150, %fd1250;
	cvt.rn.f64.s32 	%fd1251, %r1150;
	fma.rn.f64 	%fd1252, %fd1251, 0dBFF921FB54442D18, %fd149;
	fma.rn.f64 	%fd1253, %fd1251, 0dBC91A62633145C00, %fd1252;
	fma.rn.f64 	%fd2836, %fd1251, 0dB97B839A252049C0, %fd1253;
	setp.ltu.f64 	%p194, %fd170, 0d41E0000000000000;
	@%p194 bra 	$L__BB4_127;
	{ // callseq 83, 0
	.param .b64 param0;
	st.param.f64 	[param0], %fd149;
	.param .align 16 .b8 retval0[16];
	call.uni (retval0), 
	__internal_trig_reduction_slowpathd, 
	(
	param0
	);
	ld.param.f64 	%fd2836, [retval0];
	ld.param.b32 	%r1150, [retval0+8];
	} // callseq 83
$L__BB4_127:
	add.s32 	%r1151, %r1150, 1;
$L__BB4_128:
	mul.f64 	%fd1256, %fd185, %fd21;
	shl.b32 	%r530, %r1151, 6;
	cvt.u64.u32 	%rd38, %r530;
	and.b64  	%rd39, %rd38, 64;
	add.s64 	%rd41, %rd28, %rd39;
	mul.rn.f64 	%fd1257, %fd2836, %fd2836;
	and.b32  	%r531, %r1151, 1;
	setp.eq.b32 	%p195, %r531, 1;
	selp.f64 	%fd1258, 0dBDA8FF8320FD8164, 0d3DE5DB65F9785EBA, %p195;
	ld.global.nc.v2.f64 	{%fd1259, %fd1260}, [%rd41];
	fma.rn.f64 	%fd1261, %fd1258, %fd1257, %fd1259;
	fma.rn.f64 	%fd1262, %fd1261, %fd1257, %fd1260;
	ld.global.nc.v2.f64 	{%fd1263, %fd1264}, [%rd41+16];
	fma.rn.f64 	%fd1265, %fd1262, %fd1257, %fd1263;
	fma.rn.f64 	%fd1266, %fd1265, %fd1257, %fd1264;
	ld.global.nc.v2.f64 	{%fd1267, %fd1268}, [%rd41+32];
	fma.rn.f64 	%fd1269, %fd1266, %fd1257, %fd1267;
	fma.rn.f64 	%fd1270, %fd1269, %fd1257, %fd1268;
	fma.rn.f64 	%fd1271, %fd1270, %fd2836, %fd2836;
	fma.rn.f64 	%fd1272, %fd1270, %fd1257, 0d3FF0000000000000;
	selp.f64 	%fd1273, %fd1272, %fd1271, %p195;
	and.b32  	%r532, %r1151, 2;
	setp.eq.s32 	%p196, %r532, 0;
	mov.f64 	%fd1274, 0d0000000000000000;
	sub.f64 	%fd1275, %fd1274, %fd1273;
	selp.f64 	%fd1276, %fd1273, %fd1275, %p196;
	add.f64 	%fd1277, %fd191, %fd1276;
	mul.f64 	%fd1278, %fd1256, %fd1277;
	div.rn.f64 	%fd1279, %fd1278, %fd23;
	sub.f64 	%fd1280, %fd191, %fd1276;
	mul.f64 	%fd1281, %fd1256, %fd1280;
	mul.f64 	%fd1282, %fd2802, %fd1281;
	div.rn.f64 	%fd1283, %fd1282, %fd24;
	sub.f64 	%fd1284, %fd1279, %fd1283;
	add.f64 	%fd1285, %fd176, %fd1284;
	st.shared.f64 	[%r5], %fd1285;
	bar.sync 	0;
	fma.rn.f64 	%fd197, %fd27, 0d3FE0000000000000, %fd2799;
	bar.sync 	0;
	ld.shared.f64 	%fd198, [%r6];
	bar.sync 	0;
	bar.sync 	0;
	bar.sync 	0;
	ld.global.f64 	%fd199, [%rd2];
	setp.neu.f64 	%p197, %fd199, %fd6;
	@%p197 bra 	$L__BB4_130;
	bar.sync 	0;
	bra.uni 	$L__BB4_135;
$L__BB4_130:
	setp.neu.f64 	%p198, %fd199, %fd5;
	@%p198 bra 	$L__BB4_132;
	bar.sync 	0;
	bra.uni 	$L__BB4_135;
$L__BB4_132:
	setp.neu.f64 	%p199, %fd199, %fd7;
	@%p199 bra 	$L__BB4_134;
	bar.sync 	0;
	bra.uni 	$L__BB4_135;
$L__BB4_134:
	bar.sync 	0;
$L__BB4_135:
	add.f64 	%fd1286, %fd198, 0d0000000000000000;
	st.shared.f64 	[%r6], %fd1286;
	bar.sync 	0;
	ld.shared.f64 	%fd200, [%r7];
	mul.f64 	%fd1287, %fd2802, %fd27;
	fma.rn.f64 	%fd201, %fd1287, 0d3FE0000000000000, %fd2800;
	mul.f64 	%fd1288, %fd2798, %fd27;
	fma.rn.f64 	%fd202, %fd1288, 0d3FE0000000000000, %fd2801;
	ld.shared.f64 	%fd1289, [%r5];
	mul.f64 	%fd1290, %fd27, %fd1289;
	fma.rn.f64 	%fd203, %fd1290, 0d3FE0000000000000, %fd2798;
	bar.sync 	0;
	ld.global.f64 	%fd1291, [%rd2];
	mul.f64 	%fd204, %fd1291, %fd8;
	bar.sync 	0;
	mul.f64 	%fd1292, %fd197, %fd204;
	ld.global.f64 	%fd1293, [%rd2];
	mul.f64 	%fd1294, %fd201, %fd1293;
	sub.f64 	%fd1295, %fd1292, %fd1294;
	ld.global.f64 	%fd1296, [%rd1+16];
	add.f64 	%fd205, %fd1296, %fd1295;
	bar.sync 	0;
	ld.global.f64 	%fd206, [%rd2];
	fma.rn.f64 	%fd1297, %fd201, %fd206, %fd1292;
	ld.global.f64 	%fd1298, [%rd1+16];
	add.f64 	%fd207, %fd1298, %fd1297;
	setp.neu.f64 	%p200, %fd206, %fd6;
	@%p200 bra 	$L__BB4_145;
	setp.lt.s32 	%p229, %r12, 0;
	setp.eq.s32 	%p230, %r13, 1062207488;
	bar.sync 	0;
	sub.f64 	%fd208, %fd202, %fd13;
	{
	.reg .b32 %temp; 
	mov.b64 	{%temp, %r89}, %fd208;
	}
	abs.f64 	%fd209, %fd208;
	{ // callseq 86, 0
	.param .b64 param0;
	st.param.f64 	[param0], %fd209;
	.param .b64 param1;
	st.param.f64 	[param1], 0d4000000000000000;
	.param .b64 retval0;
	call.uni (retval0), 
	__internal_accurate_pow, 
	(
	param0, 
	param1
	);
	ld.param.f64 	%fd1359, [retval0];
	} // callseq 86
	setp.lt.s32 	%p232, %r89, 0;
	neg.f64 	%fd1361, %fd1359;
	selp.f64 	%fd1362, %fd1361, %fd1359, %p230;
	selp.f64 	%fd1363, %fd1362, %fd1359, %p232;
	setp.eq.f64 	%p233, %fd208, 0d0000000000000000;
	selp.b32 	%r575, %r89, 0, %p230;
	or.b32  	%r576, %r575, 2146435072;
	selp.b32 	%r577, %r576, %r575, %p229;
	mov.b32 	%r578, 0;
	mov.b64 	%fd1364, {%r578, %r577};
	selp.f64 	%fd2837, %fd1364, %fd1363, %p233;
	add.f64 	%fd1365, %fd208, 0d4000000000000000;
	{
	.reg .b32 %temp; 
	mov.b64 	{%temp, %r579}, %fd1365;
	}
	and.b32  	%r580, %r579, 2146435072;
	setp.ne.s32 	%p234, %r580, 2146435072;
	@%p234 bra 	$L__BB4_141;
	setp.num.f64 	%p235, %fd208, %fd208;
	@%p235 bra 	$L__BB4_139;
	mov.f64 	%fd1366, 0d4000000000000000;
	add.rn.f64 	%fd2837, %fd208, %fd1366;
	bra.uni 	$L__BB4_141;
$L__BB4_139:
	setp.neu.f64 	%p236, %fd209, 0d7FF0000000000000;
	@%p236 bra 	$L__BB4_141;
	setp.lt.s32 	%p237, %r89, 0;
	selp.b32 	%r581, %r15, %r14, %p4;
	selp.b32 	%r582, %r581, %r14, %p237;
	mov.b32 	%r583, 0;
	mov.b64 	%fd2837, {%r583, %r582};
$L__BB4_141:
	setp.eq.f64 	%p238, %fd208, 0d3FF0000000000000;
	neg.f64 	%fd1367, %fd2837;
	selp.f64 	%fd1368, 0dBFF0000000000000, %fd1367, %p238;
	div.rn.f64 	%fd214, %fd1368, %fd156;
	fma.rn.f64 	%fd1369, %fd214, 0d3FF71547652B82FE, 0d4338000000000000;
	{
	.reg .b32 %temp; 
	mov.b64 	{%r90, %temp}, %fd1369;
	}
	mov.f64 	%fd1370, 0dC338000000000000;
	add.rn.f64 	%fd1371, %fd1369, %fd1370;
	fma.rn.f64 	%fd1372, %fd1371, 0dBFE62E42FEFA39EF, %fd214;
	fma.rn.f64 	%fd1373, %fd1371, 0dBC7ABC9E3B39803F, %fd1372;
	fma.rn.f64 	%fd1374, %fd1373, 0d3E5ADE1569CE2BDF, 0d3E928AF3FCA213EA;
	fma.rn.f64 	%fd1375, %fd1374, %fd1373, 0d3EC71DEE62401315;
	fma.rn.f64 	%fd1376, %fd1375, %fd1373, 0d3EFA01997C89EB71;
	fma.rn.f64 	%fd1377, %fd1376, %fd1373, 0d3F2A01A014761F65;
	fma.rn.f64 	%fd1378, %fd1377, %fd1373, 0d3F56C16C1852B7AF;
	fma.rn.f64 	%fd1379, %fd1378, %fd1373, 0d3F81111111122322;
	fma.rn.f64 	%fd1380, %fd1379, %fd1373, 0d3FA55555555502A1;
	fma.rn.f64 	%fd1381, %fd1380, %fd1373, 0d3FC5555555555511;
	fma.rn.f64 	%fd1382, %fd1381, %fd1373, 0d3FE000000000000B;
	fma.rn.f64 	%fd1383, %fd1382, %fd1373, 0d3FF0000000000000;
	fma.rn.f64 	%fd1384, %fd1383, %fd1373, 0d3FF0000000000000;
	{
	.reg .b32 %temp; 
	mov.b64 	{%r91, %temp}, %fd1384;
	}
	{
	.reg .b32 %temp; 
	mov.b64 	{%temp, %r92}, %fd1384;
	}
	shl.b32 	%r584, %r90, 20;
	add.s32 	%r585, %r584, %r92;
	mov.b64 	%fd2838, {%r91, %r585};
	{
	.reg .b32 %temp; 
	mov.b64 	{%temp, %r586}, %fd214;
	}
	mov.b32 	%f43, %r586;
	abs.f32 	%f9, %f43;
	setp.lt.f32 	%p239, %f9, 0f4086232B;
	@%p239 bra 	$L__BB4_144;
	setp.lt.f64 	%p240, %fd214, 0d0000000000000000;
	add.f64 	%fd1385, %fd214, 0d7FF0000000000000;
	selp.f64 	%fd2838, 0d0000000000000000, %fd1385, %p240;
	setp.geu.f32 	%p241, %f9, 0f40874800;
	@%p241 bra 	$L__BB4_144;
	shr.u32 	%r587, %r90, 31;
	add.s32 	%r588, %r90, %r587;
	shr.s32 	%r589, %r588, 1;
	shl.b32 	%r590, %r589, 20;
	add.s32 	%r591, %r92, %r590;
	mov.b64 	%fd1386, {%r91, %r591};
	sub.s32 	%r592, %r90, %r589;
	shl.b32 	%r593, %r592, 20;
	add.s32 	%r594, %r593, 1072693248;
	mov.b32 	%r595, 0;
	mov.b64 	%fd1387, {%r595, %r594};
	mul.f64 	%fd2838, %fd1387, %fd1386;
$L__BB4_144:
	mul.f64 	%fd2843, %fd20, %fd2838;
	bra.uni 	$L__BB4_166;
$L__BB4_145:
	setp.neu.f64 	%p201, %fd206, %fd5;
	@%p201 bra 	$L__BB4_155;
	setp.lt.s32 	%p216, %r12, 0;
	setp.eq.s32 	%p217, %r13, 1062207488;
	bar.sync 	0;
	sub.f64 	%fd220, %fd202, %fd13;
	{
	.reg .b32 %temp; 
	mov.b64 	{%temp, %r93}, %fd220;
	}
	abs.f64 	%fd221, %fd220;
	{ // callseq 85, 0
	.param .b64 param0;
	st.param.f64 	[param0], %fd221;
	.param .b64 param1;
	st.param.f64 	[param1], 0d4000000000000000;
	.param .b64 retval0;
	call.uni (retval0), 
	__internal_accurate_pow, 
	(
	param0, 
	param1
	);
	ld.param.f64 	%fd1330, [retval0];
	} // callseq 85
	setp.lt.s32 	%p219, %r93, 0;
	neg.f64 	%fd1332, %fd1330;
	selp.f64 	%fd1333, %fd1332, %fd1330, %p217;
	selp.f64 	%fd1334, %fd1333, %fd1330, %p219;
	setp.eq.f64 	%p220, %fd220, 0d0000000000000000;
	selp.b32 	%r554, %r93, 0, %p217;
	or.b32  	%r555, %r554, 2146435072;
	selp.b32 	%r556, %r555, %r554, %p216;
	mov.b32 	%r557, 0;
	mov.b64 	%fd1335, {%r557, %r556};
	selp.f64 	%fd2839, %fd1335, %fd1334, %p220;
	add.f64 	%fd1336, %fd220, 0d4000000000000000;
	{
	.reg .b32 %temp; 
	mov.b64 	{%temp, %r558}, %fd1336;
	}
	and.b32  	%r559, %r558, 2146435072;
	setp.ne.s32 	%p221, %r559, 2146435072;
	@%p221 bra 	$L__BB4_151;
	setp.num.f64 	%p222, %fd220, %fd220;
	@%p222 bra 	$L__BB4_149;
	mov.f64 	%fd1337, 0d4000000000000000;
	add.rn.f64 	%fd2839, %fd220, %fd1337;
	bra.uni 	$L__BB4_151;
$L__BB4_149:
	setp.neu.f64 	%p223, %fd221, 0d7FF0000000000000;
	@%p223 bra 	$L__BB4_151;
	setp.lt.s32 	%p224, %r93, 0;
	selp.b32 	%r560, %r15, %r14, %p4;
	selp.b32 	%r561, %r560, %r14, %p224;
	mov.b32 	%r562, 0;
	mov.b64 	%fd2839, {%r562, %r561};
$L__BB4_151:
	setp.eq.f64 	%p225, %fd220, 0d3FF0000000000000;
	neg.f64 	%fd1338, %fd2839;
	selp.f64 	%fd1339, 0dBFF0000000000000, %fd1338, %p225;
	div.rn.f64 	%fd226, %fd1339, %fd156;
	fma.rn.f64 	%fd1340, %fd226, 0d3FF71547652B82FE, 0d4338000000000000;
	{
	.reg .b32 %temp; 
	mov.b64 	{%r94, %temp}, %fd1340;
	}
	mov.f64 	%fd1341, 0dC338000000000000;
	add.rn.f64 	%fd1342, %fd1340, %fd1341;
	fma.rn.f64 	%fd1343, %fd1342, 0dBFE62E42FEFA39EF, %fd226;
	fma.rn.f64 	%fd1344, %fd1342, 0dBC7ABC9E3B39803F, %fd1343;
	fma.rn.f64 	%fd1345, %fd1344, 0d3E5ADE1569CE2BDF, 0d3E928AF3FCA213EA;
	fma.rn.f64 	%fd1346, %fd1345, %fd1344, 0d3EC71DEE62401315;
	fma.rn.f64 	%fd1347, %fd1346, %fd1344, 0d3EFA01997C89EB71;
	fma.rn.f64 	%fd1348, %fd1347, %fd1344, 0d3F2A01A014761F65;
	fma.rn.f64 	%fd1349, %fd1348, %fd1344, 0d3F56C16C1852B7AF;
	fma.rn.f64 	%fd1350, %fd1349, %fd1344, 0d3F81111111122322;
	fma.rn.f64 	%fd1351, %fd1350, %fd1344, 0d3FA55555555502A1;
	fma.rn.f64 	%fd1352, %fd1351, %fd1344, 0d3FC5555555555511;
	fma.rn.f64 	%fd1353, %fd1352, %fd1344, 0d3FE000000000000B;
	fma.rn.f64 	%fd1354, %fd1353, %fd1344, 0d3FF0000000000000;
	fma.rn.f64 	%fd1355, %fd1354, %fd1344, 0d3FF0000000000000;
	{
	.reg .b32 %temp; 
	mov.b64 	{%r95, %temp}, %fd1355;
	}
	{
	.reg .b32 %temp; 
	mov.b64 	{%temp, %r96}, %fd1355;
	}
	shl.b32 	%r563, %r94, 20;
	add.s32 	%r564, %r563, %r96;
	mov.b64 	%fd2840, {%r95, %r564};
	{
	.reg .b32 %temp; 
	mov.b64 	{%temp, %r565}, %fd226;
	}
	mov.b32 	%f42, %r565;
	abs.f32 	%f10, %f42;
	setp.lt.f32 	%p226, %f10, 0f4086232B;
	@%p226 bra 	$L__BB4_154;
	setp.lt.f64 	%p227, %fd226, 0d0000000000000000;
	add.f64 	%fd1356, %fd226, 0d7FF0000000000000;
	selp.f64 	%fd2840, 0d0000000000000000, %fd1356, %p227;
	setp.geu.f32 	%p228, %f10, 0f40874800;
	@%p228 bra 	$L__BB4_154;
	shr.u32 	%r566, %r94, 31;
	add.s32 	%r567, %r94, %r566;
	shr.s32 	%r568, %r567, 1;
	shl.b32 	%r569, %r568, 20;
	add.s32 	%r570, %r96, %r569;
	mov.b64 	%fd1357, {%r95, %r570};
	sub.s32 	%r571, %r94, %r568;
	shl.b32 	%r572, %r571, 20;
	add.s32 	%r573, %r572, 1072693248;
	mov.b32 	%r574, 0;
	mov.b64 	%fd1358, {%r574, %r573};
	mul.f64 	%fd2840, %fd1358, %fd1357;
$L__BB4_154:
	mul.f64 	%fd2843, %fd19, %fd2840;
	bra.uni 	$L__BB4_166;
$L__BB4_155:
	setp.neu.f64 	%p202, %fd206, %fd7;
	@%p202 bra 	$L__BB4_165;
	setp.lt.s32 	%p203, %r12, 0;
	setp.eq.s32 	%p204, %r13, 1062207488;
	bar.sync 	0;
	sub.f64 	%fd232, %fd202, %fd13;
	{
	.reg .b32 %temp; 
	mov.b64 	{%temp, %r97}, %fd232;
	}
	abs.f64 	%fd233, %fd232;
	{ // callseq 84, 0
	.param .b64 param0;
	st.param.f64 	[param0], %fd233;
	.param .b64 param1;
	st.param.f64 	[param1], 0d4000000000000000;
	.param .b64 retval0;
	call.uni (retval0), 
	__internal_accurate_pow, 
	(
	param0, 
	param1
	);
	ld.param.f64 	%fd1301, [retval0];
	} // callseq 84
	setp.lt.s32 	%p206, %r97, 0;
	neg.f64 	%fd1303, %fd1301;
	selp.f64 	%fd1304, %fd1303, %fd1301, %p204;
	selp.f64 	%fd1305, %fd1304, %fd1301, %p206;
	setp.eq.f64 	%p207, %fd232, 0d0000000000000000;
	selp.b32 	%r533, %r97, 0, %p204;
	or.b32  	%r534, %r533, 2146435072;
	selp.b32 	%r535, %r534, %r533, %p203;
	mov.b32 	%r536, 0;
	mov.b64 	%fd1306, {%r536, %r535};
	selp.f64 	%fd2841, %fd1306, %fd1305, %p207;
	add.f64 	%fd1307, %fd232, 0d4000000000000000;
	{
	.reg .b32 %temp; 
	mov.b64 	{%temp, %r537}, %fd1307;
	}
	and.b32  	%r538, %r537, 2146435072;
	setp.ne.s32 	%p208, %r538, 2146435072;
	@%p208 bra 	$L__BB4_161;
	setp.num.f64 	%p209, %fd232, %fd232;
	@%p209 bra 	$L__BB4_159;
	mov.f64 	%fd1308, 0d4000000000000000;
	add.rn.f64 	%fd2841, %fd232, %fd1308;
	bra.uni 	$L__BB4_161;
$L__BB4_159:
	setp.neu.f64 	%p210, %fd233, 0d7FF0000000000000;
	@%p210 bra 	$L__BB4_161;
	setp.lt.s32 	%p211, %r97, 0;
	selp.b32 	%r539, %r15, %r14, %p4;
	selp.b32 	%r540, %r539, %r14, %p211;
	mov.b32 	%r541, 0;
	mov.b64 	%fd2841, {%r541, %r540};
$L__BB4_161:
	setp.eq.f64 	%p212, %fd232, 0d3FF0000000000000;
	neg.f64 	%fd1309, %fd2841;
	selp.f64 	%fd1310, 0dBFF0000000000000, %fd1309, %p212;
	div.rn.f64 	%fd238, %fd1310, %fd156;
	fma.rn.f64 	%fd1311, %fd238, 0d3FF71547652B82FE, 0d4338000000000000;
	{
	.reg .b32 %temp; 
	mov.b64 	{%r98, %temp}, %fd1311;
	}
	mov.f64 	%fd1312, 0dC338000000000000;
	add.rn.f64 	%fd1313, %fd1311, %fd1312;
	fma.rn.f64 	%fd1314, %fd1313, 0dBFE62E42FEFA39EF, %fd238;
	fma.rn.f64 	%fd1315, %fd1313, 0dBC7ABC9E3B39803F, %fd1314;
	fma.rn.f64 	%fd1316, %fd1315, 0d3E5ADE1569CE2BDF, 0d3E928AF3FCA213EA;
	fma.rn.f64 	%fd1317, %fd1316, %fd1315, 0d3EC71DEE62401315;
	fma.rn.f64 	%fd1318, %fd1317, %fd1315, 0d3EFA01997C89EB71;
	fma.rn.f64 	%fd1319, %fd1318, %fd1315, 0d3F2A01A014761F65;
	fma.rn.f64 	%fd1320, %fd1319, %fd1315, 0d3F56C16C1852B7AF;
	fma.rn.f64 	%fd1321, %fd1320, %fd1315, 0d3F81111111122322;
	fma.rn.f64 	%fd1322, %fd1321, %fd1315, 0d3FA55555555502A1;
	fma.rn.f64 	%fd1323, %fd1322, %fd1315, 0d3FC5555555555511;
	fma.rn.f64 	%fd1324, %fd1323, %fd1315, 0d3FE000000000000B;
	fma.rn.f64 	%fd1325, %fd1324, %fd1315, 0d3FF0000000000000;
	fma.rn.f64 	%fd1326, %fd1325, %fd1315, 0d3FF0000000000000;
	{
	.reg .b32 %temp; 
	mov.b64 	{%r99, %temp}, %fd1326;
	}
	{
	.reg .b32 %temp; 
	mov.b64 	{%temp, %r100}, %fd1326;
	}
	shl.b32 	%r542, %r98, 20;
	add.s32 	%r543, %r542, %r100;
	mov.b64 	%fd2842, {%r99, %r543};
	{
	.reg .b32 %temp; 
	mov.b64 	{%temp, %r544}, %fd238;
	}
	mov.b32 	%f41, %r544;
	abs.f32 	%f11, %f41;
	setp.lt.f32 	%p213, %f11, 0f4086232B;
	@%p213 bra 	$L__BB4_164;
	setp.lt.f64 	%p214, %fd238, 0d0000000000000000;
	add.f64 	%fd1327, %fd238, 0d7FF0000000000000;
	selp.f64 	%fd2842, 0d0000000000000000, %fd1327, %p214;
	setp.geu.f32 	%p215, %f11, 0f40874800;
	@%p215 bra 	$L__BB4_164;
	shr.u32 	%r545, %r98, 31;
	add.s32 	%r546, %r98, %r545;
	shr.s32 	%r547, %r546, 1;
	shl.b32 	%r548, %r547, 20;
	add.s32 	%r549, %r100, %r548;
	mov.b64 	%fd1328, {%r99, %r549};
	sub.s32 	%r550, %r98, %r547;
	shl.b32 	%r551, %r550, 20;
	add.s32 	%r552, %r551, 1072693248;
	mov.b32 	%r553, 0;
	mov.b64 	%fd1329, {%r553, %r552};
	mul.f64 	%fd2842, %fd1329, %fd1328;
$L__BB4_164:
	mul.f64 	%fd2843, %fd12, %fd2842;
	bra.uni 	$L__BB4_166;
$L__BB4_165:
	bar.sync 	0;
	mul.f64 	%fd1299, %fd204, %fd9;
	div.rn.f64 	%fd1300, %fd1299, %fd10;
	sqrt.rn.f64 	%fd2843, %fd1300;
$L__BB4_166:
	bar.sync 	0;
	abs.f64 	%fd246, %fd205;
	setp.neu.f64 	%p242, %fd246, 0d7FF0000000000000;
	@%p242 bra 	$L__BB4_168;
	mov.f64 	%fd1393, 0d0000000000000000;
	mul.rn.f64 	%fd2845, %fd205, %fd1393;
	mov.b32 	%r1153, 1;
	bra.uni 	$L__BB4_171;
$L__BB4_168:
	mul.f64 	%fd1388, %fd205, 0d3FE45F306DC9C883;
	cvt.rni.s32.f64 	%r1152, %fd1388;
	cvt.rn.f64.s32 	%fd1389, %r1152;
	fma.rn.f64 	%fd1390, %fd1389, 0dBFF921FB54442D18, %fd205;
	fma.rn.f64 	%fd1391, %fd1389, 0dBC91A62633145C00, %fd1390;
	fma.rn.f64 	%fd2845, %fd1389, 0dB97B839A252049C0, %fd1391;
	setp.ltu.f64 	%p243, %fd246, 0d41E0000000000000;
	@%p243 bra 	$L__BB4_170;
	{ // callseq 87, 0
	.param .b64 param0;
	st.param.f64 	[param0], %fd205;
	.param .align 16 .b8 retval0[16];
	call.uni (retval0), 
	__internal_trig_reduction_slowpathd, 
	(
	param0
	);
	ld.param.f64 	%fd2845, [retval0];
	ld.param.b32 	%r1152, [retval0+8];
	} // callseq 87
$L__BB4_170:
	add.s32 	%r1153, %r1152, 1;
$L__BB4_171:
	shl.b32 	%r598, %r1153, 6;
	cvt.u64.u32 	%rd42, %r598;
	and.b64  	%rd43, %rd42, 64;
	add.s64 	%rd45, %rd28, %rd43;
	mul.rn.f64 	%fd1394, %fd2845, %fd2845;
	and.b32  	%r599, %r1153, 1;
	setp.eq.b32 	%p244, %r599, 1;
	selp.f64 	%fd1395, 0dBDA8FF8320FD8164, 0d3DE5DB65F9785EBA, %p244;
	ld.global.nc.v2.f64 	{%fd1396, %fd1397}, [%rd45];
	fma.rn.f64 	%fd1398, %fd1395, %fd1394, %fd1396;
	fma.rn.f64 	%fd1399, %fd1398, %fd1394, %fd1397;
	ld.global.nc.v2.f64 	{%fd1400, %fd1401}, [%rd45+16];
	fma.rn.f64 	%fd1402, %fd1399, %fd1394, %fd1400;
	fma.rn.f64 	%fd1403, %fd1402, %fd1394, %fd1401;
	ld.global.nc.v2.f64 	{%fd1404, %fd1405}, [%rd45+32];
	fma.rn.f64 	%fd1406, %fd1403, %fd1394, %fd1404;
	fma.rn.f64 	%fd1407, %fd1406, %fd1394, %fd1405;
	fma.rn.f64 	%fd1408, %fd1407, %fd2845, %fd2845;
	fma.rn.f64 	%fd1409, %fd1407, %fd1394, 0d3FF0000000000000;
	selp.f64 	%fd1410, %fd1409, %fd1408, %p244;
	and.b32  	%r600, %r1153, 2;
	setp.eq.s32 	%p245, %r600, 0;
	mov.f64 	%fd1411, 0d0000000000000000;
	sub.f64 	%fd1412, %fd1411, %fd1410;
	selp.f64 	%fd252, %fd1410, %fd1412, %p245;
	abs.f64 	%fd253, %fd207;
	setp.neu.f64 	%p246, %fd253, 0d7FF0000000000000;
	@%p246 bra 	$L__BB4_173;
	mov.f64 	%fd1418, 0d0000000000000000;
	mul.rn.f64 	%fd2847, %fd207, %fd1418;
	mov.b32 	%r1155, 1;
	bra.uni 	$L__BB4_176;
$L__BB4_173:
	mul.f64 	%fd1413, %fd207, 0d3FE45F306DC9C883;
	cvt.rni.s32.f64 	%r1154, %fd1413;
	cvt.rn.f64.s32 	%fd1414, %r1154;
	fma.rn.f64 	%fd1415, %fd1414, 0dBFF921FB54442D18, %fd207;
	fma.rn.f64 	%fd1416, %fd1414, 0dBC91A62633145C00, %fd1415;
	fma.rn.f64 	%fd2847, %fd1414, 0dB97B839A252049C0, %fd1416;
	setp.ltu.f64 	%p247, %fd253, 0d41E0000000000000;
	@%p247 bra 	$L__BB4_175;
	{ // callseq 88, 0
	.param .b64 param0;
	st.param.f64 	[param0], %fd207;
	.param .align 16 .b8 retval0[16];
	call.uni (retval0), 
	__internal_trig_reduction_slowpathd, 
	(
	param0
	);
	ld.param.f64 	%fd2847, [retval0];
	ld.param.b32 	%r1154, [retval0+8];
	} // callseq 88
$L__BB4_175:
	add.s32 	%r1155, %r1154, 1;
$L__BB4_176:
	shl.b32 	%r603, %r1155, 6;
	cvt.u64.u32 	%rd46, %r603;
	and.b64  	%rd47, %rd46, 64;
	add.s64 	%rd49, %rd28, %rd47;
	mul.rn.f64 	%fd1419, %fd2847, %fd2847;
	and.b32  	%r604, %r1155, 1;
	setp.eq.b32 	%p248, %r604, 1;
	selp.f64 	%fd1420, 0dBDA8FF8320FD8164, 0d3DE5DB65F9785EBA, %p248;
	ld.global.nc.v2.f64 	{%fd1421, %fd1422}, [%rd49];
	fma.rn.f64 	%fd1423, %fd1420, %fd1419, %fd1421;
	fma.rn.f64 	%fd1424, %fd1423, %fd1419, %fd1422;
	ld.global.nc.v2.f64 	{%fd1425, %fd1426}, [%rd49+16];
	fma.rn.f64 	%fd1427, %fd1424, %fd1419, %fd1425;
	fma.rn.f64 	%fd1428, %fd1427, %fd1419, %fd1426;
	ld.global.nc.v2.f64 	{%fd1429, %fd1430}, [%rd49+32];
	fma.rn.f64 	%fd1431, %fd1428, %fd1419, %fd1429;
	fma.rn.f64 	%fd1432, %fd1431, %fd1419, %fd1430;
	fma.rn.f64 	%fd1433, %fd1432, %fd2847, %fd2847;
	fma.rn.f64 	%fd1434, %fd1432, %fd1419, 0d3FF0000000000000;
	selp.f64 	%fd1435, %fd1434, %fd1433, %p248;
	and.b32  	%r605, %r1155, 2;
	setp.eq.s32 	%p249, %r605, 0;
	mov.f64 	%fd1436, 0d0000000000000000;
	sub.f64 	%fd1437, %fd1436, %fd1435;
	selp.f64 	%fd1438, %fd1435, %fd1437, %p249;
	sub.f64 	%fd1439, %fd252, %fd1438;
	mul.f64 	%fd1440, %fd2843, %fd22;
	mul.f64 	%fd1441, %fd1440, %fd1439;
	mul.f64 	%fd1442, %fd203, %fd1441;
	div.rn.f64 	%fd1443, %fd1442, %fd24;
	add.f64 	%fd1444, %fd200, %fd1443;
	st.shared.f64 	[%r7], %fd1444;
	bar.sync 	0;
	ld.shared.f64 	%fd259, [%r8];
	ld.shared.f64 	%fd1445, [%r4];
	mul.f64 	%fd1446, %fd27, %fd1445;
	fma.rn.f64 	%fd260, %fd1446, 0d3FE0000000000000, %fd2802;
	bar.sync 	0;
	ld.global.f64 	%fd1447, [%rd2];
	mul.f64 	%fd261, %fd1447, %fd8;
	bar.sync 	0;
	mul.f64 	%fd1448, %fd197, %fd261;
	ld.global.f64 	%fd1449, [%rd2];
	mul.f64 	%fd1450, %fd201, %fd1449;
	sub.f64 	%fd1451, %fd1448, %fd1450;
	ld.global.f64 	%fd1452, [%rd1+16];
	add.f64 	%fd262, %fd1452, %fd1451;
	bar.sync 	0;
	ld.global.f64 	%fd263, [%rd2];
	fma.rn.f64 	%fd1453, %fd201, %fd263, %fd1448;
	ld.global.f64 	%fd1454, [%rd1+16];
	add.f64 	%fd264, %fd1454, %fd1453;
	setp.neu.f64 	%p250, %fd263, %fd6;
	@%p250 bra 	$L__BB4_186;
	setp.lt.s32 	%p279, %r12, 0;
	setp.eq.s32 	%p280, %r13, 1062207488;
	bar.sync 	0;
	sub.f64 	%fd265, %fd202, %fd13;
	{
	.reg .b32 %temp; 
	mov.b64 	{%temp, %r111}, %fd265;
	}
	abs.f64 	%fd266, %fd265;
	{ // callseq 91, 0
	.param .b64 param0;
	st.param.f64 	[param0], %fd266;
	.param .b64 param1;
	st.param.f64 	[param1], 0d4000000000000000;
	.param .b64 retval0;
	call.uni (retval0), 
	__internal_accurate_pow, 
	(
	param0, 
	param1
	);
	ld.param.f64 	%fd1515, [retval0];
	} // callseq 91
	setp.lt.s32 	%p282, %r111, 0;
	neg.f64 	%fd1517, %fd1515;
	selp.f64 	%fd1518, %fd1517, %fd1515, %p280;
	selp.f64 	%fd1519, %fd1518, %fd1515, %p282;
	setp.eq.f64 	%p283, %fd265, 0d0000000000000000;
	selp.b32 	%r648, %r111, 0, %p280;
	or.b32  	%r649, %r648, 2146435072;
	selp.b32 	%r650, %r649, %r648, %p279;
	mov.b32 	%r651, 0;
	mov.b64 	%fd1520, {%r651, %r650};
	selp.f64 	%fd2848, %fd1520, %fd1519, %p283;
	add.f64 	%fd1521, %fd265, 0d4000000000000000;
	{
	.reg .b32 %temp; 
	mov.b64 	{%temp, %r652}, %fd1521;
	}
	and.b32  	%r653, %r652, 2146435072;
	setp.ne.s32 	%p284, %r653, 2146435072;
	@%p284 bra 	$L__BB4_182;
	setp.num.f64 	%p285, %fd265, %fd265;
	@%p285 bra 	$L__BB4_180;
	mov.f64 	%fd1522, 0d4000000000000000;
	add.rn.f64 	%fd2848, %fd265, %fd1522;
	bra.uni 	$L__BB4_182;
$L__BB4_180:
	setp.neu.f64 	%p286, %fd266, 0d7FF0000000000000;
	@%p286 bra 	$L__BB4_182;
	setp.lt.s32 	%p287, %r111, 0;
	selp.b32 	%r654, %r15, %r14, %p4;
	selp.b32 	%r655, %r654, %r14, %p287;
	mov.b32 	%r656, 0;
	mov.b64 	%fd2848, {%r656, %r655};
$L__BB4_182:
	setp.eq.f64 	%p288, %fd265, 0d3FF0000000000000;
	neg.f64 	%fd1523, %fd2848;
	selp.f64 	%fd1524, 0dBFF0000000000000, %fd1523, %p288;
	div.rn.f64 	%fd271, %fd1524, %fd156;
	fma.rn.f64 	%fd1525, %fd271, 0d3FF71547652B82FE, 0d4338000000000000;
	{
	.reg .b32 %temp; 
	mov.b64 	{%r112, %temp}, %fd1525;
	}
	mov.f64 	%fd1526, 0dC338000000000000;
	add.rn.f64 	%fd1527, %fd1525, %fd1526;
	fma.rn.f64 	%fd1528, %fd1527, 0dBFE62E42FEFA39EF, %fd271;
	fma.rn.f64 	%fd1529, %fd1527, 0dBC7ABC9E3B39803F, %fd1528;
	fma.rn.f64 	%fd1530, %fd1529, 0d3E5ADE1569CE2BDF, 0d3E928AF3FCA213EA;
	fma.rn.f64 	%fd1531, %fd1530, %fd1529, 0d3EC71DEE62401315;
	fma.rn.f64 	%fd1532, %fd1531, %fd1529, 0d3EFA01997C89EB71;
	fma.rn.f64 	%fd1533, %fd1532, %fd1529, 0d3F2A01A014761F65;
	fma.rn.f64 	%fd1534, %fd1533, %fd1529, 0d3F56C16C1852B7AF;
	fma.rn.f64 	%fd1535, %fd1534, %fd1529, 0d3F81111111122322;
	fma.rn.f64 	%fd1536, %fd1535, %fd1529, 0d3FA55555555502A1;
	fma.rn.f64 	%fd1537, %fd1536, %fd1529, 0d3FC5555555555511;
	fma.rn.f64 	%fd1538, %fd1537, %fd1529, 0d3FE000000000000B;
	fma.rn.f64 	%fd1539, %fd1538, %fd1529, 0d3FF0000000000000;
	fma.rn.f64 	%fd1540, %fd1539, %fd1529, 0d3FF0000000000000;
	{
	.reg .b32 %temp; 
	mov.b64 	{%r113, %temp}, %fd1540;
	}
	{
	.reg .b32 %temp; 
	mov.b64 	{%temp, %r114}, %fd1540;
	}
	shl.b32 	%r657, %r112, 20;
	add.s32 	%r658, %r657, %r114;
	mov.b64 	%fd2849, {%r113, %r658};
	{
	.reg .b32 %temp; 
	mov.b64 	{%temp, %r659}, %fd271;
	}
	mov.b32 	%f46, %r659;
	abs.f32 	%f12, %f46;
	setp.lt.f32 	%p289, %f12, 0f4086232B;
	@%p289 bra 	$L__BB4_185;
	setp.lt.f64 	%p290, %fd271, 0d0000000000000000;
	add.f64 	%fd1541, %fd271, 0d7FF0000000000000;
	selp.f64 	%fd2849, 0d0000000000000000, %fd1541, %p290;
	setp.geu.f32 	%p291, %f12, 0f40874800;
	@%p291 bra 	$L__BB4_185;
	shr.u32 	%r660, %r112, 31;
	add.s32 	%r661, %r112, %r660;
	shr.s32 	%r662, %r661, 1;
	shl.b32 	%r663, %r662, 20;
	add.s32 	%r664, %r114, %r663;
	mov.b64 	%fd1542, {%r113, %r664};
	sub.s32 	%r665, %r112, %r662;
	shl.b32 	%r666, %r665, 20;
	add.s32 	%r667, %r666, 1072693248;
	mov.b32 	%r668, 0;
	mov.b64 	%fd1543, {%r668, %r667};
	mul.f64 	%fd2849, %fd1543, %fd1542;
$L__BB4_185:
	mul.f64 	%fd2854, %fd20, %fd2849;
	bra.uni 	$L__BB4_207;
$L__BB4_186:
	setp.neu.f64 	%p251, %fd263, %fd5;
	@%p251 bra 	$L__BB4_196;
	setp.lt.s32 	%p266, %r12, 0;
	setp.eq.s32 	%p267, %r13, 1062207488;
	bar.sync 	0;
	sub.f64 	%fd277, %fd202, %fd13;
	{
	.reg .b32 %temp; 
	mov.b64 	{%temp, %r115}, %fd277;
	}
	abs.f64 	%fd278, %fd277;
	{ // callseq 90, 0
	.param .b64 param0;
	st.param.f64 	[param0], %fd278;
	.param .b64 param1;
	st.param.f64 	[param1], 0d4000000000000000;
	.param .b64 retval0;
	call.uni (retval0), 
	__internal_accurate_pow, 
	(
	param0, 
	param1
	);
	ld.param.f64 	%fd1486, [retval0];
	} // callseq 90
	setp.lt.s32 	%p269, %r115, 0;
	neg.f64 	%fd1488, %fd1486;
	selp.f64 	%fd1489, %fd1488, %fd1486, %p267;
	selp.f64 	%fd1490, %fd1489, %fd1486, %p269;
	setp.eq.f64 	%p270, %fd277, 0d0000000000000000;
	selp.b32 	%r627, %r115, 0, %p267;
	or.b32  	%r628, %r627, 2146435072;
	selp.b32 	%r629, %r628, %r627, %p266;
	mov.b32 	%r630, 0;
	mov.b64 	%fd1491, {%r630, %r629};
	selp.f64 	%fd2850, %fd1491, %fd1490, %p270;
	add.f64 	%fd1492, %fd277, 0d4000000000000000;
	{
	.reg .b32 %temp; 
	mov.b64 	{%temp, %r631}, %fd1492;
	}
	and.b32  	%r632, %r631, 2146435072;
	setp.ne.s32 	%p271, %r632, 2146435072;
	@%p271 bra 	$L__BB4_192;
	setp.num.f64 	%p272, %fd277, %fd277;
	@%p272 bra 	$L__BB4_190;
	mov.f64 	%fd1493, 0d4000000000000000;
	add.rn.f64 	%fd2850, %fd277, %fd1493;
	bra.uni 	$L__BB4_192;
$L__BB4_190:
	setp.neu.f64 	%p273, %fd278, 0d7FF0000000000000;
	@%p273 bra 	$L__BB4_192;
	setp.lt.s32 	%p274, %r115, 0;
	selp.b32 	%r633, %r15, %r14, %p4;
	selp.b32 	%r634, %r633, %r14, %p274;
	mov.b32 	%r635, 0;
	mov.b64 	%fd2850, {%r635, %r634};
$L__BB4_192:
	setp.eq.f64 	%p275, %fd277, 0d3FF0000000000000;
	neg.f64 	%fd1494, %fd2850;
	selp.f64 	%fd1495, 0dBFF0000000000000, %fd1494, %p275;
	div.rn.f64 	%fd283, %fd1495, %fd156;
	fma.rn.f64 	%fd1496, %fd283, 0d3FF71547652B82FE, 0d4338000000000000;
	{
	.reg .b32 %temp; 
	mov.b64 	{%r116, %temp}, %fd1496;
	}
	mov.f64 	%fd1497, 0dC338000000000000;
	add.rn.f64 	%fd1498, %fd1496, %fd1497;
	fma.rn.f64 	%fd1499, %fd1498, 0dBFE62E42FEFA39EF, %fd283;
	fma.rn.f64 	%fd1500, %fd1498, 0dBC7ABC9E3B39803F, %fd1499;
	fma.rn.f64 	%fd1501, %fd1500, 0d3E5ADE1569CE2BDF, 0d3E928AF3FCA213EA;
	fma.rn.f64 	%fd1502, %fd1501, %fd1500, 0d3EC71DEE62401315;
	fma.rn.f64 	%fd1503, %fd1502, %fd1500, 0d3EFA01997C89EB71;
	fma.rn.f64 	%fd1504, %fd1503, %fd1500, 0d3F2A01A014761F65;
	fma.rn.f64 	%fd1505, %fd1504, %fd1500, 0d3F56C16C1852B7AF;
	fma.rn.f64 	%fd1506, %fd1505, %fd1500, 0d3F81111111122322;
	fma.rn.f64 	%fd1507, %fd1506, %fd1500, 0d3FA55555555502A1;
	fma.rn.f64 	%fd1508, %fd1507, %fd1500, 0d3FC5555555555511;
	fma.rn.f64 	%fd1509, %fd1508, %fd1500, 0d3FE000000000000B;
	fma.rn.f64 	%fd1510, %fd1509, %fd1500, 0d3FF0000000000000;
	fma.rn.f64 	%fd1511, %fd1510, %fd1500, 0d3FF0000000000000;
	{
	.reg .b32 %temp; 
	mov.b64 	{%r117, %temp}, %fd1511;
	}
	{
	.reg .b32 %temp; 
	mov.b64 	{%temp, %r118}, %fd1511;
	}
	shl.b32 	%r636, %r116, 20;
	add.s32 	%r637, %r636, %r118;
	mov.b64 	%fd2851, {%r117, %r637};
	{
	.reg .b32 %temp; 
	mov.b64 	{%temp, %r638}, %fd283;
	}
	mov.b32 	%f45, %r638;
	abs.f32 	%f13, %f45;
	setp.lt.f32 	%p276, %f13, 0f4086232B;
	@%p276 bra 	$L__BB4_195;
	setp.lt.f64 	%p277, %fd283, 0d0000000000000000;
	add.f64 	%fd1512, %fd283, 0d7FF0000000000000;
	selp.f64 	%fd2851, 0d0000000000000000, %fd1512, %p277;
	setp.geu.f32 	%p278, %f13, 0f40874800;
	@%p278 bra 	$L__BB4_195;
	shr.u32 	%r639, %r116, 31;
	add.s32 	%r640, %r116, %r639;
	shr.s32 	%r641, %r640, 1;
	shl.b32 	%r642, %r641, 20;
	add.s32 	%r643, %r118, %r642;
	mov.b64 	%fd1513, {%r117, %r643};
	sub.s32 	%r644, %r116, %r641;
	shl.b32 	%r645, %r644, 20;
	add.s32 	%r646, %r645, 1072693248;
	mov.b32 	%r647, 0;
	mov.b64 	%fd1514, {%r647, %r646};
	mul.f64 	%fd2851, %fd1514, %fd1513;
$L__BB4_195:
	mul.f64 	%fd2854, %fd19, %fd2851;
	bra.uni 	$L__BB4_207;
$L__BB4_196:
	setp.neu.f64 	%p252, %fd263, %fd7;
	@%p252 bra 	$L__BB4_206;
	setp.lt.s32 	%p253, %r12, 0;
	setp.eq.s32 	%p254, %r13, 1062207488;
	bar.sync 	0;
	sub.f64 	%fd289, %fd202, %fd13;
	{
	.reg .b32 %temp; 
	mov.b64 	{%temp, %r119}, %fd289;
	}
	abs.f64 	%fd290, %fd289;
	{ // callseq 89, 0
	.param .b64 param0;
	st.param.f64 	[param0], %fd290;
	.param .b64 param1;
	st.param.f64 	[param1], 0d4000000000000000;
	.param .b64 retval0;
	call.uni (retval0), 
	__internal_accurate_pow, 
	(
	param0, 
	param1
	);
	ld.param.f64 	%fd1457, [retval0];
	} // callseq 89
	setp.lt.s32 	%p256, %r119, 0;
	neg.f64 	%fd1459, %fd1457;
	selp.f64 	%fd1460, %fd1459, %fd1457, %p254;
	selp.f64 	%fd1461, %fd1460, %fd1457, %p256;
	setp.eq.f64 	%p257, %fd289, 0d0000000000000000;
	selp.b32 	%r606, %r119, 0, %p254;
	or.b32  	%r607, %r606, 2146435072;
	selp.b32 	%r608, %r607, %r606, %p253;
	mov.b32 	%r609, 0;
	mov.b64 	%fd1462, {%r609, %r608};
	selp.f64 	%fd2852, %fd1462, %fd1461, %p257;
	add.f64 	%fd1463, %fd289, 0d4000000000000000;
	{
	.reg .b32 %temp; 
	mov.b64 	{%temp, %r610}, %fd1463;
	}
	and.b32  	%r611, %r610, 2146435072;
	setp.ne.s32 	%p258, %r611, 2146435072;
	@%p258 bra 	$L__BB4_202;
	setp.num.f64 	%p259, %fd289, %fd289;
	@%p259 bra 	$L__BB4_200;
	mov.f64 	%fd1464, 0d4000000000000000;
	add.rn.f64 	%fd2852, %fd289, %fd1464;
	bra.uni 	$L__BB4_202;
$L__BB4_200:
	setp.neu.f64 	%p260, %fd290, 0d7FF0000000000000;
	@%p260 bra 	$L__BB4_202;
	setp.lt.s32 	%p261, %r119, 0;
	selp.b32 	%r612, %r15, %r14, %p4;
	selp.b32 	%r613, %r612, %r14, %p261;
	mov.b32 	%r614, 0;
	mov.b64 	%fd2852, {%r614, %r613};
$L__BB4_202:
	setp.eq.f64 	%p262, %fd289, 0d3FF0000000000000;
	neg.f64 	%fd1465, %fd2852;
	selp.f64 	%fd1466, 0dBFF0000000000000, %fd1465, %p262;
	div.rn.f64 	%fd295, %fd1466, %fd156;
	fma.rn.f64 	%fd1467, %fd295, 0d3FF71547652B82FE, 0d4338000000000000;
	{
	.reg .b32 %temp; 
	mov.b64 	{%r120, %temp}, %fd1467;
	}
	mov.f64 	%fd1468, 0dC338000000000000;
	add.rn.f64 	%fd1469, %fd1467, %fd1468;
	fma.rn.f64 	%fd1470, %fd1469, 0dBFE62E42FEFA39EF, %fd295;
	fma.rn.f64 	%fd1471, %fd1469, 0dBC7ABC9E3B39803F, %fd1470;
	fma.rn.f64 	%fd1472, %fd1471, 0d3E5ADE1569CE2BDF, 0d3E928AF3FCA213EA;
	fma.rn.f64 	%fd1473, %fd1472, %fd1471, 0d3EC71DEE62401315;
	fma.rn.f64 	%fd1474, %fd1473, %fd1471, 0d3EFA01997C89EB71;
	fma.rn.f64 	%fd1475, %fd1474, %fd1471, 0d3F2A01A014761F65;
	fma.rn.f64 	%fd1476, %fd1475, %fd1471, 0d3F56C16C1852B7AF;
	fma.rn.f64 	%fd1477, %fd1476, %fd1471, 0d3F81111111122322;
	fma.rn.f64 	%fd1478, %fd1477, %fd1471, 0d3FA55555555502A1;
	fma.rn.f64 	%fd1479, %fd1478, %fd1471, 0d3FC5555555555511;
	fma.rn.f64 	%fd1480, %fd1479, %fd1471, 0d3FE000000000000B;
	fma.rn.f64 	%fd1481, %fd1480, %fd1471, 0d3FF0000000000000;
	fma.rn.f64 	%fd1482, %fd1481, %fd1471, 0d3FF0000000000000;
	{
	.reg .b32 %temp; 
	mov.b64 	{%r121, %temp}, %fd1482;
	}
	{
	.reg .b32 %temp; 
	mov.b64 	{%temp, %r122}, %fd1482;
	}
	shl.b32 	%r615, %r120, 20;
	add.s32 	%r616, %r615, %r122;
	mov.b64 	%fd2853, {%r121, %r616};
	{
	.reg .b32 %temp; 
	mov.b64 	{%temp, %r617}, %fd295;
	}
	mov.b32 	%f44, %r617;
	abs.f32 	%f14, %f44;
	setp.lt.f32 	%p263, %f14, 0f4086232B;
	@%p263 bra 	$L__BB4_205;
	setp.lt.f64 	%p264, %fd295, 0d0000000000000000;
	add.f64 	%fd1483, %fd295, 0d7FF0000000000000;
	selp.f64 	%fd2853, 0d0000000000000000, %fd1483, %p264;
	setp.geu.f32 	%p265, %f14, 0f40874800;
	@%p265 bra 	$L__BB4_205;
	shr.u32 	%r618, %r120, 31;
	add.s32 	%r619, %r120, %r618;
	shr.s32 	%r620, %r619, 1;
	shl.b32 	%r621, %r620, 20;
	add.s32 	%r622, %r122, %r621;
	mov.b64 	%fd1484, {%r121, %r622};
	sub.s32 	%r623, %r120, %r620;
	shl.b32 	%r624, %r623, 20;
	add.s32 	%r625, %r624, 1072693248;
	mov.b32 	%r626, 0;
	mov.b64 	%fd1485, {%r626, %r625};
	mul.f64 	%fd2853, %fd1485, %fd1484;
$L__BB4_205:
	mul.f64 	%fd2854, %fd12, %fd2853;
	bra.uni 	$L__BB4_207;
$L__BB4_206:
	bar.sync 	0;
	mul.f64 	%fd1455, %fd261, %fd9;
	div.rn.f64 	%fd1456, %fd1455, %fd10;
	sqrt.rn.f64 	%fd2854, %fd1456;
$L__BB4_207:
	bar.sync 	0;
	abs.f64 	%fd303, %fd262;
	setp.neu.f64 	%p292, %fd303, 0d7FF0000000000000;
	@%p292 bra 	$L__BB4_209;
	mov.f64 	%fd1549, 0d0000000000000000;
	mul.rn.f64 	%fd2856, %fd262, %fd1549;
	mov.b32 	%r1157, 1;
	bra.uni 	$L__BB4_212;
$L__BB4_209:
	mul.f64 	%fd1544, %fd262, 0d3FE45F306DC9C883;
	cvt.rni.s32.f64 	%r1156, %fd1544;
	cvt.rn.f64.s32 	%fd1545, %r1156;
	fma.rn.f64 	%fd1546, %fd1545, 0dBFF921FB54442D18, %fd262;
	fma.rn.f64 	%fd1547, %fd1545, 0dBC91A62633145C00, %fd1546;
	fma.rn.f64 	%fd2856, %fd1545, 0dB97B839A252049C0, %fd1547;
	setp.ltu.f64 	%p293, %fd303, 0d41E0000000000000;
	@%p293 bra 	$L__BB4_211;
	{ // callseq 92, 0
	.param .b64 param0;
	st.param.f64 	[param0], %fd262;
	.param .align 16 .b8 retval0[16];
	call.uni (retval0), 
	__internal_trig_reduction_slowpathd, 
	(
	param0
	);
	ld.param.f64 	%fd2856, [retval0];
	ld.param.b32 	%r1156, [retval0+8];
	} // callseq 92
$L__BB4_211:
	add.s32 	%r1157, %r1156, 1;
$L__BB4_212:
	shl.b32 	%r671, %r1157, 6;
	cvt.u64.u32 	%rd50, %r671;
	and.b64  	%rd51, %rd50, 64;
	add.s64 	%rd53, %rd28, %rd51;
	mul.rn.f64 	%fd1550, %fd2856, %fd2856;
	and.b32  	%r672, %r1157, 1;
	setp.eq.b32 	%p294, %r672, 1;
	selp.f64 	%fd1551, 0dBDA8FF8320FD8164, 0d3DE5DB65F9785EBA, %p294;
	ld.global.nc.v2.f64 	{%fd1552, %fd1553}, [%rd53];
	fma.rn.f64 	%fd1554, %fd1551, %fd1550, %fd1552;
	fma.rn.f64 	%fd1555, %fd1554, %fd1550, %fd1553;
	ld.global.nc.v2.f64 	{%fd1556, %fd1557}, [%rd53+16];
	fma.rn.f64 	%fd1558, %fd1555, %fd1550, %fd1556;
	fma.rn.f64 	%fd1559, %fd1558, %fd1550, %fd1557;
	ld.global.nc.v2.f64 	{%fd1560, %fd1561}, [%rd53+32];
	fma.rn.f64 	%fd1562, %fd1559, %fd1550, %fd1560;
	fma.rn.f64 	%fd1563, %fd1562, %fd1550, %fd1561;
	fma.rn.f64 	%fd1564, %fd1563, %fd2856, %fd2856;
	fma.rn.f64 	%fd1565, %fd1563, %fd1550, 0d3FF0000000000000;
	selp.f64 	%fd1566, %fd1565, %fd1564, %p294;
	and.b32  	%r673, %r1157, 2;
	setp.eq.s32 	%p295, %r673, 0;
	mov.f64 	%fd1567, 0d0000000000000000;
	sub.f64 	%fd1568, %fd1567, %fd1566;
	selp.f64 	%fd309, %fd1566, %fd1568, %p295;
	abs.f64 	%fd310, %fd264;
	setp.neu.f64 	%p296, %fd310, 0d7FF0000000000000;
	@%p296 bra 	$L__BB4_214;
	mov.f64 	%fd1574, 0d0000000000000000;
	mul.rn.f64 	%fd2858, %fd264, %fd1574;
	mov.b32 	%r1159, 1;
	bra.uni 	$L__BB4_217;
$L__BB4_214:
	mul.f64 	%fd1569, %fd264, 0d3FE45F306DC9C883;
	cvt.rni.s32.f64 	%r1158, %fd1569;
	cvt.rn.f64.s32 	%fd1570, %r1158;
	fma.rn.f64 	%fd1571, %fd1570, 0dBFF921FB54442D18, %fd264;
	fma.rn.f64 	%fd1572, %fd1570, 0dBC91A62633145C00, %fd1571;
	fma.rn.f64 	%fd2858, %fd1570, 0dB97B839A252049C0, %fd1572;
	setp.ltu.f64 	%p297, %fd310, 0d41E0000000000000;
	@%p297 bra 	$L__BB4_216;
	{ // callseq 93, 0
	.param .b64 param0;
	st.param.f64 	[param0], %fd264;
	.param .align 16 .b8 retval0[16];
	call.uni (retval0), 
	__internal_trig_reduction_slowpathd, 
	(
	param0
	);
	ld.param.f64 	%fd2858, [retval0];
	ld.param.b32 	%r1158, [retval0+8];
	} // callseq 93
$L__BB4_216:
	add.s32 	%r1159, %r1158, 1;
$L__BB4_217:
	setp.lt.s32 	%p298, %r12, 0;
	setp.eq.s32 	%p299, %r13, 1062207488;
	shl.b32 	%r676, %r1159, 6;
	cvt.u64.u32 	%rd54, %r676;
	and.b64  	%rd55, %rd54, 64;
	add.s64 	%rd57, %rd28, %rd55;
	mul.rn.f64 	%fd1575, %fd2858, %fd2858;
	and.b32  	%r677, %r1159, 1;
	setp.eq.b32 	%p301, %r677, 1;
	selp.f64 	%fd1576, 0dBDA8FF8320FD8164, 0d3DE5DB65F9785EBA, %p301;
	ld.global.nc.v2.f64 	{%fd1577, %fd1578}, [%rd57];
	fma.rn.f64 	%fd1579, %fd1576, %fd1575, %fd1577;
	fma.rn.f64 	%fd1580, %fd1579, %fd1575, %fd1578;
	ld.global.nc.v2.f64 	{%fd1581, %fd1582}, [%rd57+16];
	fma.rn.f64 	%fd1583, %fd1580, %fd1575, %fd1581;
	fma.rn.f64 	%fd1584, %fd1583, %fd1575, %fd1582;
	ld.global.nc.v2.f64 	{%fd1585, %fd1586}, [%rd57+32];
	fma.rn.f64 	%fd1587, %fd1584, %fd1575, %fd1585;
	fma.rn.f64 	%fd1588, %fd1587, %fd1575, %fd1586;
	fma.rn.f64 	%fd1589, %fd1588, %fd2858, %fd2858;
	fma.rn.f64 	%fd1590, %fd1588, %fd1575, 0d3FF0000000000000;
	selp.f64 	%fd1591, %fd1590, %fd1589, %p301;
	and.b32  	%r678, %r1159, 2;
	setp.eq.s32 	%p302, %r678, 0;
	mov.f64 	%fd1592, 0d0000000000000000;
	sub.f64 	%fd1593, %fd1592, %fd1591;
	selp.f64 	%fd1594, %fd1591, %fd1593, %p302;
	add.f64 	%fd1595, %fd309, %fd1594;
	mul.f64 	%fd1596, %fd2854, %fd22;
	mul.f64 	%fd1597, %fd1596, %fd1595;
	div.rn.f64 	%fd1598, %fd1597, %fd23;
	mul.f64 	%fd1599, %fd2854, %fd21;
	sub.f64 	%fd1600, %fd309, %fd1594;
	mul.f64 	%fd1601, %fd1599, %fd1600;
	mul.f64 	%fd1602, %fd260, %fd1601;
	div.rn.f64 	%fd1603, %fd1602, %fd24;
	add.f64 	%fd1604, %fd1598, %fd1603;
	add.f64 	%fd1605, %fd259, %fd1604;
	st.shared.f64 	[%r8], %fd1605;
	bar.sync 	0;
	ld.shared.f64 	%fd316, [%r7];
	ld.shared.f64 	%fd1606, [%r5];
	mul.f64 	%fd1607, %fd27, %fd1606;
	fma.rn.f64 	%fd317, %fd1607, 0d3FE0000000000000, %fd2798;
	bar.sync 	0;
	mul.f64 	%fd318, %fd197, %fd25;
	mul.f64 	%fd1608, %fd201, %fd26;
	sub.f64 	%fd319, %fd318, %fd1608;
	bar.sync 	0;
	add.f64 	%fd320, %fd318, %fd1608;
	bar.sync 	0;
	sub.f64 	%fd321, %fd202, %fd13;
	{
	.reg .b32 %temp; 
	mov.b64 	{%temp, %r133}, %fd321;
	}
	abs.f64 	%fd322, %fd321;
	{ // callseq 94, 0
	.param .b64 param0;
	st.param.f64 	[param0], %fd322;
	.param .b64 param1;
	st.param.f64 	[param1], 0d4000000000000000;
	.param .b64 retval0;
	call.uni (retval0), 
	__internal_accurate_pow, 
	(
	param0, 
	param1
	);
	ld.param.f64 	%fd1609, [retval0];
	} // callseq 94
	setp.lt.s32 	%p303, %r133, 0;
	neg.f64 	%fd1611, %fd1609;
	selp.f64 	%fd1612, %fd1611, %fd1609, %p299;
	selp.f64 	%fd1613, %fd1612, %fd1609, %p303;
	setp.eq.f64 	%p304, %fd321, 0d0000000000000000;
	selp.b32 	%r679, %r133, 0, %p299;
	or.b32  	%r680, %r679, 2146435072;
	selp.b32 	%r681, %r680, %r679, %p298;
	mov.b32 	%r682, 0;
	mov.b64 	%fd1614, {%r682, %r681};
	selp.f64 	%fd2865, %fd1614, %fd1613, %p304;
	add.f64 	%fd1615, %fd321, 0d4000000000000000;
	{
	.reg .b32 %temp; 
	mov.b64 	{%temp, %r683}, %fd1615;
	}
	and.b32  	%r134, %r683, 2146435072;
	setp.ne.s32 	%p305, %r134, 2146435072;
	mov.f64 	%fd2859, %fd2865;
	@%p305 bra 	$L__BB4_222;
	setp.num.f64 	%p306, %fd321, %fd321;
	@%p306 bra 	$L__BB4_220;
	mov.f64 	%fd1616, 0d4000000000000000;
	add.rn.f64 	%fd2859, %fd321, %fd1616;
	bra.uni 	$L__BB4_222;
$L__BB4_220:
	setp.neu.f64 	%p307, %fd322, 0d7FF0000000000000;
	mov.f64 	%fd2859, %fd2865;
	@%p307 bra 	$L__BB4_222;
	setp.lt.s32 	%p308, %r133, 0;
	selp.b32 	%r684, %r15, %r14, %p4;
	selp.b32 	%r685, %r684, %r14, %p308;
	mov.b32 	%r686, 0;
	mov.b64 	%fd2859, {%r686, %r685};
$L__BB4_222:
	setp.eq.f64 	%p309, %fd321, 0d3FF0000000000000;
	neg.f64 	%fd1617, %fd2859;
	selp.f64 	%fd1618, 0dBFF0000000000000, %fd1617, %p309;
	div.rn.f64 	%fd327, %fd1618, %fd156;
	fma.rn.f64 	%fd1619, %fd327, 0d3FF71547652B82FE, 0d4338000000000000;
	{
	.reg .b32 %temp; 
	mov.b64 	{%r135, %temp}, %fd1619;
	}
	mov.f64 	%fd1620, 0dC338000000000000;
	add.rn.f64 	%fd1621, %fd1619, %fd1620;
	fma.rn.f64 	%fd1622, %fd1621, 0dBFE62E42FEFA39EF, %fd327;
	fma.rn.f64 	%fd1623, %fd1621, 0dBC7ABC9E3B39803F, %fd1622;
	fma.rn.f64 	%fd1624, %fd1623, 0d3E5ADE1569CE2BDF, 0d3E928AF3FCA213EA;
	fma.rn.f64 	%fd1625, %fd1624, %fd1623, 0d3EC71DEE62401315;
	fma.rn.f64 	%fd1626, %fd1625, %fd1623, 0d3EFA01997C89EB71;
	fma.rn.f64 	%fd1627, %fd1626, %fd1623, 0d3F2A01A014761F65;
	fma.rn.f64 	%fd1628, %fd1627, %fd1623, 0d3F56C16C1852B7AF;
	fma.rn.f64 	%fd1629, %fd1628, %fd1623, 0d3F81111111122322;
	fma.rn.f64 	%fd1630, %fd1629, %fd1623, 0d3FA55555555502A1;
	fma.rn.f64 	%fd1631, %fd1630, %fd1623, 0d3FC5555555555511;
	fma.rn.f64 	%fd1632, %fd1631, %fd1623, 0d3FE000000000000B;
	fma.rn.f64 	%fd1633, %fd1632, %fd1623, 0d3FF0000000000000;
	fma.rn.f64 	%fd1634, %fd1633, %fd1623, 0d3FF0000000000000;
	{
	.reg .b32 %temp; 
	mov.b64 	{%r136, %temp}, %fd1634;
	}
	{
	.reg .b32 %temp; 
	mov.b64 	{%temp, %r137}, %fd1634;
	}
	shl.b32 	%r687, %r135, 20;
	add.s32 	%r688, %r687, %r137;
	mov.b64 	%fd2860, {%r136, %r688};
	{
	.reg .b32 %temp; 
	mov.b64 	{%temp, %r689}, %fd327;
	}
	mov.b32 	%f47, %r689;
	abs.f32 	%f15, %f47;
	setp.lt.f32 	%p310, %f15, 0f4086232B;
	@%p310 bra 	$L__BB4_225;
	setp.lt.f64 	%p311, %fd327, 0d0000000000000000;
	add.f64 	%fd1635, %fd327, 0d7FF0000000000000;
	selp.f64 	%fd2860, 0d0000000000000000, %fd1635, %p311;
	setp.geu.f32 	%p312, %f15, 0f40874800;
	@%p312 bra 	$L__BB4_225;
	shr.u32 	%r690, %r135, 31;
	add.s32 	%r691, %r135, %r690;
	shr.s32 	%r692, %r691, 1;
	shl.b32 	%r693, %r692, 20;
	add.s32 	%r694, %r137, %r693;
	mov.b64 	%fd1636, {%r136, %r694};
	sub.s32 	%r695, %r135, %r692;
	shl.b32 	%r696, %r695, 20;
	add.s32 	%r697, %r696, 1072693248;
	mov.b32 	%r698, 0;
	mov.b64 	%fd1637, {%r698, %r697};
	mul.f64 	%fd2860, %fd1637, %fd1636;
$L__BB4_225:
	mul.f64 	%fd332, %fd11, %fd2860;
	bar.sync 	0;
	abs.f64 	%fd333, %fd319;
	setp.neu.f64 	%p313, %fd333, 0d7FF0000000000000;
	@%p313 bra 	$L__BB4_227;
	mov.f64 	%fd1643, 0d0000000000000000;
	mul.rn.f64 	%fd2862, %fd319, %fd1643;
	mov.b32 	%r1161, 1;
	bra.uni 	$L__BB4_230;
$L__BB4_227:
	mul.f64 	%fd1638, %fd319, 0d3FE45F306DC9C883;
	cvt.rni.s32.f64 	%r1160, %fd1638;
	cvt.rn.f64.s32 	%fd1639, %r1160;
	fma.rn.f64 	%fd1640, %fd1639, 0dBFF921FB54442D18, %fd319;
	fma.rn.f64 	%fd1641, %fd1639, 0dBC91A62633145C00, %fd1640;
	fma.rn.f64 	%fd2862, %fd1639, 0dB97B839A252049C0, %fd1641;
	setp.ltu.f64 	%p314, %fd333, 0d41E0000000000000;
	@%p314 bra 	$L__BB4_229;
	{ // callseq 95, 0
	.param .b64 param0;
	st.param.f64 	[param0], %fd319;
	.param .align 16 .b8 retval0[16];
	call.uni (retval0), 
	__internal_trig_reduction_slowpathd, 
	(
	param0
	);
	ld.param.f64 	%fd2862, [retval0];
	ld.param.b32 	%r1160, [retval0+8];
	} // callseq 95
$L__BB4_229:
	add.s32 	%r1161, %r1160, 1;
$L__BB4_230:
	shl.b32 	%r701, %r1161, 6;
	cvt.u64.u32 	%rd58, %r701;
	and.b64  	%rd59, %rd58, 64;
	add.s64 	%rd61, %rd28, %rd59;
	mul.rn.f64 	%fd1644, %fd2862, %fd2862;
	and.b32  	%r702, %r1161, 1;
	setp.eq.b32 	%p315, %r702, 1;
	selp.f64 	%fd1645, 0dBDA8FF8320FD8164, 0d3DE5DB65F9785EBA, %p315;
	ld.global.nc.v2.f64 	{%fd1646, %fd1647}, [%rd61];
	fma.rn.f64 	%fd1648, %fd1645, %fd1644, %fd1646;
	fma.rn.f64 	%fd1649, %fd1648, %fd1644, %fd1647;
	ld.global.nc.v2.f64 	{%fd1650, %fd1651}, [%rd61+16];
	fma.rn.f64 	%fd1652, %fd1649, %fd1644, %fd1650;
	fma.rn.f64 	%fd1653, %fd1652, %fd1644, %fd1651;
	ld.global.nc.v2.f64 	{%fd1654, %fd1655}, [%rd61+32];
	fma.rn.f64 	%fd1656, %fd1653, %fd1644, %fd1654;
	fma.rn.f64 	%fd1657, %fd1656, %fd1644, %fd1655;
	fma.rn.f64 	%fd1658, %fd1657, %fd2862, %fd2862;
	fma.rn.f64 	%fd1659, %fd1657, %fd1644, 0d3FF0000000000000;
	selp.f64 	%fd1660, %fd1659, %fd1658, %p315;
	and.b32  	%r703, %r1161, 2;
	setp.eq.s32 	%p316, %r703, 0;
	mov.f64 	%fd1661, 0d0000000000000000;
	sub.f64 	%fd1662, %fd1661, %fd1660;
	selp.f64 	%fd339, %fd1660, %fd1662, %p316;
	abs.f64 	%fd340, %fd320;
	setp.neu.f64 	%p317, %fd340, 0d7FF0000000000000;
	@%p317 bra 	$L__BB4_232;
	mov.f64 	%fd1668, 0d0000000000000000;
	mul.rn.f64 	%fd2864, %fd320, %fd1668;
	mov.b32 	%r1163, 1;
	bra.uni 	$L__BB4_235;
$L__BB4_232:
	mul.f64 	%fd1663, %fd320, 0d3FE45F306DC9C883;
	cvt.rni.s32.f64 	%r1162, %fd1663;
	cvt.rn.f64.s32 	%fd1664, %r1162;
	fma.rn.f64 	%fd1665, %fd1664, 0dBFF921FB54442D18, %fd320;
	fma.rn.f64 	%fd1666, %fd1664, 0dBC91A62633145C00, %fd1665;
	fma.rn.f64 	%fd2864, %fd1664, 0dB97B839A252049C0, %fd1666;
	setp.ltu.f64 	%p318, %fd340, 0d41E0000000000000;
	@%p318 bra 	$L__BB4_234;
	{ // callseq 96, 0
	.param .b64 param0;
	st.param.f64 	[param0], %fd320;
	.param .align 16 .b8 retval0[16];
	call.uni (retval0), 
	__internal_trig_reduction_slowpathd, 
	(
	param0
	);
	ld.param.f64 	%fd2864, [retval0];
	ld.param.b32 	%r1162, [retval0+8];
	} // callseq 96
$L__BB4_234:
	add.s32 	%r1163, %r1162, 1;
$L__BB4_235:
	setp.ne.s32 	%p319, %r134, 2146435072;
	shl.b32 	%r706, %r1163, 6;
	cvt.u64.u32 	%rd62, %r706;
	and.b64  	%rd63, %rd62, 64;
	add.s64 	%rd65, %rd28, %rd63;
	mul.rn.f64 	%fd1669, %fd2864, %fd2864;
	and.b32  	%r707, %r1163, 1;
	setp.eq.b32 	%p320, %r707, 1;
	selp.f64 	%fd1670, 0dBDA8FF8320FD8164, 0d3DE5DB65F9785EBA, %p320;
	ld.global.nc.v2.f64 	{%fd1671, %fd1672}, [%rd65];
	fma.rn.f64 	%fd1673, %fd1670, %fd1669, %fd1671;
	fma.rn.f64 	%fd1674, %fd1673, %fd1669, %fd1672;
	ld.global.nc.v2.f64 	{%fd1675, %fd1676}, [%rd65+16];
	fma.rn.f64 	%fd1677, %fd1674, %fd1669, %fd1675;
	fma.rn.f64 	%fd1678, %fd1677, %fd1669, %fd1676;
	ld.global.nc.v2.f64 	{%fd1679, %fd1680}, [%rd65+32];
	fma.rn.f64 	%fd1681, %fd1678, %fd1669, %fd1679;
	fma.rn.f64 	%fd1682, %fd1681, %fd1669, %fd1680;
	fma.rn.f64 	%fd1683, %fd1682, %fd2864, %fd2864;
	fma.rn.f64 	%fd1684, %fd1682, %fd1669, 0d3FF0000000000000;
	selp.f64 	%fd1685, %fd1684, %fd1683, %p320;
	and.b32  	%r708, %r1163, 2;
	setp.eq.s32 	%p321, %r708, 0;
	mov.f64 	%fd1686, 0d0000000000000000;
	sub.f64 	%fd1687, %fd1686, %fd1685;
	selp.f64 	%fd1688, %fd1685, %fd1687, %p321;
	sub.f64 	%fd1689, %fd339, %fd1688;
	mul.f64 	%fd1690, %fd332, %fd21;
	mul.f64 	%fd1691, %fd1690, %fd1689;
	mul.f64 	%fd1692, %fd317, %fd1691;
	div.rn.f64 	%fd1693, %fd1692, %fd24;
	add.f64 	%fd1694, %fd316, %fd1693;
	st.shared.f64 	[%r7], %fd1694;
	bar.sync 	0;
	ld.shared.f64 	%fd346, [%r8];
	ld.shared.f64 	%fd1695, [%r4];
	mul.f64 	%fd1696, %fd27, %fd1695;
	fma.rn.f64 	%fd347, %fd1696, 0d3FE0000000000000, %fd2802;
	bar.sync 	0;
	bar.sync 	0;
	bar.sync 	0;
	@%p319 bra 	$L__BB4_240;
	setp.num.f64 	%p322, %fd321, %fd321;
	@%p322 bra 	$L__BB4_238;
	mov.f64 	%fd1697, 0d4000000000000000;
	add.rn.f64 	%fd2865, %fd321, %fd1697;
	bra.uni 	$L__BB4_240;
$L__BB4_238:
	setp.neu.f64 	%p323, %fd322, 0d7FF0000000000000;
	@%p323 bra 	$L__BB4_240;
	setp.lt.s32 	%p324, %r133, 0;
	selp.b32 	%r709, %r15, %r14, %p4;
	selp.b32 	%r710, %r709, %r14, %p324;
	mov.b32 	%r711, 0;
	mov.b64 	%fd2865, {%r711, %r710};
$L__BB4_240:
	setp.eq.f64 	%p325, %fd321, 0d3FF0000000000000;
	neg.f64 	%fd1698, %fd2865;
	selp.f64 	%fd1699, 0dBFF0000000000000, %fd1698, %p325;
	div.rn.f64 	%fd351, %fd1699, %fd156;
	fma.rn.f64 	%fd1700, %fd351, 0d3FF71547652B82FE, 0d4338000000000000;
	{
	.reg .b32 %temp; 
	mov.b64 	{%r148, %temp}, %fd1700;
	}
	mov.f64 	%fd1701, 0dC338000000000000;
	add.rn.f64 	%fd1702, %fd1700, %fd1701;
	fma.rn.f64 	%fd1703, %fd1702, 0dBFE62E42FEFA39EF, %fd351;
	fma.rn.f64 	%fd1704, %fd1702, 0dBC7ABC9E3B39803F, %fd1703;
	fma.rn.f64 	%fd1705, %fd1704, 0d3E5ADE1569CE2BDF, 0d3E928AF3FCA213EA;
	fma.rn.f64 	%fd1706, %fd1705, %fd1704, 0d3EC71DEE62401315;
	fma.rn.f64 	%fd1707, %fd1706, %fd1704, 0d3EFA01997C89EB71;
	fma.rn.f64 	%fd1708, %fd1707, %fd1704, 0d3F2A01A014761F65;
	fma.rn.f64 	%fd1709, %fd1708, %fd1704, 0d3F56C16C1852B7AF;
	fma.rn.f64 	%fd1710, %fd1709, %fd1704, 0d3F81111111122322;
	fma.rn.f64 	%fd1711, %fd1710, %fd1704, 0d3FA55555555502A1;
	fma.rn.f64 	%fd1712, %fd1711, %fd1704, 0d3FC5555555555511;
	fma.rn.f64 	%fd1713, %fd1712, %fd1704, 0d3FE000000000000B;
	fma.rn.f64 	%fd1714, %fd1713, %fd1704, 0d3FF0000000000000;
	fma.rn.f64 	%fd1715, %fd1714, %fd1704, 0d3FF0000000000000;
	{
	.reg .b32 %temp; 
	mov.b64 	{%r149, %temp}, %fd1715;
	}
	{
	.reg .b32 %temp; 
	mov.b64 	{%temp, %r150}, %fd1715;
	}
	shl.b32 	%r712, %r148, 20;
	add.s32 	%r713, %r712, %r150;
	mov.b64 	%fd2866, {%r149, %r713};
	{
	.reg .b32 %temp; 
	mov.b64 	{%temp, %r714}, %fd351;
	}
	mov.b32 	%f48, %r714;
	abs.f32 	%f16, %f48;
	setp.lt.f32 	%p326, %f16, 0f4086232B;
	@%p326 bra 	$L__BB4_243;
	setp.lt.f64 	%p327, %fd351, 0d0000000000000000;
	add.f64 	%fd1716, %fd351, 0d7FF0000000000000;
	selp.f64 	%fd2866, 0d0000000000000000, %fd1716, %p327;
	setp.geu.f32 	%p328, %f16, 0f40874800;
	@%p328 bra 	$L__BB4_243;
	shr.u32 	%r715, %r148, 31;
	add.s32 	%r716, %r148, %r715;
	shr.s32 	%r717, %r716, 1;
	shl.b32 	%r718, %r717, 20;
	add.s32 	%r719, %r150, %r718;
	mov.b64 	%fd1717, {%r149, %r719};
	sub.s32 	%r720, %r148, %r717;
	shl.b32 	%r721, %r720, 20;
	add.s32 	%r722, %r721, 1072693248;
	mov.b32 	%r723, 0;
	mov.b64 	%fd1718, {%r723, %r722};
	mul.f64 	%fd2866, %fd1718, %fd1717;
$L__BB4_243:
	setp.neu.f64 	%p329, %fd333, 0d7FF0000000000000;
	mul.f64 	%fd356, %fd11, %fd2866;
	bar.sync 	0;
	@%p329 bra 	$L__BB4_245;
	mov.f64 	%fd1724, 0d0000000000000000;
	mul.rn.f64 	%fd2868, %fd319, %fd1724;
	mov.b32 	%r1165, 1;
	bra.uni 	$L__BB4_248;
$L__BB4_245:
	mul.f64 	%fd1719, %fd319, 0d3FE45F306DC9C883;
	cvt.rni.s32.f64 	%r1164, %fd1719;
	cvt.rn.f64.s32 	%fd1720, %r1164;
	fma.rn.f64 	%fd1721, %fd1720, 0dBFF921FB54442D18, %fd319;
	fma.rn.f64 	%fd1722, %fd1720, 0dBC91A62633145C00, %fd1721;
	fma.rn.f64 	%fd2868, %fd1720, 0dB97B839A252049C0, %fd1722;
	setp.ltu.f64 	%p330, %fd333, 0d41E0000000000000;
	@%p330 bra 	$L__BB4_247;
	{ // callseq 97, 0
	.param .b64 param0;
	st.param.f64 	[param0], %fd319;
	.param .align 16 .b8 retval0[16];
	call.uni (retval0), 
	__internal_trig_reduction_slowpathd, 
	(
	param0
	);
	ld.param.f64 	%fd2868, [retval0];
	ld.param.b32 	%r1164, [retval0+8];
	} // callseq 97
$L__BB4_247:
	add.s32 	%r1165, %r1164, 1;
$L__BB4_248:
	setp.neu.f64 	%p331, %fd340, 0d7FF0000000000000;
	shl.b32 	%r726, %r1165, 6;
	cvt.u64.u32 	%rd66, %r726;
	and.b64  	%rd67, %rd66, 64;
	add.s64 	%rd69, %rd28, %rd67;
	mul.rn.f64 	%fd1725, %fd2868, %fd2868;
	and.b32  	%r727, %r1165, 1;
	setp.eq.b32 	%p332, %r727, 1;
	selp.f64 	%fd1726, 0dBDA8FF8320FD8164, 0d3DE5DB65F9785EBA, %p332;
	ld.global.nc.v2.f64 	{%fd1727, %fd1728}, [%rd69];
	fma.rn.f64 	%fd1729, %fd1726, %fd1725, %fd1727;
	fma.rn.f64 	%fd1730, %fd1729, %fd1725, %fd1728;
	ld.global.nc.v2.f64 	{%fd1731, %fd1732}, [%rd69+16];
	fma.rn.f64 	%fd1733, %fd1730, %fd1725, %fd1731;
	fma.rn.f64 	%fd1734, %fd1733, %fd1725, %fd1732;
	ld.global.nc.v2.f64 	{%fd1735, %fd1736}, [%rd69+32];
	fma.rn.f64 	%fd1737, %fd1734, %fd1725, %fd1735;
	fma.rn.f64 	%fd1738, %fd1737, %fd1725, %fd1736;
	fma.rn.f64 	%fd1739, %fd1738, %fd2868, %fd2868;
	fma.rn.f64 	%fd1740, %fd1738, %fd1725, 0d3FF0000000000000;
	selp.f64 	%fd1741, %fd1740, %fd1739, %p332;
	and.b32  	%r728, %r1165, 2;
	setp.eq.s32 	%p333, %r728, 0;
	mov.f64 	%fd1742, 0d0000000000000000;
	sub.f64 	%fd1743, %fd1742, %fd1741;
	selp.f64 	%fd362, %fd1741, %fd1743, %p333;
	@%p331 bra 	$L__BB4_250;
	mov.f64 	%fd1749, 0d0000000000000000;
	mul.rn.f64 	%fd2870, %fd320, %fd1749;
	mov.b32 	%r1167, 1;
	bra.uni 	$L__BB4_253;
$L__BB4_250:
	mul.f64 	%fd1744, %fd320, 0d3FE45F306DC9C883;
	cvt.rni.s32.f64 	%r1166, %fd1744;
	cvt.rn.f64.s32 	%fd1745, %r1166;
	fma.rn.f64 	%fd1746, %fd1745, 0dBFF921FB54442D18, %fd320;
	fma.rn.f64 	%fd1747, %fd1745, 0dBC91A62633145C00, %fd1746;
	fma.rn.f64 	%fd2870, %fd1745, 0dB97B839A252049C0, %fd1747;
	setp.ltu.f64 	%p334, %fd340, 0d41E0000000000000;
	@%p334 bra 	$L__BB4_252;
	{ // callseq 98, 0
	.param .b64 param0;
	st.param.f64 	[param0], %fd320;
	.param .align 16 .b8 retval0[16];
	call.uni (retval0), 
	__internal_trig_reduction_slowpathd, 
	(
	param0
	);
	ld.param.f64 	%fd2870, [retval0];
	ld.param.b32 	%r1166, [retval0+8];
	} // callseq 98
$L__BB4_252:
	add.s32 	%r1167, %r1166, 1;
$L__BB4_253:
	mul.f64 	%fd1750, %fd356, %fd21;
	shl.b32 	%r731, %r1167, 6;
	cvt.u64.u32 	%rd70, %r731;
	and.b64  	%rd71, %rd70, 64;
	add.s64 	%rd73, %rd28, %rd71;
	mul.rn.f64 	%fd1751, %fd2870, %fd2870;
	and.b32  	%r732, %r1167, 1;
	setp.eq.b32 	%p335, %r732, 1;
	selp.f64 	%fd1752, 0dBDA8FF8320FD8164, 0d3DE5DB65F9785EBA, %p335;
	ld.global.nc.v2.f64 	{%fd1753, %fd1754}, [%rd73];
	fma.rn.f64 	%fd1755, %fd1752, %fd1751, %fd1753;
	fma.rn.f64 	%fd1756, %fd1755, %fd1751, %fd1754;
	ld.global.nc.v2.f64 	{%fd1757, %fd1758}, [%rd73+16];
	fma.rn.f64 	%fd1759, %fd1756, %fd1751, %fd1757;
	fma.rn.f64 	%fd1760, %fd1759, %fd1751, %fd1758;
	ld.global.nc.v2.f64 	{%fd1761, %fd1762}, [%rd73+32];
	fma.rn.f64 	%fd1763, %fd1760, %fd1751, %fd1761;
	fma.rn.f64 	%fd1764, %fd1763, %fd1751, %fd1762;
	fma.rn.f64 	%fd1765, %fd1764, %fd2870, %fd2870;
	fma.rn.f64 	%fd1766, %fd1764, %fd1751, 0d3FF0000000000000;
	selp.f64 	%fd1767, %fd1766, %fd1765, %p335;
	and.b32  	%r733, %r1167, 2;
	setp.eq.s32 	%p336, %r733, 0;
	mov.f64 	%fd1768, 0d0000000000000000;
	sub.f64 	%fd1769, %fd1768, %fd1767;
	selp.f64 	%fd1770, %fd1767, %fd1769, %p336;
	add.f64 	%fd1771, %fd362, %fd1770;
	mul.f64 	%fd1772, %fd1750, %fd1771;
	div.rn.f64 	%fd1773, %fd1772, %fd23;
	sub.f64 	%fd1774, %fd362, %fd1770;
	mul.f64 	%fd1775, %fd1750, %fd1774;
	mul.f64 	%fd1776, %fd347, %fd1775;
	div.rn.f64 	%fd1777, %fd1776, %fd24;
	sub.f64 	%fd1778, %fd1773, %fd1777;
	add.f64 	%fd1779, %fd346, %fd1778;
	st.shared.f64 	[%r8], %fd1779;
	bar.sync 	0;
	bar.sync 	0;
	ld.shared.f64 	%fd1780, [%r4];
	mul.f64 	%fd1781, %fd27, %fd1780;
	fma.rn.f64 	%fd368, %fd1781, 0d3FE0000000000000, %fd2802;
	bar.sync 	0;
	ld.shared.f64 	%fd1782, [%r5];
	mul.f64 	%fd1783, %fd27, %fd1782;
	fma.rn.f64 	%fd369, %fd1783, 0d3FE0000000000000, %fd2798;
	bar.sync 	0;
	ld.shared.f64 	%fd370, [%r9];
	bar.sync 	0;
	bar.sync 	0;
	bar.sync 	0;
	ld.global.f64 	%fd371, [%rd2];
	setp.neu.f64 	%p337, %fd371, %fd6;
	@%p337 bra 	$L__BB4_255;
	bar.sync 	0;
	bra.uni 	$L__BB4_260;
$L__BB4_255:
	setp.neu.f64 	%p338, %fd371, %fd5;
	@%p338 bra 	$L__BB4_257;
	bar.sync 	0;
	bra.uni 	$L__BB4_260;
$L__BB4_257:
	setp.neu.f64 	%p339, %fd371, %fd7;
	@%p339 bra 	$L__BB4_259;
	bar.sync 	0;
	bra.uni 	$L__BB4_260;
$L__BB4_259:
	bar.sync 	0;
$L__BB4_260:
	add.f64 	%fd1784, %fd370, 0d0000000000000000;
	st.shared.f64 	[%r9], %fd1784;
	bar.sync 	0;
	ld.shared.f64 	%fd372, [%r10];
	mul.f64 	%fd1785, %fd368, %fd27;
	fma.rn.f64 	%fd373, %fd1785, 0d3FE0000000000000, %fd2800;
	mul.f64 	%fd1786, %fd369, %fd27;
	fma.rn.f64 	%fd374, %fd1786, 0d3FE0000000000000, %fd2801;
	ld.shared.f64 	%fd1787, [%r8];
	mul.f64 	%fd1788, %fd27, %fd1787;
	fma.rn.f64 	%fd375, %fd1788, 0d3FE0000000000000, %fd2798;
	bar.sync 	0;
	ld.global.f64 	%fd1789, [%rd2];
	mul.f64 	%fd376, %fd1789, %fd8;
	bar.sync 	0;
	mul.f64 	%fd1790, %fd197, %fd376;
	ld.global.f64 	%fd1791, [%rd2];
	mul.f64 	%fd1792, %fd373, %fd1791;
	sub.f64 	%fd1793, %fd1790, %fd1792;
	ld.global.f64 	%fd1794, [%rd1+16];
	add.f64 	%fd377, %fd1794, %fd1793;
	bar.sync 	0;
	ld.global.f64 	%fd378, [%rd2];
	fma.rn.f64 	%fd1795, %fd373, %fd378, %fd1790;
	ld.global.f64 	%fd1796, [%rd1+16];
	add.f64 	%fd379, %fd1796, %fd1795;
	setp.neu.f64 	%p340, %fd378, %fd6;
	@%p340 bra 	$L__BB4_270;
	setp.lt.s32 	%p369, %r12, 0;
	setp.eq.s32 	%p370, %r13, 1062207488;
	bar.sync 	0;
	sub.f64 	%fd380, %fd374, %fd13;
	{
	.reg .b32 %temp; 
	mov.b64 	{%temp, %r161}, %fd380;
	}
	abs.f64 	%fd381, %fd380;
	{ // callseq 101, 0
	.param .b64 param0;
	st.param.f64 	[param0], %fd381;
	.param .b64 param1;
	st.param.f64 	[param1], 0d4000000000000000;
	.param .b64 retval0;
	call.uni (retval0), 
	__internal_accurate_pow, 
	(
	param0, 
	param1
	);
	ld.param.f64 	%fd1857, [retval0];
	} // callseq 101
	setp.lt.s32 	%p372, %r161, 0;
	neg.f64 	%fd1859, %fd1857;
	selp.f64 	%fd1860, %fd1859, %fd1857, %p370;
	selp.f64 	%fd1861, %fd1860, %fd1857, %p372;
	setp.eq.f64 	%p373, %fd380, 0d0000000000000000;
	selp.b32 	%r776, %r161, 0, %p370;
	or.b32  	%r777, %r776, 2146435072;
	selp.b32 	%r778, %r777, %r776, %p369;
	mov.b32 	%r779, 0;
	mov.b64 	%fd1862, {%r779, %r778};
	selp.f64 	%fd2871, %fd1862, %fd1861, %p373;
	add.f64 	%fd1863, %fd380, 0d4000000000000000;
	{
	.reg .b32 %temp; 
	mov.b64 	{%temp, %r780}, %fd1863;
	}
	and.b32  	%r781, %r780, 2146435072;
	setp.ne.s32 	%p374, %r781, 2146435072;
	@%p374 bra 	$L__BB4_266;
	setp.num.f64 	%p375, %fd380, %fd380;
	@%p375 bra 	$L__BB4_264;
	mov.f64 	%fd1864, 0d4000000000000000;
	add.rn.f64 	%fd2871, %fd380, %fd1864;
	bra.uni 	$L__BB4_266;
$L__BB4_264:
	setp.neu.f64 	%p376, %fd381, 0d7FF0000000000000;
	@%p376 bra 	$L__BB4_266;
	selp.b32 	%r782, %r15, %r14, %p4;
	selp.b32 	%r783, %r782, %r14, %p372;
	mov.b32 	%r784, 0;
	mov.b64 	%fd2871, {%r784, %r783};
$L__BB4_266:
	setp.eq.f64 	%p378, %fd380, 0d3FF0000000000000;
	neg.f64 	%fd1865, %fd2871;
	selp.f64 	%fd1866, 0dBFF0000000000000, %fd1865, %p378;
	div.rn.f64 	%fd386, %fd1866, %fd156;
	fma.rn.f64 	%fd1867, %fd386, 0d3FF71547652B82FE, 0d4338000000000000;
	{
	.reg .b32 %temp; 
	mov.b64 	{%r162, %temp}, %fd1867;
	}
	mov.f64 	%fd1868, 0dC338000000000000;
	add.rn.f64 	%fd1869, %fd1867, %fd1868;
	fma.rn.f64 	%fd1870, %fd1869, 0dBFE62E42FEFA39EF, %fd386;
	fma.rn.f64 	%fd1871, %fd1869, 0dBC7ABC9E3B39803F, %fd1870;
	fma.rn.f64 	%fd1872, %fd1871, 0d3E5ADE1569CE2BDF, 0d3E928AF3FCA213EA;
	fma.rn.f64 	%fd1873, %fd1872, %fd1871, 0d3EC71DEE62401315;
	fma.rn.f64 	%fd1874, %fd1873, %fd1871, 0d3EFA01997C89EB71;
	fma.rn.f64 	%fd1875, %fd1874, %fd1871, 0d3F2A01A014761F65;
	fma.rn.f64 	%fd1876, %fd1875, %fd1871, 0d3F56C16C1852B7AF;
	fma.rn.f64 	%fd1877, %fd1876, %fd1871, 0d3F81111111122322;
	fma.rn.f64 	%fd1878, %fd1877, %fd1871, 0d3FA55555555502A1;
	fma.rn.f64 	%fd1879, %fd1878, %fd1871, 0d3FC5555555555511;
	fma.rn.f64 	%fd1880, %fd1879, %fd1871, 0d3FE000000000000B;
	fma.rn.f64 	%fd1881, %fd1880, %fd1871, 0d3FF0000000000000;
	fma.rn.f64 	%fd1882, %fd1881, %fd1871, 0d3FF0000000000000;
	{
	.reg .b32 %temp; 
	mov.b64 	{%r163, %temp}, %fd1882;
	}
	{
	.reg .b32 %temp; 
	mov.b64 	{%temp, %r164}, %fd1882;
	}
	shl.b32 	%r785, %r162, 20;
	add.s32 	%r786, %r785, %r164;
	mov.b64 	%fd2872, {%r163, %r786};
	{
	.reg .b32 %temp; 
	mov.b64 	{%temp, %r787}, %fd386;
	}
	mov.b32 	%f51, %r787;
	abs.f32 	%f17, %f51;
	setp.lt.f32 	%p379, %f17, 0f4086232B;
	@%p379 bra 	$L__BB4_269;
	setp.lt.f64 	%p380, %fd386, 0d0000000000000000;
	add.f64 	%fd1883, %fd386, 0d7FF0000000000000;
	selp.f64 	%fd2872, 0d0000000000000000, %fd1883, %p380;
	setp.geu.f32 	%p381, %f17, 0f40874800;
	@%p381 bra 	$L__BB4_269;
	shr.u32 	%r788, %r162, 31;
	add.s32 	%r789, %r162, %r788;
	shr.s32 	%r790, %r789, 1;
	shl.b32 	%r791, %r790, 20;
	add.s32 	%r792, %r164, %r791;
	mov.b64 	%fd1884, {%r163, %r792};
	sub.s32 	%r793, %r162, %r790;
	shl.b32 	%r794, %r793, 20;
	add.s32 	%r795, %r794, 1072693248;
	mov.b32 	%r796, 0;
	mov.b64 	%fd1885, {%r796, %r795};
	mul.f64 	%fd2872, %fd1885, %fd1884;
$L__BB4_269:
	mul.f64 	%fd2877, %fd20, %fd2872;
	bra.uni 	$L__BB4_291;
$L__BB4_270:
	setp.neu.f64 	%p341, %fd378, %fd5;
	@%p341 bra 	$L__BB4_280;
	setp.lt.s32 	%p356, %r12, 0;
	setp.eq.s32 	%p357, %r13, 1062207488;
	bar.sync 	0;
	sub.f64 	%fd392, %fd374, %fd13;
	{
	.reg .b32 %temp; 
	mov.b64 	{%temp, %r165}, %fd392;
	}
	abs.f64 	%fd393, %fd392;
	{ // callseq 100, 0
	.param .b64 param0;
	st.param.f64 	[param0], %fd393;
	.param .b64 param1;
	st.param.f64 	[param1], 0d4000000000000000;
	.param .b64 retval0;
	call.uni (retval0), 
	__internal_accurate_pow, 
	(
	param0, 
	param1
	);
	ld.param.f64 	%fd1828, [retval0];
	} // callseq 100
	setp.lt.s32 	%p359, %r165, 0;
	neg.f64 	%fd1830, %fd1828;
	selp.f64 	%fd1831, %fd1830, %fd1828, %p357;
	selp.f64 	%fd1832, %fd1831, %fd1828, %p359;
	setp.eq.f64 	%p360, %fd392, 0d0000000000000000;
	selp.b32 	%r755, %r165, 0, %p357;
	or.b32  	%r756, %r755, 2146435072;
	selp.b32 	%r757, %r756, %r755, %p356;
	mov.b32 	%r758, 0;
	mov.b64 	%fd1833, {%r758, %r757};
	selp.f64 	%fd2873, %fd1833, %fd1832, %p360;
	add.f64 	%fd1834, %fd392, 0d4000000000000000;
	{
	.reg .b32 %temp; 
	mov.b64 	{%temp, %r759}, %fd1834;
	}
	and.b32  	%r760, %r759, 2146435072;
	setp.ne.s32 	%p361, %r760, 2146435072;
	@%p361 bra 	$L__BB4_276;
	setp.num.f64 	%p362, %fd392, %fd392;
	@%p362 bra 	$L__BB4_274;
	mov.f64 	%fd1835, 0d4000000000000000;
	add.rn.f64 	%fd2873, %fd392, %fd1835;
	bra.uni 	$L__BB4_276;
$L__BB4_274:
	setp.neu.f64 	%p363, %fd393, 0d7FF0000000000000;
	@%p363 bra 	$L__BB4_276;
	selp.b32 	%r761, %r15, %r14, %p4;
	selp.b32 	%r762, %r761, %r14, %p359;
	mov.b32 	%r763, 0;
	mov.b64 	%fd2873, {%r763, %r762};
$L__BB4_276:
	setp.eq.f64 	%p365, %fd392, 0d3FF0000000000000;
	neg.f64 	%fd1836, %fd2873;
	selp.f64 	%fd1837, 0dBFF0000000000000, %fd1836, %p365;
	div.rn.f64 	%fd398, %fd1837, %fd156;
	fma.rn.f64 	%fd1838, %fd398, 0d3FF71547652B82FE, 0d4338000000000000;
	{
	.reg .b32 %temp; 
	mov.b64 	{%r166, %temp}, %fd1838;
	}
	mov.f64 	%fd1839, 0dC338000000000000;
	add.rn.f64 	%fd1840, %fd1838, %fd1839;
	fma.rn.f64 	%fd1841, %fd1840, 0dBFE62E42FEFA39EF, %fd398;
	fma.rn.f64 	%fd1842, %fd1840, 0dBC7ABC9E3B39803F, %fd1841;
	fma.rn.f64 	%fd1843, %fd1842, 0d3E5ADE1569CE2BDF, 0d3E928AF3FCA213EA;
	fma.rn.f64 	%fd1844, %fd1843, %fd1842, 0d3EC71DEE62401315;
	fma.rn.f64 	%fd1845, %fd1844, %fd1842, 0d3EFA01997C89EB71;
	fma.rn.f64 	%fd1846, %fd1845, %fd1842, 0d3F2A01A014761F65;
	fma.rn.f64 	%fd1847, %fd1846, %fd1842, 0d3F56C16C1852B7AF;
	fma.rn.f64 	%fd1848, %fd1847, %fd1842, 0d3F81111111122322;
	fma.rn.f64 	%fd1849, %fd1848, %fd1842, 0d3FA55555555502A1;
	fma.rn.f64 	%fd1850, %fd1849, %fd1842, 0d3FC5555555555511;
	fma.rn.f64 	%fd1851, %fd1850, %fd1842, 0d3FE000000000000B;
	fma.rn.f64 	%fd1852, %fd1851, %fd1842, 0d3FF0000000000000;
	fma.rn.f64 	%fd1853, %fd1852, %fd1842, 0d3FF0000000000000;
	{
	.reg .b32 %temp; 
	mov.b64 	{%r167, %temp}, %fd1853;
	}
	{
	.reg .b32 %temp; 
	mov.b64 	{%temp, %r168}, %fd1853;
	}
	shl.b32 	%r764, %r166, 20;
	add.s32 	%r765, %r764, %r168;
	mov.b64 	%fd2874, {%r167, %r765};
	{
	.reg .b32 %temp; 
	mov.b64 	{%temp, %r766}, %fd398;
	}
	mov.b32 	%f50, %r766;
	abs.f32 	%f18, %f50;
	setp.lt.f32 	%p366, %f18, 0f4086232B;
	@%p366 bra 	$L__BB4_279;
	setp.lt.f64 	%p367, %fd398, 0d0000000000000000;
	add.f64 	%fd1854, %fd398, 0d7FF0000000000000;
	selp.f64 	%fd2874, 0d0000000000000000, %fd1854, %p367;
	setp.geu.f32 	%p368, %f18, 0f40874800;
	@%p368 bra 	$L__BB4_279;
	shr.u32 	%r767, %r166, 31;
	add.s32 	%r768, %r166, %r767;
	shr.s32 	%r769, %r768, 1;
	shl.b32 	%r770, %r769, 20;
	add.s32 	%r771, %r168, %r770;
	mov.b64 	%fd1855, {%r167, %r771};
	sub.s32 	%r772, %r166, %r769;
	shl.b32 	%r773, %r772, 20;
	add.s32 	%r774, %r773, 1072693248;
	mov.b32 	%r775, 0;
	mov.b64 	%fd1856, {%r775, %r774};
	mul.f64 	%fd2874, %fd1856, %fd1855;
$L__BB4_279:
	mul.f64 	%fd2877, %fd19, %fd2874;
	bra.uni 	$L__BB4_291;
$L__BB4_280:
	setp.neu.f64 	%p342, %fd378, %fd7;
	@%p342 bra 	$L__BB4_290;
	setp.lt.s32 	%p343, %r12, 0;
	setp.eq.s32 	%p344, %r13, 1062207488;
	bar.sync 	0;
	sub.f64 	%fd404, %fd374, %fd13;
	{
	.reg .b32 %temp; 
	mov.b64 	{%temp, %r169}, %fd404;
	}
	abs.f64 	%fd405, %fd404;
	{ // callseq 99, 0
	.param .b64 param0;
	st.param.f64 	[param0], %fd405;
	.param .b64 param1;
	st.param.f64 	[param1], 0d4000000000000000;
	.param .b64 retval0;
	call.uni (retval0), 
	__internal_accurate_pow, 
	(
	param0, 
	param1
	);
	ld.param.f64 	%fd1799, [retval0];
	} // callseq 99
	setp.lt.s32 	%p346, %r169, 0;
	neg.f64 	%fd1801, %fd1799;
	selp.f64 	%fd1802, %fd1801, %fd1799, %p344;
	selp.f64 	%fd1803, %fd1802, %fd1799, %p346;
	setp.eq.f64 	%p347, %fd404, 0d0000000000000000;
	selp.b32 	%r734, %r169, 0, %p344;
	or.b32  	%r735, %r734, 2146435072;
	selp.b32 	%r736, %r735, %r734, %p343;
	mov.b32 	%r737, 0;
	mov.b64 	%fd1804, {%r737, %r736};
	selp.f64 	%fd2875, %fd1804, %fd1803, %p347;
	add.f64 	%fd1805, %fd404, 0d4000000000000000;
	{
	.reg .b32 %temp; 
	mov.b64 	{%temp, %r738}, %fd1805;
	}
	and.b32  	%r739, %r738, 2146435072;
	setp.ne.s32 	%p348, %r739, 2146435072;
	@%p348 bra 	$L__BB4_286;
	setp.num.f64 	%p349, %fd404, %fd404;
	@%p349 bra 	$L__BB4_284;
	mov.f64 	%fd1806, 0d4000000000000000;
	add.rn.f64 	%fd2875, %fd404, %fd1806;
	bra.uni 	$L__BB4_286;
$L__BB4_284:
	setp.neu.f64 	%p350, %fd405, 0d7FF0000000000000;
	@%p350 bra 	$L__BB4_286;
	selp.b32 	%r740, %r15, %r14, %p4;
	selp.b32 	%r741, %r740, %r14, %p346;
	mov.b32 	%r742, 0;
	mov.b64 	%fd2875, {%r742, %r741};
$L__BB4_286:
	setp.eq.f64 	%p352, %fd404, 0d3FF0000000000000;
	neg.f64 	%fd1807, %fd2875;
	selp.f64 	%fd1808, 0dBFF0000000000000, %fd1807, %p352;
	div.rn.f64 	%fd410, %fd1808, %fd156;
	fma.rn.f64 	%fd1809, %fd410, 0d3FF71547652B82FE, 0d4338000000000000;
	{
	.reg .b32 %temp; 
	mov.b64 	{%r170, %temp}, %fd1809;
	}
	mov.f64 	%fd1810, 0dC338000000000000;
	add.rn.f64 	%fd1811, %fd1809, %fd1810;
	fma.rn.f64 	%fd1812, %fd1811, 0dBFE62E42FEFA39EF, %fd410;
	fma.rn.f64 	%fd1813, %fd1811, 0dBC7ABC9E3B39803F, %fd1812;
	fma.rn.f64 	%fd1814, %fd1813, 0d3E5ADE1569CE2BDF, 0d3E928AF3FCA213EA;
	fma.rn.f64 	%fd1815, %fd1814, %fd1813, 0d3EC71DEE62401315;
	fma.rn.f64 	%fd1816, %fd1815, %fd1813, 0d3EFA01997C89EB71;
	fma.rn.f64 	%fd1817, %fd1816, %fd1813, 0d3F2A01A014761F65;
	fma.rn.f64 	%fd1818, %fd1817, %fd1813, 0d3F56C16C1852B7AF;
	fma.rn.f64 	%fd1819, %fd1818, %fd1813, 0d3F81111111122322;
	fma.rn.f64 	%fd1820, %fd1819, %fd1813, 0d3FA55555555502A1;
	fma.rn.f64 	%fd1821, %fd1820, %fd1813, 0d3FC5555555555511;
	fma.rn.f64 	%fd1822, %fd1821, %fd1813, 0d3FE000000000000B;
	fma.rn.f64 	%fd1823, %fd1822, %fd1813, 0d3FF0000000000000;
	fma.rn.f64 	%fd1824, %fd1823, %fd1813, 0d3FF0000000000000;
	{
	.reg .b32 %temp; 
	mov.b64 	{%r171, %temp}, %fd1824;
	}
	{
	.reg .b32 %temp; 
	mov.b64 	{%temp, %r172}, %fd1824;
	}
	shl.b32 	%r743, %r170, 20;
	add.s32 	%r744, %r743, %r172;
	mov.b64 	%fd2876, {%r171, %r744};
	{
	.reg .b32 %temp; 
	mov.b64 	{%temp, %r745}, %fd410;
	}
	mov.b32 	%f49, %r745;
	abs.f32 	%f19, %f49;
	setp.lt.f32 	%p353, %f19, 0f4086232B;
	@%p353 bra 	$L__BB4_289;
	setp.lt.f64 	%p354, %fd410, 0d0000000000000000;
	add.f64 	%fd1825, %fd410, 0d7FF0000000000000;
	selp.f64 	%fd2876, 0d0000000000000000, %fd1825, %p354;
	setp.geu.f32 	%p355, %f19, 0f40874800;
	@%p355 bra 	$L__BB4_289;
	shr.u32 	%r746, %r170, 31;
	add.s32 	%r747, %r170, %r746;
	shr.s32 	%r748, %r747, 1;
	shl.b32 	%r749, %r748, 20;
	add.s32 	%r750, %r172, %r749;
	mov.b64 	%fd1826, {%r171, %r750};
	sub.s32 	%r751, %r170, %r748;
	shl.b32 	%r752, %r751, 20;
	add.s32 	%r753, %r752, 1072693248;
	mov.b32 	%r754, 0;
	mov.b64 	%fd1827, {%r754, %r753};
	mul.f64 	%fd2876, %fd1827, %fd1826;
$L__BB4_289:
	mul.f64 	%fd2877, %fd12, %fd2876;
	bra.uni 	$L__BB4_291;
$L__BB4_290:
	bar.sync 	0;
	mul.f64 	%fd1797, %fd376, %fd9;
	div.rn.f64 	%fd1798, %fd1797, %fd10;
	sqrt.rn.f64 	%fd2877, %fd1798;
$L__BB4_291:
	bar.sync 	0;
	abs.f64 	%fd418, %fd377;
	setp.neu.f64 	%p382, %fd418, 0d7FF0000000000000;
	@%p382 bra 	$L__BB4_293;
	mov.f64 	%fd1891, 0d0000000000000000;
	mul.rn.f64 	%fd2879, %fd377, %fd1891;
	mov.b32 	%r1169, 1;
	bra.uni 	$L__BB4_296;
$L__BB4_293:
	mul.f64 	%fd1886, %fd377, 0d3FE45F306DC9C883;
	cvt.rni.s32.f64 	%r1168, %fd1886;
	cvt.rn.f64.s32 	%fd1887, %r1168;
	fma.rn.f64 	%fd1888, %fd1887, 0dBFF921FB54442D18, %fd377;
	fma.rn.f64 	%fd1889, %fd1887, 0dBC91A62633145C00, %fd1888;
	fma.rn.f64 	%fd2879, %fd1887, 0dB97B839A252049C0, %fd1889;
	setp.ltu.f64 	%p383, %fd418, 0d41E0000000000000;
	@%p383 bra 	$L__BB4_295;
	{ // callseq 102, 0
	.param .b64 param0;
	st.param.f64 	[param0], %fd377;
	.param .align 16 .b8 retval0[16];
	call.uni (retval0), 
	__internal_trig_reduction_slowpathd, 
	(
	param0
	);
	ld.param.f64 	%fd2879, [retval0];
	ld.param.b32 	%r1168, [retval0+8];
	} // callseq 102
$L__BB4_295:
	add.s32 	%r1169, %r1168, 1;
$L__BB4_296:
	shl.b32 	%r799, %r1169, 6;
	cvt.u64.u32 	%rd74, %r799;
	and.b64  	%rd75, %rd74, 64;
	add.s64 	%rd77, %rd28, %rd75;
	mul.rn.f64 	%fd1892, %fd2879, %fd2879;
	and.b32  	%r800, %r1169, 1;
	setp.eq.b32 	%p384, %r800, 1;
	selp.f64 	%fd1893, 0dBDA8FF8320FD8164, 0d3DE5DB65F9785EBA, %p384;
	ld.global.nc.v2.f64 	{%fd1894, %fd1895}, [%rd77];
	fma.rn.f64 	%fd1896, %fd1893, %fd1892, %fd1894;
	fma.rn.f64 	%fd1897, %fd1896, %fd1892, %fd1895;
	ld.global.nc.v2.f64 	{%fd1898, %fd1899}, [%rd77+16];
	fma.rn.f64 	%fd1900, %fd1897, %fd1892, %fd1898;
	fma.rn.f64 	%fd1901, %fd1900, %fd1892, %fd1899;
	ld.global.nc.v2.f64 	{%fd1902, %fd1903}, [%rd77+32];
	fma.rn.f64 	%fd1904, %fd1901, %fd1892, %fd1902;
	fma.rn.f64 	%fd1905, %fd1904, %fd1892, %fd1903;
	fma.rn.f64 	%fd1906, %fd1905, %fd2879, %fd2879;
	fma.rn.f64 	%fd1907, %fd1905, %fd1892, 0d3FF0000000000000;
	selp.f64 	%fd1908, %fd1907, %fd1906, %p384;
	and.b32  	%r801, %r1169, 2;
	setp.eq.s32 	%p385, %r801, 0;
	mov.f64 	%fd1909, 0d0000000000000000;
	sub.f64 	%fd1910, %fd1909, %fd1908;
	selp.f64 	%fd424, %fd1908, %fd1910, %p385;
	abs.f64 	%fd425, %fd379;
	setp.neu.f64 	%p386, %fd425, 0d7FF0000000000000;
	@%p386 bra 	$L__BB4_298;
	mov.f64 	%fd1916, 0d0000000000000000;
	mul.rn.f64 	%fd2881, %fd379, %fd1916;
	mov.b32 	%r1171, 1;
	bra.uni 	$L__BB4_301;
$L__BB4_298:
	mul.f64 	%fd1911, %fd379, 0d3FE45F306DC9C883;
	cvt.rni.s32.f64 	%r1170, %fd1911;
	cvt.rn.f64.s32 	%fd1912, %r1170;
	fma.rn.f64 	%fd1913, %fd1912, 0dBFF921FB54442D18, %fd379;
	fma.rn.f64 	%fd1914, %fd1912, 0dBC91A62633145C00, %fd1913;
	fma.rn.f64 	%fd2881, %fd1912, 0dB97B839A252049C0, %fd1914;
	setp.ltu.f64 	%p387, %fd425, 0d41E0000000000000;
	@%p387 bra 	$L__BB4_300;
	{ // callseq 103, 0
	.param .b64 param0;
	st.param.f64 	[param0], %fd379;
	.param .align 16 .b8 retval0[16];
	call.uni (retval0), 
	__internal_trig_reduction_slowpathd, 
	(
	param0
	);
	ld.param.f64 	%fd2881, [retval0];
	ld.param.b32 	%r1170, [retval0+8];
	} // callseq 103
$L__BB4_300:
	add.s32 	%r1171, %r1170, 1;
$L__BB4_301:
	shl.b32 	%r804, %r1171, 6;
	cvt.u64.u32 	%rd78, %r804;
	and.b64  	%rd79, %rd78, 64;
	add.s64 	%rd81, %rd28, %rd79;
	mul.rn.f64 	%fd1917, %fd2881, %fd2881;
	and.b32  	%r805, %r1171, 1;
	setp.eq.b32 	%p388, %r805, 1;
	selp.f64 	%fd1918, 0dBDA8FF8320FD8164, 0d3DE5DB65F9785EBA, %p388;
	ld.global.nc.v2.f64 	{%fd1919, %fd1920}, [%rd81];
	fma.rn.f64 	%fd1921, %fd1918, %fd1917, %fd1919;
	fma.rn.f64 	%fd1922, %fd1921, %fd1917, %fd1920;
	ld.global.nc.v2.f64 	{%fd1923, %fd1924}, [%rd81+16];
	fma.rn.f64 	%fd1925, %fd1922, %fd1917, %fd1923;
	fma.rn.f64 	%fd1926, %fd1925, %fd1917, %fd1924;
	ld.global.nc.v2.f64 	{%fd1927, %fd1928}, [%rd81+32];
	fma.rn.f64 	%fd1929, %fd1926, %fd1917, %fd1927;
	fma.rn.f64 	%fd1930, %fd1929, %fd1917, %fd1928;
	fma.rn.f64 	%fd1931, %fd1930, %fd2881, %fd2881;
	fma.rn.f64 	%fd1932, %fd1930, %fd1917, 0d3FF0000000000000;
	selp.f64 	%fd1933, %fd1932, %fd1931, %p388;
	and.b32  	%r806, %r1171, 2;
	setp.eq.s32 	%p389, %r806, 0;
	mov.f64 	%fd1934, 0d0000000000000000;
	sub.f64 	%fd1935, %fd1934, %fd1933;
	selp.f64 	%fd1936, %fd1933, %fd1935, %p389;
	sub.f64 	%fd1937, %fd424, %fd1936;
	mul.f64 	%fd1938, %fd2877, %fd22;
	mul.f64 	%fd1939, %fd1938, %fd1937;
	mul.f64 	%fd1940, %fd375, %fd1939;
	div.rn.f64 	%fd1941, %fd1940, %fd24;
	add.f64 	%fd1942, %fd372, %fd1941;
	st.shared.f64 	[%r10], %fd1942;
	bar.sync 	0;
	ld.shared.f64 	%fd431, [%r11];
	ld.shared.f64 	%fd1943, [%r7];
	mul.f64 	%fd1944, %fd27, %fd1943;
	fma.rn.f64 	%fd432, %fd1944, 0d3FE0000000000000, %fd2802;
	bar.sync 	0;
	ld.global.f64 	%fd1945, [%rd2];
	mul.f64 	%fd433, %fd1945, %fd8;
	bar.sync 	0;
	mul.f64 	%fd1946, %fd197, %fd433;
	ld.global.f64 	%fd1947, [%rd2];
	mul.f64 	%fd1948, %fd373, %fd1947;
	sub.f64 	%fd1949, %fd1946, %fd1948;
	ld.global.f64 	%fd1950, [%rd1+16];
	add.f64 	%fd434, %fd1950, %fd1949;
	bar.sync 	0;
	ld.global.f64 	%fd435, [%rd2];
	fma.rn.f64 	%fd1951, %fd373, %fd435, %fd1946;
	ld.global.f64 	%fd1952, [%rd1+16];
	add.f64 	%fd436, %fd1952, %fd1951;
	setp.neu.f64 	%p390, %fd435, %fd6;
	@%p390 bra 	$L__BB4_311;
	setp.lt.s32 	%p419, %r12, 0;
	setp.eq.s32 	%p420, %r13, 1062207488;
	bar.sync 	0;
	sub.f64 	%fd437, %fd374, %fd13;
	{
	.reg .b32 %temp; 
	mov.b64 	{%temp, %r183}, %fd437;
	}
	abs.f64 	%fd438, %fd437;
	{ // callseq 106, 0
	.param .b64 param0;
	st.param.f64 	[param0], %fd438;
	.param .b64 param1;
	st.param.f64 	[param1], 0d4000000000000000;
	.param .b64 retval0;
	call.uni (retval0), 
	__internal_accurate_pow, 
	(
	param0, 
	param1
	);
	ld.param.f64 	%fd2013, [retval0];
	} // callseq 106
	setp.lt.s32 	%p422, %r183, 0;
	neg.f64 	%fd2015, %fd2013;
	selp.f64 	%fd2016, %fd2015, %fd2013, %p420;
	selp.f64 	%fd2017, %fd2016, %fd2013, %p422;
	setp.eq.f64 	%p423, %fd437, 0d0000000000000000;
	selp.b32 	%r849, %r183, 0, %p420;
	or.b32  	%r850, %r849, 2146435072;
	selp.b32 	%r851, %r850, %r849, %p419;
	mov.b32 	%r852, 0;
	mov.b64 	%fd2018, {%r852, %r851};
	selp.f64 	%fd2882, %fd2018, %fd2017, %p423;
	add.f64 	%fd2019, %fd437, 0d4000000000000000;
	{
	.reg .b32 %temp; 
	mov.b64 	{%temp, %r853}, %fd2019;
	}
	and.b32  	%r854, %r853, 2146435072;
	setp.ne.s32 	%p424, %r854, 2146435072;
	@%p424 bra 	$L__BB4_307;
	setp.num.f64 	%p425, %fd437, %fd437;
	@%p425 bra 	$L__BB4_305;
	mov.f64 	%fd2020, 0d4000000000000000;
	add.rn.f64 	%fd2882, %fd437, %fd2020;
	bra.uni 	$L__BB4_307;
$L__BB4_305:
	setp.neu.f64 	%p426, %fd438, 0d7FF0000000000000;
	@%p426 bra 	$L__BB4_307;
	selp.b32 	%r855, %r15, %r14, %p4;
	selp.b32 	%r856, %r855, %r14, %p422;
	mov.b32 	%r857, 0;
	mov.b64 	%fd2882, {%r857, %r856};
$L__BB4_307:
	setp.eq.f64 	%p428, %fd437, 0d3FF0000000000000;
	neg.f64 	%fd2021, %fd2882;
	selp.f64 	%fd2022, 0dBFF0000000000000, %fd2021, %p428;
	div.rn.f64 	%fd443, %fd2022, %fd156;
	fma.rn.f64 	%fd2023, %fd443, 0d3FF71547652B82FE, 0d4338000000000000;
	{
	.reg .b32 %temp; 
	mov.b64 	{%r184, %temp}, %fd2023;
	}
	mov.f64 	%fd2024, 0dC338000000000000;
	add.rn.f64 	%fd2025, %fd2023, %fd2024;
	fma.rn.f64 	%fd2026, %fd2025, 0dBFE62E42FEFA39EF, %fd443;
	fma.rn.f64 	%fd2027, %fd2025, 0dBC7ABC9E3B39803F, %fd2026;
	fma.rn.f64 	%fd2028, %fd2027, 0d3E5ADE1569CE2BDF, 0d3E928AF3FCA213EA;
	fma.rn.f64 	%fd2029, %fd2028, %fd2027, 0d3EC71DEE62401315;
	fma.rn.f64 	%fd2030, %fd2029, %fd2027, 0d3EFA01997C89EB71;
	fma.rn.f64 	%fd2031, %fd2030, %fd2027, 0d3F2A01A014761F65;
	fma.rn.f64 	%fd2032, %fd2031, %fd2027, 0d3F56C16C1852B7AF;
	fma.rn.f64 	%fd2033, %fd2032, %fd2027, 0d3F81111111122322;
	fma.rn.f64 	%fd2034, %fd2033, %fd2027, 0d3FA55555555502A1;
	fma.rn.f64 	%fd2035, %fd2034, %fd2027, 0d3FC5555555555511;
	fma.rn.f64 	%fd2036, %fd2035, %fd2027, 0d3FE000000000000B;
	fma.rn.f64 	%fd2037, %fd2036, %fd2027, 0d3FF0000000000000;
	fma.rn.f64 	%fd2038, %fd2037, %fd2027, 0d3FF0000000000000;
	{
	.reg .b32 %temp; 
	mov.b64 	{%r185, %temp}, %fd2038;
	}
	{
	.reg .b32 %temp; 
	mov.b64 	{%temp, %r186}, %fd2038;
	}
	shl.b32 	%r858, %r184, 20;
	add.s32 	%r859, %r858, %r186;
	mov.b64 	%fd2883, {%r185, %r859};
	{
	.reg .b32 %temp; 
	mov.b64 	{%temp, %r860}, %fd443;
	}
	mov.b32 	%f54, %r860;
	abs.f32 	%f20, %f54;
	setp.lt.f32 	%p429, %f20, 0f4086232B;
	@%p429 bra 	$L__BB4_310;
	setp.lt.f64 	%p430, %fd443, 0d0000000000000000;
	add.f64 	%fd2039, %fd443, 0d7FF0000000000000;
	selp.f64 	%fd2883, 0d0000000000000000, %fd2039, %p430;
	setp.geu.f32 	%p431, %f20, 0f40874800;
	@%p431 bra 	$L__BB4_310;
	shr.u32 	%r861, %r184, 31;
	add.s32 	%r862, %r184, %r861;
	shr.s32 	%r863, %r862, 1;
	shl.b32 	%r864, %r863, 20;
	add.s32 	%r865, %r186, %r864;
	mov.b64 	%fd2040, {%r185, %r865};
	sub.s32 	%r866, %r184, %r863;
	shl.b32 	%r867, %r866, 20;
	add.s32 	%r868, %r867, 1072693248;
	mov.b32 	%r869, 0;
	mov.b64 	%fd2041, {%r869, %r868};
	mul.f64 	%fd2883, %fd2041, %fd2040;
$L__BB4_310:
	mul.f64 	%fd2888, %fd20, %fd2883;
	bra.uni 	$L__BB4_332;
$L__BB4_311:
	setp.neu.f64 	%p391, %fd435, %fd5;
	@%p391 bra 	$L__BB4_321;
	setp.lt.s32 	%p406, %r12, 0;
	setp.eq.s32 	%p407, %r13, 1062207488;
	bar.sync 	0;
	sub.f64 	%fd449, %fd374, %fd13;
	{
	.reg .b32 %temp; 
	mov.b64 	{%temp, %r187}, %fd449;
	}
	abs.f64 	%fd450, %fd449;
	{ // callseq 105, 0
	.param .b64 param0;
	st.param.f64 	[param0], %fd450;
	.param .b64 param1;
	st.param.f64 	[param1], 0d4000000000000000;
	.param .b64 retval0;
	call.uni (retval0), 
	__internal_accurate_pow, 
	(
	param0, 
	param1
	);
	ld.param.f64 	%fd1984, [retval0];
	} // callseq 105
	setp.lt.s32 	%p409, %r187, 0;
	neg.f64 	%fd1986, %fd1984;
	selp.f64 	%fd1987, %fd1986, %fd1984, %p407;
	selp.f64 	%fd1988, %fd1987, %fd1984, %p409;
	setp.eq.f64 	%p410, %fd449, 0d0000000000000000;
	selp.b32 	%r828, %r187, 0, %p407;
	or.b32  	%r829, %r828, 2146435072;
	selp.b32 	%r830, %r829, %r828, %p406;
	mov.b32 	%r831, 0;
	mov.b64 	%fd1989, {%r831, %r830};
	selp.f64 	%fd2884, %fd1989, %fd1988, %p410;
	add.f64 	%fd1990, %fd449, 0d4000000000000000;
	{
	.reg .b32 %temp; 
	mov.b64 	{%temp, %r832}, %fd1990;
	}
	and.b32  	%r833, %r832, 2146435072;
	setp.ne.s32 	%p411, %r833, 2146435072;
	@%p411 bra 	$L__BB4_317;
	setp.num.f64 	%p412, %fd449, %fd449;
	@%p412 bra 	$L__BB4_315;
	mov.f64 	%fd1991, 0d4000000000000000;
	add.rn.f64 	%fd2884, %fd449, %fd1991;
	bra.uni 	$L__BB4_317;
$L__BB4_315:
	setp.neu.f64 	%p413, %fd450, 0d7FF0000000000000;
	@%p413 bra 	$L__BB4_317;
	selp.b32 	%r834, %r15, %r14, %p4;
	selp.b32 	%r835, %r834, %r14, %p409;
	mov.b32 	%r836, 0;
	mov.b64 	%fd2884, {%r836, %r835};
$L__BB4_317:
	setp.eq.f64 	%p415, %fd449, 0d3FF0000000000000;
	neg.f64 	%fd1992, %fd2884;
	selp.f64 	%fd1993, 0dBFF0000000000000, %fd1992, %p415;
	div.rn.f64 	%fd455, %fd1993, %fd156;
	fma.rn.f64 	%fd1994, %fd455, 0d3FF71547652B82FE, 0d4338000000000000;
	{
	.reg .b32 %temp; 
	mov.b64 	{%r188, %temp}, %fd1994;
	}
	mov.f64 	%fd1995, 0dC338000000000000;
	add.rn.f64 	%fd1996, %fd1994, %fd1995;
	fma.rn.f64 	%fd1997, %fd1996, 0dBFE62E42FEFA39EF, %fd455;
	fma.rn.f64 	%fd1998, %fd1996, 0dBC7ABC9E3B39803F, %fd1997;
	fma.rn.f64 	%fd1999, %fd1998, 0d3E5ADE1569CE2BDF, 0d3E928AF3FCA213EA;
	fma.rn.f64 	%fd2000, %fd1999, %fd1998, 0d3EC71DEE62401315;
	fma.rn.f64 	%fd2001, %fd2000, %fd1998, 0d3EFA01997C89EB71;
	fma.rn.f64 	%fd2002, %fd2001, %fd1998, 0d3F2A01A014761F65;
	fma.rn.f64 	%fd2003, %fd2002, %fd1998, 0d3F56C16C1852B7AF;
	fma.rn.f64 	%fd2004, %fd2003, %fd1998, 0d3F81111111122322;
	fma.rn.f64 	%fd2005, %fd2004, %fd1998, 0d3FA55555555502A1;
	fma.rn.f64 	%fd2006, %fd2005, %fd1998, 0d3FC5555555555511;
	fma.rn.f64 	%fd2007, %fd2006, %fd1998, 0d3FE000000000000B;
	fma.rn.f64 	%fd2008, %fd2007, %fd1998, 0d3FF0000000000000;
	fma.rn.f64 	%fd2009, %fd2008, %fd1998, 0d3FF0000000000000;
	{
	.reg .b32 %temp; 
	mov.b64 	{%r189, %temp}, %fd2009;
	}
	{
	.reg .b32 %temp; 
	mov.b64 	{%temp, %r190}, %fd2009;
	}
	shl.b32 	%r837, %r188, 20;
	add.s32 	%r838, %r837, %r190;
	mov.b64 	%fd2885, {%r189, %r838};
	{
	.reg .b32 %temp; 
	mov.b64 	{%temp, %r839}, %fd455;
	}
	mov.b32 	%f53, %r839;
	abs.f32 	%f21, %f53;
	setp.lt.f32 	%p416, %f21, 0f4086232B;
	@%p416 bra 	$L__BB4_320;
	setp.lt.f64 	%p417, %fd455, 0d0000000000000000;
	add.f64 	%fd2010, %fd455, 0d7FF0000000000000;
	selp.f64 	%fd2885, 0d0000000000000000, %fd2010, %p417;
	setp.geu.f32 	%p418, %f21, 0f40874800;
	@%p418 bra 	$L__BB4_320;
	shr.u32 	%r840, %r188, 31;
	add.s32 	%r841, %r188, %r840;
	shr.s32 	%r842, %r841, 1;
	shl.b32 	%r843, %r842, 20;
	add.s32 	%r844, %r190, %r843;
	mov.b64 	%fd2011, {%r189, %r844};
	sub.s32 	%r845, %r188, %r842;
	shl.b32 	%r846, %r845, 20;
	add.s32 	%r847, %r846, 1072693248;
	mov.b32 	%r848, 0;
	mov.b64 	%fd2012, {%r848, %r847};
	mul.f64 	%fd2885, %fd2012, %fd2011;
$L__BB4_320:
	mul.f64 	%fd2888, %fd19, %fd2885;
	bra.uni 	$L__BB4_332;
$L__BB4_321:
	setp.neu.f64 	%p392, %fd435, %fd7;
	@%p392 bra 	$L__BB4_331;
	setp.lt.s32 	%p393, %r12, 0;
	setp.eq.s32 	%p394, %r13, 1062207488;
	bar.sync 	0;
	sub.f64 	%fd461, %fd374, %fd13;
	{
	.reg .b32 %temp; 
	mov.b64 	{%temp, %r191}, %fd461;
	}
	abs.f64 	%fd462, %fd461;
	{ // callseq 104, 0
	.param .b64 param0;
	st.param.f64 	[param0], %fd462;
	.param .b64 param1;
	st.param.f64 	[param1], 0d4000000000000000;
	.param .b64 retval0;
	call.uni (retval0), 
	__internal_accurate_pow, 
	(
	param0, 
	param1
	);
	ld.param.f64 	%fd1955, [retval0];
	} // callseq 104
	setp.lt.s32 	%p396, %r191, 0;
	neg.f64 	%fd1957, %fd1955;
	selp.f64 	%fd1958, %fd1957, %fd1955, %p394;
	selp.f64 	%fd1959, %fd1958, %fd1955, %p396;
	setp.eq.f64 	%p397, %fd461, 0d0000000000000000;
	selp.b32 	%r807, %r191, 0, %p394;
	or.b32  	%r808, %r807, 2146435072;
	selp.b32 	%r809, %r808, %r807, %p393;
	mov.b32 	%r810, 0;
	mov.b64 	%fd1960, {%r810, %r809};
	selp.f64 	%fd2886, %fd1960, %fd1959, %p397;
	add.f64 	%fd1961, %fd461, 0d4000000000000000;
	{
	.reg .b32 %temp; 
	mov.b64 	{%temp, %r811}, %fd1961;
	}
	and.b32  	%r812, %r811, 2146435072;
	setp.ne.s32 	%p398, %r812, 2146435072;
	@%p398 bra 	$L__BB4_327;
	setp.num.f64 	%p399, %fd461, %fd461;
	@%p399 bra 	$L__BB4_325;
	mov.f64 	%fd1962, 0d4000000000000000;
	add.rn.f64 	%fd2886, %fd461, %fd1962;
	bra.uni 	$L__BB4_327;
$L__BB4_325:
	setp.neu.f64 	%p400, %fd462, 0d7FF0000000000000;
	@%p400 bra 	$L__BB4_327;
	selp.b32 	%r813, %r15, %r14, %p4;
	selp.b32 	%r814, %r813, %r14, %p396;
	mov.b32 	%r815, 0;
	mov.b64 	%fd2886, {%r815, %r814};
$L__BB4_327:
	setp.eq.f64 	%p402, %fd461, 0d3FF0000000000000;
	neg.f64 	%fd1963, %fd2886;
	selp.f64 	%fd1964, 0dBFF0000000000000, %fd1963, %p402;
	div.rn.f64 	%fd467, %fd1964, %fd156;
	fma.rn.f64 	%fd1965, %fd467, 0d3FF71547652B82FE, 0d4338000000000000;
	{
	.reg .b32 %temp; 
	mov.b64 	{%r192, %temp}, %fd1965;
	}
	mov.f64 	%fd1966, 0dC338000000000000;
	add.rn.f64 	%fd1967, %fd1965, %fd1966;
	fma.rn.f64 	%fd1968, %fd1967, 0dBFE62E42FEFA39EF, %fd467;
	fma.rn.f64 	%fd1969, %fd1967, 0dBC7ABC9E3B39803F, %fd1968;
	fma.rn.f64 	%fd1970, %fd1969, 0d3E5ADE1569CE2BDF, 0d3E928AF3FCA213EA;
	fma.rn.f64 	%fd1971, %fd1970, %fd1969, 0d3EC71DEE62401315;
	fma.rn.f64 	%fd1972, %fd1971, %fd1969, 0d3EFA01997C89EB71;
	fma.rn.f64 	%fd1973, %fd1972, %fd1969, 0d3F2A01A014761F65;
	fma.rn.f64 	%fd1974, %fd1973, %fd1969, 0d3F56C16C1852B7AF;
	fma.rn.f64 	%fd1975, %fd1974, %fd1969, 0d3F81111111122322;
	fma.rn.f64 	%fd1976, %fd1975, %fd1969, 0d3FA55555555502A1;
	fma.rn.f64 	%fd1977, %fd1976, %fd1969, 0d3FC5555555555511;
	fma.rn.f64 	%fd1978, %fd1977, %fd1969, 0d3FE000000000000B;
	fma.rn.f64 	%fd1979, %fd1978, %fd1969, 0d3FF0000000000000;
	fma.rn.f64 	%fd1980, %fd1979, %fd1969, 0d3FF0000000000000;
	{
	.reg .b32 %temp; 
	mov.b64 	{%r193, %temp}, %fd1980;
	}
	{
	.reg .b32 %temp; 
	mov.b64 	{%temp, %r194}, %fd1980;
	}
	shl.b32 	%r816, %r192, 20;
	add.s32 	%r817, %r816, %r194;
	mov.b64 	%fd2887, {%r193, %r817};
	{
	.reg .b32 %temp; 
	mov.b64 	{%temp, %r818}, %fd467;
	}
	mov.b32 	%f52, %r818;
	abs.f32 	%f22, %f52;
	setp.lt.f32 	%p403, %f22, 0f4086232B;
	@%p403 bra 	$L__BB4_330;
	setp.lt.f64 	%p404, %fd467, 0d0000000000000000;
	add.f64 	%fd1981, %fd467, 0d7FF0000000000000;
	selp.f64 	%fd2887, 0d0000000000000000, %fd1981, %p404;
	setp.geu.f32 	%p405, %f22, 0f40874800;
	@%p405 bra 	$L__BB4_330;
	shr.u32 	%r819, %r192, 31;
	add.s32 	%r820, %r192, %r819;
	shr.s32 	%r821, %r820, 1;
	shl.b32 	%r822, %r821, 20;
	add.s32 	%r823, %r194, %r822;
	mov.b64 	%fd1982, {%r193, %r823};
	sub.s32 	%r824, %r192, %r821;
	shl.b32 	%r825, %r824, 20;
	add.s32 	%r826, %r825, 1072693248;
	mov.b32 	%r827, 0;
	mov.b64 	%fd1983, {%r827, %r826};
	mul.f64 	%fd2887, %fd1983, %fd1982;
$L__BB4_330:
	mul.f64 	%fd2888, %fd12, %fd2887;
	bra.uni 	$L__BB4_332;
$L__BB4_331:
	bar.sync 	0;
	mul.f64 	%fd1953, %fd433, %fd9;
	div.rn.f64 	%fd1954, %fd1953, %fd10;
	sqrt.rn.f64 	%fd2888, %fd1954;
$L__BB4_332:
	bar.sync 	0;
	abs.f64 	%fd475, %fd434;
	setp.neu.f64 	%p432, %fd475, 0d7FF0000000000000;
	@%p432 bra 	$L__BB4_334;
	mov.f64 	%fd2047, 0d0000000000000000;
	mul.rn.f64 	%fd2890, %fd434, %fd2047;
	mov.b32 	%r1173, 1;
	bra.uni 	$L__BB4_337;
$L__BB4_334:
	mul.f64 	%fd2042, %fd434, 0d3FE45F306DC9C883;
	cvt.rni.s32.f64 	%r1172, %fd2042;
	cvt.rn.f64.s32 	%fd2043, %r1172;
	fma.rn.f64 	%fd2044, %fd2043, 0dBFF921FB54442D18, %fd434;
	fma.rn.f64 	%fd2045, %fd2043, 0dBC91A62633145C00, %fd2044;
	fma.rn.f64 	%fd2890, %fd2043, 0dB97B839A252049C0, %fd2045;
	setp.ltu.f64 	%p433, %fd475, 0d41E0000000000000;
	@%p433 bra 	$L__BB4_336;
	{ // callseq 107, 0
	.param .b64 param0;
	st.param.f64 	[param0], %fd434;
	.param .align 16 .b8 retval0[16];
	call.uni (retval0), 
	__internal_trig_reduction_slowpathd, 
	(
	param0
	);
	ld.param.f64 	%fd2890, [retval0];
	ld.param.b32 	%r1172, [retval0+8];
	} // callseq 107
$L__BB4_336:
	add.s32 	%r1173, %r1172, 1;
$L__BB4_337:
	shl.b32 	%r872, %r1173, 6;
	cvt.u64.u32 	%rd82, %r872;
	and.b64  	%rd83, %rd82, 64;
	add.s64 	%rd85, %rd28, %rd83;
	mul.rn.f64 	%fd2048, %fd2890, %fd2890;
	and.b32  	%r873, %r1173, 1;
	setp.eq.b32 	%p434, %r873, 1;
	selp.f64 	%fd2049, 0dBDA8FF8320FD8164, 0d3DE5DB65F9785EBA, %p434;
	ld.global.nc.v2.f64 	{%fd2050, %fd2051}, [%rd85];
	fma.rn.f64 	%fd2052, %fd2049, %fd2048, %fd2050;
	fma.rn.f64 	%fd2053, %fd2052, %fd2048, %fd2051;
	ld.global.nc.v2.f64 	{%fd2054, %fd2055}, [%rd85+16];
	fma.rn.f64 	%fd2056, %fd2053, %fd2048, %fd2054;
	fma.rn.f64 	%fd2057, %fd2056, %fd2048, %fd2055;
	ld.global.nc.v2.f64 	{%fd2058, %fd2059}, [%rd85+32];
	fma.rn.f64 	%fd2060, %fd2057, %fd2048, %fd2058;
	fma.rn.f64 	%fd2061, %fd2060, %fd2048, %fd2059;
	fma.rn.f64 	%fd2062, %fd2061, %fd2890, %fd2890;
	fma.rn.f64 	%fd2063, %fd2061, %fd2048, 0d3FF0000000000000;
	selp.f64 	%fd2064, %fd2063, %fd2062, %p434;
	and.b32  	%r874, %r1173, 2;
	setp.eq.s32 	%p435, %r874, 0;
	mov.f64 	%fd2065, 0d0000000000000000;
	sub.f64 	%fd2066, %fd2065, %fd2064;
	selp.f64 	%fd481, %fd2064, %fd2066, %p435;
	abs.f64 	%fd482, %fd436;
	setp.neu.f64 	%p436, %fd482, 0d7FF0000000000000;
	@%p436 bra 	$L__BB4_339;
	mov.f64 	%fd2072, 0d0000000000000000;
	mul.rn.f64 	%fd2892, %fd436, %fd2072;
	mov.b32 	%r1175, 1;
	bra.uni 	$L__BB4_342;
$L__BB4_339:
	mul.f64 	%fd2067, %fd436, 0d3FE45F306DC9C883;
	cvt.rni.s32.f64 	%r1174, %fd2067;
	cvt.rn.f64.s32 	%fd2068, %r1174;
	fma.rn.f64 	%fd2069, %fd2068, 0dBFF921FB54442D18, %fd436;
	fma.rn.f64 	%fd2070, %fd2068, 0dBC91A62633145C00, %fd2069;
	fma.rn.f64 	%fd2892, %fd2068, 0dB97B839A252049C0, %fd2070;
	setp.ltu.f64 	%p437, %fd482, 0d41E0000000000000;
	@%p437 bra 	$L__BB4_341;
	{ // callseq 108, 0
	.param .b64 param0;
	st.param.f64 	[param0], %fd436;
	.param .align 16 .b8 retval0[16];
	call.uni (retval0), 
	__internal_trig_reduction_slowpathd, 
	(
	param0
	);
	ld.param.f64 	%fd2892, [retval0];
	ld.param.b32 	%r1174, [retval0+8];
	} // callseq 108
$L__BB4_341:
	add.s32 	%r1175, %r1174, 1;
$L__BB4_342:
	setp.lt.s32 	%p438, %r12, 0;
	setp.eq.s32 	%p439, %r13, 1062207488;
	shl.b32 	%r877, %r1175, 6;
	cvt.u64.u32 	%rd86, %r877;
	and.b64  	%rd87, %rd86, 64;
	add.s64 	%rd89, %rd28, %rd87;
	mul.rn.f64 	%fd2073, %fd2892, %fd2892;
	and.b32  	%r878, %r1175, 1;
	setp.eq.b32 	%p441, %r878, 1;
	selp.f64 	%fd2074, 0dBDA8FF8320FD8164, 0d3DE5DB65F9785EBA, %p441;
	ld.global.nc.v2.f64 	{%fd2075, %fd2076}, [%rd89];
	fma.rn.f64 	%fd2077, %fd2074, %fd2073, %fd2075;
	fma.rn.f64 	%fd2078, %fd2077, %fd2073, %fd2076;
	ld.global.nc.v2.f64 	{%fd2079, %fd2080}, [%rd89+16];
	fma.rn.f64 	%fd2081, %fd2078, %fd2073, %fd2079;
	fma.rn.f64 	%fd2082, %fd2081, %fd2073, %fd2080;
	ld.global.nc.v2.f64 	{%fd2083, %fd2084}, [%rd89+32];
	fma.rn.f64 	%fd2085, %fd2082, %fd2073, %fd2083;
	fma.rn.f64 	%fd2086, %fd2085, %fd2073, %fd2084;
	fma.rn.f64 	%fd2087, %fd2086, %fd2892, %fd2892;
	fma.rn.f64 	%fd2088, %fd2086, %fd2073, 0d3FF0000000000000;
	selp.f64 	%fd2089, %fd2088, %fd2087, %p441;
	and.b32  	%r879, %r1175, 2;
	setp.eq.s32 	%p442, %r879, 0;
	mov.f64 	%fd2090, 0d0000000000000000;
	sub.f64 	%fd2091, %fd2090, %fd2089;
	selp.f64 	%fd2092, %fd2089, %fd2091, %p442;
	add.f64 	%fd2093, %fd481, %fd2092;
	mul.f64 	%fd2094, %fd2888, %fd22;
	mul.f64 	%fd2095, %fd2094, %fd2093;
	div.rn.f64 	%fd2096, %fd2095, %fd23;
	mul.f64 	%fd2097, %fd2888, %fd21;
	sub.f64 	%fd2098, %fd481, %fd2092;
	mul.f64 	%fd2099, %fd2097, %fd2098;
	mul.f64 	%fd2100, %fd432, %fd2099;
	div.rn.f64 	%fd2101, %fd2100, %fd24;
	add.f64 	%fd2102, %fd2096, %fd2101;
	add.f64 	%fd2103, %fd431, %fd2102;
	st.shared.f64 	[%r11], %fd2103;
	bar.sync 	0;
	ld.shared.f64 	%fd488, [%r10];
	ld.shared.f64 	%fd2104, [%r8];
	mul.f64 	%fd2105, %fd27, %fd2104;
	fma.rn.f64 	%fd489, %fd2105, 0d3FE0000000000000, %fd2798;
	bar.sync 	0;
	mul.f64 	%fd2106, %fd373, %fd26;
	sub.f64 	%fd490, %fd318, %fd2106;
	bar.sync 	0;
	add.f64 	%fd491, %fd318, %fd2106;
	bar.sync 	0;
	sub.f64 	%fd492, %fd374, %fd13;
	{
	.reg .b32 %temp; 
	mov.b64 	{%temp, %r205}, %fd492;
	}
	abs.f64 	%fd493, %fd492;
	{ // callseq 109, 0
	.param .b64 param0;
	st.param.f64 	[param0], %fd493;
	.param .b64 param1;
	st.param.f64 	[param1], 0d4000000000000000;
	.param .b64 retval0;
	call.uni (retval0), 
	__internal_accurate_pow, 
	(
	param0, 
	param1
	);
	ld.param.f64 	%fd2107, [retval0];
	} // callseq 109
	setp.lt.s32 	%p443, %r205, 0;
	neg.f64 	%fd2109, %fd2107;
	selp.f64 	%fd2110, %fd2109, %fd2107, %p439;
	selp.f64 	%fd2111, %fd2110, %fd2107, %p443;
	setp.eq.f64 	%p444, %fd492, 0d0000000000000000;
	selp.b32 	%r880, %r205, 0, %p439;
	or.b32  	%r881, %r880, 2146435072;
	selp.b32 	%r882, %r881, %r880, %p438;
	mov.b32 	%r883, 0;
	mov.b64 	%fd2112, {%r883, %r882};
	selp.f64 	%fd2899, %fd2112, %fd2111, %p444;
	add.f64 	%fd2113, %fd492, 0d4000000000000000;
	{
	.reg .b32 %temp; 
	mov.b64 	{%temp, %r884}, %fd2113;
	}
	and.b32  	%r206, %r884, 2146435072;
	setp.ne.s32 	%p445, %r206, 2146435072;
	mov.f64 	%fd2893, %fd2899;
	@%p445 bra 	$L__BB4_347;
	setp.num.f64 	%p446, %fd492, %fd492;
	@%p446 bra 	$L__BB4_345;
	mov.f64 	%fd2114, 0d4000000000000000;
	add.rn.f64 	%fd2893, %fd492, %fd2114;
	bra.uni 	$L__BB4_347;
$L__BB4_345:
	setp.neu.f64 	%p447, %fd493, 0d7FF0000000000000;
	mov.f64 	%fd2893, %fd2899;
	@%p447 bra 	$L__BB4_347;
	selp.b32 	%r885, %r15, %r14, %p4;
	selp.b32 	%r886, %r885, %r14, %p443;
	mov.b32 	%r887, 0;
	mov.b64 	%fd2893, {%r887, %r886};
$L__BB4_347:
	setp.eq.f64 	%p449, %fd492, 0d3FF0000000000000;
	neg.f64 	%fd2115, %fd2893;
	selp.f64 	%fd2116, 0dBFF0000000000000, %fd2115, %p449;
	div.rn.f64 	%fd498, %fd2116, %fd156;
	fma.rn.f64 	%fd2117, %fd498, 0d3FF71547652B82FE, 0d4338000000000000;
	{
	.reg .b32 %temp; 
	mov.b64 	{%r207, %temp}, %fd2117;
	}
	mov.f64 	%fd2118, 0dC338000000000000;
	add.rn.f64 	%fd2119, %fd2117, %fd2118;
	fma.rn.f64 	%fd2120, %fd2119, 0dBFE62E42FEFA39EF, %fd498;
	fma.rn.f64 	%fd2121, %fd2119, 0dBC7ABC9E3B39803F, %fd2120;
	fma.rn.f64 	%fd2122, %fd2121, 0d3E5ADE1569CE2BDF, 0d3E928AF3FCA213EA;
	fma.rn.f64 	%fd2123, %fd2122, %fd2121, 0d3EC71DEE62401315;
	fma.rn.f64 	%fd2124, %fd2123, %fd2121, 0d3EFA01997C89EB71;
	fma.rn.f64 	%fd2125, %fd2124, %fd2121, 0d3F2A01A014761F65;
	fma.rn.f64 	%fd2126, %fd2125, %fd2121, 0d3F56C16C1852B7AF;
	fma.rn.f64 	%fd2127, %fd2126, %fd2121, 0d3F81111111122322;
	fma.rn.f64 	%fd2128, %fd2127, %fd2121, 0d3FA55555555502A1;
	fma.rn.f64 	%fd2129, %fd2128, %fd2121, 0d3FC5555555555511;
	fma.rn.f64 	%fd2130, %fd2129, %fd2121, 0d3FE000000000000B;
	fma.rn.f64 	%fd2131, %fd2130, %fd2121, 0d3FF0000000000000;
	fma.rn.f64 	%fd2132, %fd2131, %fd2121, 0d3FF0000000000000;
	{
	.reg .b32 %temp; 
	mov.b64 	{%r208, %temp}, %fd2132;
	}
	{
	.reg .b32 %temp; 
	mov.b64 	{%temp, %r209}, %fd2132;
	}
	shl.b32 	%r888, %r207, 20;
	add.s32 	%r889, %r888, %r209;
	mov.b64 	%fd2894, {%r208, %r889};
	{
	.reg .b32 %temp; 
	mov.b64 	{%temp, %r890}, %fd498;
	}
	mov.b32 	%f55, %r890;
	abs.f32 	%f23, %f55;
	setp.lt.f32 	%p450, %f23, 0f4086232B;
	@%p450 bra 	$L__BB4_350;
	setp.lt.f64 	%p451, %fd498, 0d0000000000000000;
	add.f64 	%fd2133, %fd498, 0d7FF0000000000000;
	selp.f64 	%fd2894, 0d0000000000000000, %fd2133, %p451;
	setp.geu.f32 	%p452, %f23, 0f40874800;
	@%p452 bra 	$L__BB4_350;
	shr.u32 	%r891, %r207, 31;
	add.s32 	%r892, %r207, %r891;
	shr.s32 	%r893, %r892, 1;
	shl.b32 	%r894, %r893, 20;
	add.s32 	%r895, %r209, %r894;
	mov.b64 	%fd2134, {%r208, %r895};
	sub.s32 	%r896, %r207, %r893;
	shl.b32 	%r897, %r896, 20;
	add.s32 	%r898, %r897, 1072693248;
	mov.b32 	%r899, 0;
	mov.b64 	%fd2135, {%r899, %r898};
	mul.f64 	%fd2894, %fd2135, %fd2134;
$L__BB4_350:
	mul.f64 	%fd503, %fd11, %fd2894;
	bar.sync 	0;
	abs.f64 	%fd504, %fd490;
	setp.neu.f64 	%p453, %fd504, 0d7FF0000000000000;
	@%p453 bra 	$L__BB4_352;
	mov.f64 	%fd2141, 0d0000000000000000;
	mul.rn.f64 	%fd2896, %fd490, %fd2141;
	mov.b32 	%r1177, 1;
	bra.uni 	$L__BB4_355;
$L__BB4_352:
	mul.f64 	%fd2136, %fd490, 0d3FE45F306DC9C883;
	cvt.rni.s32.f64 	%r1176, %fd2136;
	cvt.rn.f64.s32 	%fd2137, %r1176;
	fma.rn.f64 	%fd2138, %fd2137, 0dBFF921FB54442D18, %fd490;
	fma.rn.f64 	%fd2139, %fd2137, 0dBC91A62633145C00, %fd2138;
	fma.rn.f64 	%fd2896, %fd2137, 0dB97B839A252049C0, %fd2139;
	setp.ltu.f64 	%p454, %fd504, 0d41E0000000000000;
	@%p454 bra 	$L__BB4_354;
	{ // callseq 110, 0
	.param .b64 param0;
	st.param.f64 	[param0], %fd490;
	.param .align 16 .b8 retval0[16];
	call.uni (retval0), 
	__internal_trig_reduction_slowpathd, 
	(
	param0
	);
	ld.param.f64 	%fd2896, [retval0];
	ld.param.b32 	%r1176, [retval0+8];
	} // callseq 110
$L__BB4_354:
	add.s32 	%r1177, %r1176, 1;
$L__BB4_355:
	shl.b32 	%r902, %r1177, 6;
	cvt.u64.u32 	%rd90, %r902;
	and.b64  	%rd91, %rd90, 64;
	add.s64 	%rd93, %rd28, %rd91;
	mul.rn.f64 	%fd2142, %fd2896, %fd2896;
	and.b32  	%r903, %r1177, 1;
	setp.eq.b32 	%p455, %r903, 1;
	selp.f64 	%fd2143, 0dBDA8FF8320FD8164, 0d3DE5DB65F9785EBA, %p455;
	ld.global.nc.v2.f64 	{%fd2144, %fd2145}, [%rd93];
	fma.rn.f64 	%fd2146, %fd2143, %fd2142, %fd2144;
	fma.rn.f64 	%fd2147, %fd2146, %fd2142, %fd2145;
	ld.global.nc.v2.f64 	{%fd2148, %fd2149}, [%rd93+16];
	fma.rn.f64 	%fd2150, %fd2147, %fd2142, %fd2148;
	fma.rn.f64 	%fd2151, %fd2150, %fd2142, %fd2149;
	ld.global.nc.v2.f64 	{%fd2152, %fd2153}, [%rd93+32];
	fma.rn.f64 	%fd2154, %fd2151, %fd2142, %fd2152;
	fma.rn.f64 	%fd2155, %fd2154, %fd2142, %fd2153;
	fma.rn.f64 	%fd2156, %fd2155, %fd2896, %fd2896;
	fma.rn.f64 	%fd2157, %fd2155, %fd2142, 0d3FF0000000000000;
	selp.f64 	%fd2158, %fd2157, %fd2156, %p455;
	and.b32  	%r904, %r1177, 2;
	setp.eq.s32 	%p456, %r904, 0;
	mov.f64 	%fd2159, 0d0000000000000000;
	sub.f64 	%fd2160, %fd2159, %fd2158;
	selp.f64 	%fd510, %fd2158, %fd2160, %p456;
	abs.f64 	%fd511, %fd491;
	setp.neu.f64 	%p457, %fd511, 0d7FF0000000000000;
	@%p457 bra 	$L__BB4_357;
	mov.f64 	%fd2166, 0d0000000000000000;
	mul.rn.f64 	%fd2898, %fd491, %fd2166;
	mov.b32 	%r1179, 1;
	bra.uni 	$L__BB4_360;
$L__BB4_357:
	mul.f64 	%fd2161, %fd491, 0d3FE45F306DC9C883;
	cvt.rni.s32.f64 	%r1178, %fd2161;
	cvt.rn.f64.s32 	%fd2162, %r1178;
	fma.rn.f64 	%fd2163, %fd2162, 0dBFF921FB54442D18, %fd491;
	fma.rn.f64 	%fd2164, %fd2162, 0dBC91A62633145C00, %fd2163;
	fma.rn.f64 	%fd2898, %fd2162, 0dB97B839A252049C0, %fd2164;
	setp.ltu.f64 	%p458, %fd511, 0d41E0000000000000;
	@%p458 bra 	$L__BB4_359;
	{ // callseq 111, 0
	.param .b64 param0;
	st.param.f64 	[param0], %fd491;
	.param .align 16 .b8 retval0[16];
	call.uni (retval0), 
	__internal_trig_reduction_slowpathd, 
	(
	param0
	);
	ld.param.f64 	%fd2898, [retval0];
	ld.param.b32 	%r1178, [retval0+8];
	} // callseq 111
$L__BB4_359:
	add.s32 	%r1179, %r1178, 1;
$L__BB4_360:
	shl.b32 	%r907, %r1179, 6;
	cvt.u64.u32 	%rd94, %r907;
	and.b64  	%rd95, %rd94, 64;
	add.s64 	%rd97, %rd28, %rd95;
	mul.rn.f64 	%fd2167, %fd2898, %fd2898;
	and.b32  	%r908, %r1179, 1;
	setp.eq.b32 	%p460, %r908, 1;
	selp.f64 	%fd2168, 0dBDA8FF8320FD8164, 0d3DE5DB65F9785EBA, %p460;
	ld.global.nc.v2.f64 	{%fd2169, %fd2170}, [%rd97];
	fma.rn.f64 	%fd2171, %fd2168, %fd2167, %fd2169;
	fma.rn.f64 	%fd2172, %fd2171, %fd2167, %fd2170;
	ld.global.nc.v2.f64 	{%fd2173, %fd2174}, [%rd97+16];
	fma.rn.f64 	%fd2175, %fd2172, %fd2167, %fd2173;
	fma.rn.f64 	%fd2176, %fd2175, %fd2167, %fd2174;
	ld.global.nc.v2.f64 	{%fd2177, %fd2178}, [%rd97+32];
	fma.rn.f64 	%fd2179, %fd2176, %fd2167, %fd2177;
	fma.rn.f64 	%fd2180, %fd2179, %fd2167, %fd2178;
	fma.rn.f64 	%fd2181, %fd2180, %fd2898, %fd2898;
	fma.rn.f64 	%fd2182, %fd2180, %fd2167, 0d3FF0000000000000;
	selp.f64 	%fd2183, %fd2182, %fd2181, %p460;
	and.b32  	%r909, %r1179, 2;
	setp.eq.s32 	%p461, %r909, 0;
	mov.f64 	%fd2184, 0d0000000000000000;
	sub.f64 	%fd2185, %fd2184, %fd2183;
	selp.f64 	%fd2186, %fd2183, %fd2185, %p461;
	sub.f64 	%fd2187, %fd510, %fd2186;
	mul.f64 	%fd2188, %fd503, %fd21;
	mul.f64 	%fd2189, %fd2188, %fd2187;
	mul.f64 	%fd2190, %fd489, %fd2189;
	div.rn.f64 	%fd2191, %fd2190, %fd24;
	add.f64 	%fd2192, %fd488, %fd2191;
	st.shared.f64 	[%r10], %fd2192;
	bar.sync 	0;
	ld.shared.f64 	%fd517, [%r11];
	ld.shared.f64 	%fd2193, [%r7];
	mul.f64 	%fd2194, %fd27, %fd2193;
	fma.rn.f64 	%fd518, %fd2194, 0d3FE0000000000000, %fd2802;
	bar.sync 	0;
	bar.sync 	0;
	bar.sync 	0;
	@%p445 bra 	$L__BB4_365;
	setp.num.f64 	%p462, %fd492, %fd492;
	@%p462 bra 	$L__BB4_363;
	mov.f64 	%fd2195, 0d4000000000000000;
	add.rn.f64 	%fd2899, %fd492, %fd2195;
	bra.uni 	$L__BB4_365;
$L__BB4_363:
	setp.neu.f64 	%p463, %fd493, 0d7FF0000000000000;
	@%p463 bra 	$L__BB4_365;
	selp.b32 	%r910, %r15, %r14, %p4;
	selp.b32 	%r911, %r910, %r14, %p443;
	mov.b32 	%r912, 0;
	mov.b64 	%fd2899, {%r912, %r911};
$L__BB4_365:
	neg.f64 	%fd2196, %fd2899;
	selp.f64 	%fd2197, 0dBFF0000000000000, %fd2196, %p449;
	div.rn.f64 	%fd522, %fd2197, %fd156;
	fma.rn.f64 	%fd2198, %fd522, 0d3FF71547652B82FE, 0d4338000000000000;
	{
	.reg .b32 %temp; 
	mov.b64 	{%r220, %temp}, %fd2198;
	}
	mov.f64 	%fd2199, 0dC338000000000000;
	add.rn.f64 	%fd2200, %fd2198, %fd2199;
	fma.rn.f64 	%fd2201, %fd2200, 0dBFE62E42FEFA39EF, %fd522;
	fma.rn.f64 	%fd2202, %fd2200, 0dBC7ABC9E3B39803F, %fd2201;
	fma.rn.f64 	%fd2203, %fd2202, 0d3E5ADE1569CE2BDF, 0d3E928AF3FCA213EA;
	fma.rn.f64 	%fd2204, %fd2203, %fd2202, 0d3EC71DEE62401315;
	fma.rn.f64 	%fd2205, %fd2204, %fd2202, 0d3EFA01997C89EB71;
	fma.rn.f64 	%fd2206, %fd2205, %fd2202, 0d3F2A01A014761F65;
	fma.rn.f64 	%fd2207, %fd2206, %fd2202, 0d3F56C16C1852B7AF;
	fma.rn.f64 	%fd2208, %fd2207, %fd2202, 0d3F81111111122322;
	fma.rn.f64 	%fd2209, %fd2208, %fd2202, 0d3FA55555555502A1;
	fma.rn.f64 	%fd2210, %fd2209, %fd2202, 0d3FC5555555555511;
	fma.rn.f64 	%fd2211, %fd2210, %fd2202, 0d3FE000000000000B;
	fma.rn.f64 	%fd2212, %fd2211, %fd2202, 0d3FF0000000000000;
	fma.rn.f64 	%fd2213, %fd2212, %fd2202, 0d3FF0000000000000;
	{
	.reg .b32 %temp; 
	mov.b64 	{%r221, %temp}, %fd2213;
	}
	{
	.reg .b32 %temp; 
	mov.b64 	{%temp, %r222}, %fd2213;
	}
	shl.b32 	%r913, %r220, 20;
	add.s32 	%r914, %r913, %r222;
	mov.b64 	%fd2900, {%r221, %r914};
	{
	.reg .b32 %temp; 
	mov.b64 	{%temp, %r915}, %fd522;
	}
	mov.b32 	%f56, %r915;
	abs.f32 	%f24, %f56;
	setp.lt.f32 	%p466, %f24, 0f4086232B;
	@%p466 bra 	$L__BB4_368;
	setp.lt.f64 	%p467, %fd522, 0d0000000000000000;
	add.f64 	%fd2214, %fd522, 0d7FF0000000000000;
	selp.f64 	%fd2900, 0d0000000000000000, %fd2214, %p467;
	setp.geu.f32 	%p468, %f24, 0f40874800;
	@%p468 bra 	$L__BB4_368;
	shr.u32 	%r916, %r220, 31;
	add.s32 	%r917, %r220, %r916;
	shr.s32 	%r918, %r917, 1;
	shl.b32 	%r919, %r918, 20;
	add.s32 	%r920, %r222, %r919;
	mov.b64 	%fd2215, {%r221, %r920};
	sub.s32 	%r921, %r220, %r918;
	shl.b32 	%r922, %r921, 20;
	add.s32 	%r923, %r922, 1072693248;
	mov.b32 	%r924, 0;
	mov.b64 	%fd2216, {%r924, %r923};
	mul.f64 	%fd2900, %fd2216, %fd2215;
$L__BB4_368:
	setp.neu.f64 	%p469, %fd504, 0d7FF0000000000000;
	mul.f64 	%fd527, %fd11, %fd2900;
	bar.sync 	0;
	@%p469 bra 	$L__BB4_370;
	mov.f64 	%fd2222, 0d0000000000000000;
	mul.rn.f64 	%fd2902, %fd490, %fd2222;
	mov.b32 	%r1181, 1;
	bra.uni 	$L__BB4_373;
$L__BB4_370:
	mul.f64 	%fd2217, %fd490, 0d3FE45F306DC9C883;
	cvt.rni.s32.f64 	%r1180, %fd2217;
	cvt.rn.f64.s32 	%fd2218, %r1180;
	fma.rn.f64 	%fd2219, %fd2218, 0dBFF921FB54442D18, %fd490;
	fma.rn.f64 	%fd2220, %fd2218, 0dBC91A62633145C00, %fd2219;
	fma.rn.f64 	%fd2902, %fd2218, 0dB97B839A252049C0, %fd2220;
	setp.ltu.f64 	%p470, %fd504, 0d41E0000000000000;
	@%p470 bra 	$L__BB4_372;
	{ // callseq 112, 0
	.param .b64 param0;
	st.param.f64 	[param0], %fd490;
	.param .align 16 .b8 retval0[16];
	call.uni (retval0), 
	__internal_trig_reduction_slowpathd, 
	(
	param0
	);
	ld.param.f64 	%fd2902, [retval0];
	ld.param.b32 	%r1180, [retval0+8];
	} // callseq 112
$L__BB4_372:
	add.s32 	%r1181, %r1180, 1;
$L__BB4_373:
	setp.neu.f64 	%p471, %fd511, 0d7FF0000000000000;
	shl.b32 	%r927, %r1181, 6;
	cvt.u64.u32 	%rd98, %r927;
	and.b64  	%rd99, %rd98, 64;
	add.s64 	%rd101, %rd28, %rd99;
	mul.rn.f64 	%fd2223, %fd2902, %fd2902;
	and.b32  	%r928, %r1181, 1;
	setp.eq.b32 	%p472, %r928, 1;
	selp.f64 	%fd2224, 0dBDA8FF8320FD8164, 0d3DE5DB65F9785EBA, %p472;
	ld.global.nc.v2.f64 	{%fd2225, %fd2226}, [%rd101];
	fma.rn.f64 	%fd2227, %fd2224, %fd2223, %fd2225;
	fma.rn.f64 	%fd2228, %fd2227, %fd2223, %fd2226;
	ld.global.nc.v2.f64 	{%fd2229, %fd2230}, [%rd101+16];
	fma.rn.f64 	%fd2231, %fd2228, %fd2223, %fd2229;
	fma.rn.f64 	%fd2232, %fd2231, %fd2223, %fd2230;
	ld.global.nc.v2.f64 	{%fd2233, %fd2234}, [%rd101+32];
	fma.rn.f64 	%fd2235, %fd2232, %fd2223, %fd2233;
	fma.rn.f64 	%fd2236, %fd2235, %fd2223, %fd2234;
	fma.rn.f64 	%fd2237, %fd2236, %fd2902, %fd2902;
	fma.rn.f64 	%fd2238, %fd2236, %fd2223, 0d3FF0000000000000;
	selp.f64 	%fd2239, %fd2238, %fd2237, %p472;
	and.b32  	%r929, %r1181, 2;
	setp.eq.s32 	%p473, %r929, 0;
	mov.f64 	%fd2240, 0d0000000000000000;
	sub.f64 	%fd2241, %fd2240, %fd2239;
	selp.f64 	%fd533, %fd2239, %fd2241, %p473;
	@%p471 bra 	$L__BB4_375;
	mov.f64 	%fd2247, 0d0000000000000000;
	mul.rn.f64 	%fd2904, %fd491, %fd2247;
	mov.b32 	%r1183, 1;
	bra.uni 	$L__BB4_378;
$L__BB4_375:
	mul.f64 	%fd2242, %fd491, 0d3FE45F306DC9C883;
	cvt.rni.s32.f64 	%r1182, %fd2242;
	cvt.rn.f64.s32 	%fd2243, %r1182;
	fma.rn.f64 	%fd2244, %fd2243, 0dBFF921FB54442D18, %fd491;
	fma.rn.f64 	%fd2245, %fd2243, 0dBC91A62633145C00, %fd2244;
	fma.rn.f64 	%fd2904, %fd2243, 0dB97B839A252049C0, %fd2245;
	setp.ltu.f64 	%p474, %fd511, 0d41E0000000000000;
	@%p474 bra 	$L__BB4_377;
	{ // callseq 113, 0
	.param .b64 param0;
	st.param.f64 	[param0], %fd491;
	.param .align 16 .b8 retval0[16];
	call.uni (retval0), 
	__internal_trig_reduction_slowpathd, 
	(
	param0
	);
	ld.param.f64 	%fd2904, [retval0];
	ld.param.b32 	%r1182, [retval0+8];
	} // callseq 113
$L__BB4_377:
	add.s32 	%r1183, %r1182, 1;
$L__BB4_378:
	mul.f64 	%fd2248, %fd527, %fd21;
	shl.b32 	%r932, %r1183, 6;
	cvt.u64.u32 	%rd102, %r932;
	and.b64  	%rd103, %rd102, 64;
	add.s64 	%rd105, %rd28, %rd103;
	mul.rn.f64 	%fd2249, %fd2904, %fd2904;
	and.b32  	%r933, %r1183, 1;
	setp.eq.b32 	%p475, %r933, 1;
	selp.f64 	%fd2250, 0dBDA8FF8320FD8164, 0d3DE5DB65F9785EBA, %p475;
	ld.global.nc.v2.f64 	{%fd2251, %fd2252}, [%rd105];
	fma.rn.f64 	%fd2253, %fd2250, %fd2249, %fd2251;
	fma.rn.f64 	%fd2254, %fd2253, %fd2249, %fd2252;
	ld.global.nc.v2.f64 	{%fd2255, %fd2256}, [%rd105+16];
	fma.rn.f64 	%fd2257, %fd2254, %fd2249, %fd2255;
	fma.rn.f64 	%fd2258, %fd2257, %fd2249, %fd2256;
	ld.global.nc.v2.f64 	{%fd2259, %fd2260}, [%rd105+32];
	fma.rn.f64 	%fd2261, %fd2258, %fd2249, %fd2259;
	fma.rn.f64 	%fd2262, %fd2261, %fd2249, %fd2260;
	fma.rn.f64 	%fd2263, %fd2262, %fd2904, %fd2904;
	fma.rn.f64 	%fd2264, %fd2262, %fd2249, 0d3FF0000000000000;
	selp.f64 	%fd2265, %fd2264, %fd2263, %p475;
	and.b32  	%r934, %r1183, 2;
	setp.eq.s32 	%p476, %r934, 0;
	mov.f64 	%fd2266, 0d0000000000000000;
	sub.f64 	%fd2267, %fd2266, %fd2265;
	selp.f64 	%fd2268, %fd2265, %fd2267, %p476;
	add.f64 	%fd2269, %fd533, %fd2268;
	mul.f64 	%fd2270, %fd2248, %fd2269;
	div.rn.f64 	%fd2271, %fd2270, %fd23;
	sub.f64 	%fd2272, %fd533, %fd2268;
	mul.f64 	%fd2273, %fd2248, %fd2272;
	mul.f64 	%fd2274, %fd518, %fd2273;
	div.rn.f64 	%fd2275, %fd2274, %fd24;
	sub.f64 	%fd2276, %fd2271, %fd2275;
	add.f64 	%fd2277, %fd517, %fd2276;
	st.shared.f64 	[%r11], %fd2277;
	bar.sync 	0;
	fma.rn.f64 	%fd2799, %fd27, 0d3FE0000000000000, %fd197;
	bar.sync 	0;
	bar.sync 	0;
	ld.shared.f64 	%fd2278, [%r7];
	mul.f64 	%fd2279, %fd27, %fd2278;
	fma.rn.f64 	%fd540, %fd2279, 0d3FE0000000000000, %fd2802;
	bar.sync 	0;
	ld.shared.f64 	%fd2280, [%r8];
	mul.f64 	%fd2281, %fd27, %fd2280;
	fma.rn.f64 	%fd541, %fd2281, 0d3FE0000000000000, %fd2798;
	bar.sync 	0;
	bar.sync 	0;
	bar.sync 	0;
	bar.sync 	0;
	ld.global.f64 	%fd542, [%rd2];
	setp.neu.f64 	%p477, %fd542, %fd6;
	@%p477 bra 	$L__BB4_380;
	bar.sync 	0;
	bra.uni 	$L__BB4_385;
$L__BB4_380:
	setp.neu.f64 	%p478, %fd542, %fd5;
	@%p478 bra 	$L__BB4_382;
	bar.sync 	0;
	bra.uni 	$L__BB4_385;
$L__BB4_382:
	setp.neu.f64 	%p479, %fd542, %fd7;
	@%p479 bra 	$L__BB4_384;
	bar.sync 	0;
	bra.uni 	$L__BB4_385;
$L__BB4_384:
	bar.sync 	0;
$L__BB4_385:
	bar.sync 	0;
	fma.rn.f64 	%fd543, %fd540, %fd27, %fd2800;
	fma.rn.f64 	%fd544, %fd541, %fd27, %fd2801;
	ld.shared.f64 	%fd2282, [%r11];
	fma.rn.f64 	%fd545, %fd27, %fd2282, %fd2798;
	bar.sync 	0;
	ld.global.f64 	%fd2283, [%rd2];
	mul.f64 	%fd546, %fd2283, %fd8;
	bar.sync 	0;
	mul.f64 	%fd2284, %fd2799, %fd546;
	ld.global.f64 	%fd2285, [%rd2];
	mul.f64 	%fd2286, %fd543, %fd2285;
	sub.f64 	%fd2287, %fd2284, %fd2286;
	ld.global.f64 	%fd2288, [%rd1+16];
	add.f64 	%fd547, %fd2288, %fd2287;
	bar.sync 	0;
	ld.global.f64 	%fd548, [%rd2];
	fma.rn.f64 	%fd2289, %fd543, %fd548, %fd2284;
	ld.global.f64 	%fd2290, [%rd1+16];
	add.f64 	%fd549, %fd2290, %fd2289;
	setp.neu.f64 	%p480, %fd548, %fd6;
	@%p480 bra 	$L__BB4_395;
	setp.lt.s32 	%p509, %r12, 0;
	setp.eq.s32 	%p510, %r13, 1062207488;
	bar.sync 	0;
	sub.f64 	%fd550, %fd544, %fd13;
	{
	.reg .b32 %temp; 
	mov.b64 	{%temp, %r233}, %fd550;
	}
	abs.f64 	%fd551, %fd550;
	{ // callseq 116, 0
	.param .b64 param0;
	st.param.f64 	[param0], %fd551;
	.param .b64 param1;
	st.param.f64 	[param1], 0d4000000000000000;
	.param .b64 retval0;
	call.uni (retval0), 
	__internal_accurate_pow, 
	(
	param0, 
	param1
	);
	ld.param.f64 	%fd2351, [retval0];
	} // callseq 116
	setp.lt.s32 	%p512, %r233, 0;
	neg.f64 	%fd2353, %fd2351;
	selp.f64 	%fd2354, %fd2353, %fd2351, %p510;
	selp.f64 	%fd2355, %fd2354, %fd2351, %p512;
	setp.eq.f64 	%p513, %fd550, 0d0000000000000000;
	selp.b32 	%r977, %r233, 0, %p510;
	or.b32  	%r978, %r977, 2146435072;
	selp.b32 	%r979, %r978, %r977, %p509;
	mov.b32 	%r980, 0;
	mov.b64 	%fd2356, {%r980, %r979};
	selp.f64 	%fd2905, %fd2356, %fd2355, %p513;
	add.f64 	%fd2357, %fd550, 0d4000000000000000;
	{
	.reg .b32 %temp; 
	mov.b64 	{%temp, %r981}, %fd2357;
	}
	and.b32  	%r982, %r981, 2146435072;
	setp.ne.s32 	%p514, %r982, 2146435072;
	@%p514 bra 	$L__BB4_391;
	setp.num.f64 	%p515, %fd550, %fd550;
	@%p515 bra 	$L__BB4_389;
	mov.f64 	%fd2358, 0d4000000000000000;
	add.rn.f64 	%fd2905, %fd550, %fd2358;
	bra.uni 	$L__BB4_391;
$L__BB4_389:
	setp.neu.f64 	%p516, %fd551, 0d7FF0000000000000;
	@%p516 bra 	$L__BB4_391;
	selp.b32 	%r983, %r15, %r14, %p4;
	selp.b32 	%r984, %r983, %r14, %p512;
	mov.b32 	%r985, 0;
	mov.b64 	%fd2905, {%r985, %r984};
$L__BB4_391:
	setp.eq.f64 	%p518, %fd550, 0d3FF0000000000000;
	neg.f64 	%fd2359, %fd2905;
	selp.f64 	%fd2360, 0dBFF0000000000000, %fd2359, %p518;
	div.rn.f64 	%fd556, %fd2360, %fd156;
	fma.rn.f64 	%fd2361, %fd556, 0d3FF71547652B82FE, 0d4338000000000000;
	{
	.reg .b32 %temp; 
	mov.b64 	{%r234, %temp}, %fd2361;
	}
	mov.f64 	%fd2362, 0dC338000000000000;
	add.rn.f64 	%fd2363, %fd2361, %fd2362;
	fma.rn.f64 	%fd2364, %fd2363, 0dBFE62E42FEFA39EF, %fd556;
	fma.rn.f64 	%fd2365, %fd2363, 0dBC7ABC9E3B39803F, %fd2364;
	fma.rn.f64 	%fd2366, %fd2365, 0d3E5ADE1569CE2BDF, 0d3E928AF3FCA213EA;
	fma.rn.f64 	%fd2367, %fd2366, %fd2365, 0d3EC71DEE62401315;
	fma.rn.f64 	%fd2368, %fd2367, %fd2365, 0d3EFA01997C89EB71;
	fma.rn.f64 	%fd2369, %fd2368, %fd2365, 0d3F2A01A014761F65;
	fma.rn.f64 	%fd2370, %fd2369, %fd2365, 0d3F56C16C1852B7AF;
	fma.rn.f64 	%fd2371, %fd2370, %fd2365, 0d3F81111111122322;
	fma.rn.f64 	%fd2372, %fd2371, %fd2365, 0d3FA55555555502A1;
	fma.rn.f64 	%fd2373, %fd2372, %fd2365, 0d3FC5555555555511;
	fma.rn.f64 	%fd2374, %fd2373, %fd2365, 0d3FE000000000000B;
	fma.rn.f64 	%fd2375, %fd2374, %fd2365, 0d3FF0000000000000;
	fma.rn.f64 	%fd2376, %fd2375, %fd2365, 0d3FF0000000000000;
	{
	.reg .b32 %temp; 
	mov.b64 	{%r235, %temp}, %fd2376;
	}
	{
	.reg .b32 %temp; 
	mov.b64 	{%temp, %r236}, %fd2376;
	}
	shl.b32 	%r986, %r234, 20;
	add.s32 	%r987, %r986, %r236;
	mov.b64 	%fd2906, {%r235, %r987};
	{
	.reg .b32 %temp; 
	mov.b64 	{%temp, %r988}, %fd556;
	}
	mov.b32 	%f59, %r988;
	abs.f32 	%f25, %f59;
	setp.lt.f32 	%p519, %f25, 0f4086232B;
	@%p519 bra 	$L__BB4_394;
	setp.lt.f64 	%p520, %fd556, 0d0000000000000000;
	add.f64 	%fd2377, %fd556, 0d7FF0000000000000;
	selp.f64 	%fd2906, 0d0000000000000000, %fd2377, %p520;
	setp.geu.f32 	%p521, %f25, 0f40874800;
	@%p521 bra 	$L__BB4_394;
	shr.u32 	%r989, %r234, 31;
	add.s32 	%r990, %r234, %r989;
	shr.s32 	%r991, %r990, 1;
	shl.b32 	%r992, %r991, 20;
	add.s32 	%r993, %r236, %r992;
	mov.b64 	%fd2378, {%r235, %r993};
	sub.s32 	%r994, %r234, %r991;
	shl.b32 	%r995, %r994, 20;
	add.s32 	%r996, %r995, 1072693248;
	mov.b32 	%r997, 0;
	mov.b64 	%fd2379, {%r997, %r996};
	mul.f64 	%fd2906, %fd2379, %fd2378;
$L__BB4_394:
	mul.f64 	%fd2911, %fd20, %fd2906;
	bra.uni 	$L__BB4_416;
$L__BB4_395:
	setp.neu.f64 	%p481, %fd548, %fd5;
	@%p481 bra 	$L__BB4_405;
	setp.lt.s32 	%p496, %r12, 0;
	setp.eq.s32 	%p497, %r13, 1062207488;
	bar.sync 	0;
	sub.f64 	%fd562, %fd544, %fd13;
	{
	.reg .b32 %temp; 
	mov.b64 	{%temp, %r237}, %fd562;
	}
	abs.f64 	%fd563, %fd562;
	{ // callseq 115, 0
	.param .b64 param0;
	st.param.f64 	[param0], %fd563;
	.param .b64 param1;
	st.param.f64 	[param1], 0d4000000000000000;
	.param .b64 retval0;
	call.uni (retval0), 
	__internal_accurate_pow, 
	(
	param0, 
	param1
	);
	ld.param.f64 	%fd2322, [retval0];
	} // callseq 115
	setp.lt.s32 	%p499, %r237, 0;
	neg.f64 	%fd2324, %fd2322;
	selp.f64 	%fd2325, %fd2324, %fd2322, %p497;
	selp.f64 	%fd2326, %fd2325, %fd2322, %p499;
	setp.eq.f64 	%p500, %fd562, 0d0000000000000000;
	selp.b32 	%r956, %r237, 0, %p497;
	or.b32  	%r957, %r956, 2146435072;
	selp.b32 	%r958, %r957, %r956, %p496;
	mov.b32 	%r959, 0;
	mov.b64 	%fd2327, {%r959, %r958};
	selp.f64 	%fd2907, %fd2327, %fd2326, %p500;
	add.f64 	%fd2328, %fd562, 0d4000000000000000;
	{
	.reg .b32 %temp; 
	mov.b64 	{%temp, %r960}, %fd2328;
	}
	and.b32  	%r961, %r960, 2146435072;
	setp.ne.s32 	%p501, %r961, 2146435072;
	@%p501 bra 	$L__BB4_401;
	setp.num.f64 	%p502, %fd562, %fd562;
	@%p502 bra 	$L__BB4_399;
	mov.f64 	%fd2329, 0d4000000000000000;
	add.rn.f64 	%fd2907, %fd562, %fd2329;
	bra.uni 	$L__BB4_401;
$L__BB4_399:
	setp.neu.f64 	%p503, %fd563, 0d7FF0000000000000;
	@%p503 bra 	$L__BB4_401;
	selp.b32 	%r962, %r15, %r14, %p4;
	selp.b32 	%r963, %r962, %r14, %p499;
	mov.b32 	%r964, 0;
	mov.b64 	%fd2907, {%r964, %r963};
$L__BB4_401:
	setp.eq.f64 	%p505, %fd562, 0d3FF0000000000000;
	neg.f64 	%fd2330, %fd2907;
	selp.f64 	%fd2331, 0dBFF0000000000000, %fd2330, %p505;
	div.rn.f64 	%fd568, %fd2331, %fd156;
	fma.rn.f64 	%fd2332, %fd568, 0d3FF71547652B82FE, 0d4338000000000000;
	{
	.reg .b32 %temp; 
	mov.b64 	{%r238, %temp}, %fd2332;
	}
	mov.f64 	%fd2333, 0dC338000000000000;
	add.rn.f64 	%fd2334, %fd2332, %fd2333;
	fma.rn.f64 	%fd2335, %fd2334, 0dBFE62E42FEFA39EF, %fd568;
	fma.rn.f64 	%fd2336, %fd2334, 0dBC7ABC9E3B39803F, %fd2335;
	fma.rn.f64 	%fd2337, %fd2336, 0d3E5ADE1569CE2BDF, 0d3E928AF3FCA213EA;
	fma.rn.f64 	%fd2338, %fd2337, %fd2336, 0d3EC71DEE62401315;
	fma.rn.f64 	%fd2339, %fd2338, %fd2336, 0d3EFA01997C89EB71;
	fma.rn.f64 	%fd2340, %fd2339, %fd2336, 0d3F2A01A014761F65;
	fma.rn.f64 	%fd2341, %fd2340, %fd2336, 0d3F56C16C1852B7AF;
	fma.rn.f64 	%fd2342, %fd2341, %fd2336, 0d3F81111111122322;
	fma.rn.f64 	%fd2343, %fd2342, %fd2336, 0d3FA55555555502A1;
	fma.rn.f64 	%fd2344, %fd2343, %fd2336, 0d3FC5555555555511;
	fma.rn.f64 	%fd2345, %fd2344, %fd2336, 0d3FE000000000000B;
	fma.rn.f64 	%fd2346, %fd2345, %fd2336, 0d3FF0000000000000;
	fma.rn.f64 	%fd2347, %fd2346, %fd2336, 0d3FF0000000000000;
	{
	.reg .b32 %temp; 
	mov.b64 	{%r239, %temp}, %fd2347;
	}
	{
	.reg .b32 %temp; 
	mov.b64 	{%temp, %r240}, %fd2347;
	}
	shl.b32 	%r965, %r238, 20;
	add.s32 	%r966, %r965, %r240;
	mov.b64 	%fd2908, {%r239, %r966};
	{
	.reg .b32 %temp; 
	mov.b64 	{%temp, %r967}, %fd568;
	}
	mov.b32 	%f58, %r967;
	abs.f32 	%f26, %f58;
	setp.lt.f32 	%p506, %f26, 0f4086232B;
	@%p506 bra 	$L__BB4_404;
	setp.lt.f64 	%p507, %fd568, 0d0000000000000000;
	add.f64 	%fd2348, %fd568, 0d7FF0000000000000;
	selp.f64 	%fd2908, 0d0000000000000000, %fd2348, %p507;
	setp.geu.f32 	%p508, %f26, 0f40874800;
	@%p508 bra 	$L__BB4_404;
	shr.u32 	%r968, %r238, 31;
	add.s32 	%r969, %r238, %r968;
	shr.s32 	%r970, %r969, 1;
	shl.b32 	%r971, %r970, 20;
	add.s32 	%r972, %r240, %r971;
	mov.b64 	%fd2349, {%r239, %r972};
	sub.s32 	%r973, %r238, %r970;
	shl.b32 	%r974, %r973, 20;
	add.s32 	%r975, %r974, 1072693248;
	mov.b32 	%r976, 0;
	mov.b64 	%fd2350, {%r976, %r975};
	mul.f64 	%fd2908, %fd2350, %fd2349;
$L__BB4_404:
	mul.f64 	%fd2911, %fd19, %fd2908;
	bra.uni 	$L__BB4_416;
$L__BB4_405:
	setp.neu.f64 	%p482, %fd548, %fd7;
	@%p482 bra 	$L__BB4_415;
	setp.lt.s32 	%p483, %r12, 0;
	setp.eq.s32 	%p484, %r13, 1062207488;
	bar.sync 	0;
	sub.f64 	%fd574, %fd544, %fd13;
	{
	.reg .b32 %temp; 
	mov.b64 	{%temp, %r241}, %fd574;
	}
	abs.f64 	%fd575, %fd574;
	{ // callseq 114, 0
	.param .b64 param0;
	st.param.f64 	[param0], %fd575;
	.param .b64 param1;
	st.param.f64 	[param1], 0d4000000000000000;
	.param .b64 retval0;
	call.uni (retval0), 
	__internal_accurate_pow, 
	(
	param0, 
	param1
	);
	ld.param.f64 	%fd2293, [retval0];
	} // callseq 114
	setp.lt.s32 	%p486, %r241, 0;
	neg.f64 	%fd2295, %fd2293;
	selp.f64 	%fd2296, %fd2295, %fd2293, %p484;
	selp.f64 	%fd2297, %fd2296, %fd2293, %p486;
	setp.eq.f64 	%p487, %fd574, 0d0000000000000000;
	selp.b32 	%r935, %r241, 0, %p484;
	or.b32  	%r936, %r935, 2146435072;
	selp.b32 	%r937, %r936, %r935, %p483;
	mov.b32 	%r938, 0;
	mov.b64 	%fd2298, {%r938, %r937};
	selp.f64 	%fd2909, %fd2298, %fd2297, %p487;
	add.f64 	%fd2299, %fd574, 0d4000000000000000;
	{
	.reg .b32 %temp; 
	mov.b64 	{%temp, %r939}, %fd2299;
	}
	and.b32  	%r940, %r939, 2146435072;
	setp.ne.s32 	%p488, %r940, 2146435072;
	@%p488 bra 	$L__BB4_411;
	setp.num.f64 	%p489, %fd574, %fd574;
	@%p489 bra 	$L__BB4_409;
	mov.f64 	%fd2300, 0d4000000000000000;
	add.rn.f64 	%fd2909, %fd574, %fd2300;
	bra.uni 	$L__BB4_411;
$L__BB4_409:
	setp.neu.f64 	%p490, %fd575, 0d7FF0000000000000;
	@%p490 bra 	$L__BB4_411;
	selp.b32 	%r941, %r15, %r14, %p4;
	selp.b32 	%r942, %r941, %r14, %p486;
	mov.b32 	%r943, 0;
	mov.b64 	%fd2909, {%r943, %r942};
$L__BB4_411:
	setp.eq.f64 	%p492, %fd574, 0d3FF0000000000000;
	neg.f64 	%fd2301, %fd2909;
	selp.f64 	%fd2302, 0dBFF0000000000000, %fd2301, %p492;
	div.rn.f64 	%fd580, %fd2302, %fd156;
	fma.rn.f64 	%fd2303, %fd580, 0d3FF71547652B82FE, 0d4338000000000000;
	{
	.reg .b32 %temp; 
	mov.b64 	{%r242, %temp}, %fd2303;
	}
	mov.f64 	%fd2304, 0dC338000000000000;
	add.rn.f64 	%fd2305, %fd2303, %fd2304;
	fma.rn.f64 	%fd2306, %fd2305, 0dBFE62E42FEFA39EF, %fd580;
	fma.rn.f64 	%fd2307, %fd2305, 0dBC7ABC9E3B39803F, %fd2306;
	fma.rn.f64 	%fd2308, %fd2307, 0d3E5ADE1569CE2BDF, 0d3E928AF3FCA213EA;
	fma.rn.f64 	%fd2309, %fd2308, %fd2307, 0d3EC71DEE62401315;
	fma.rn.f64 	%fd2310, %fd2309, %fd2307, 0d3EFA01997C89EB71;
	fma.rn.f64 	%fd2311, %fd2310, %fd2307, 0d3F2A01A014761F65;
	fma.rn.f64 	%fd2312, %fd2311, %fd2307, 0d3F56C16C1852B7AF;
	fma.rn.f64 	%fd2313, %fd2312, %fd2307, 0d3F81111111122322;
	fma.rn.f64 	%fd2314, %fd2313, %fd2307, 0d3FA55555555502A1;
	fma.rn.f64 	%fd2315, %fd2314, %fd2307, 0d3FC5555555555511;
	fma.rn.f64 	%fd2316, %fd2315, %fd2307, 0d3FE000000000000B;
	fma.rn.f64 	%fd2317, %fd2316, %fd2307, 0d3FF0000000000000;
	fma.rn.f64 	%fd2318, %fd2317, %fd2307, 0d3FF0000000000000;
	{
	.reg .b32 %temp; 
	mov.b64 	{%r243, %temp}, %fd2318;
	}
	{
	.reg .b32 %temp; 
	mov.b64 	{%temp, %r244}, %fd2318;
	}
	shl.b32 	%r944, %r242, 20;
	add.s32 	%r945, %r944, %r244;
	mov.b64 	%fd2910, {%r243, %r945};
	{
	.reg .b32 %temp; 
	mov.b64 	{%temp, %r946}, %fd580;
	}
	mov.b32 	%f57, %r946;
	abs.f32 	%f27, %f57;
	setp.lt.f32 	%p493, %f27, 0f4086232B;
	@%p493 bra 	$L__BB4_414;
	setp.lt.f64 	%p494, %fd580, 0d0000000000000000;
	add.f64 	%fd2319, %fd580, 0d7FF0000000000000;
	selp.f64 	%fd2910, 0d0000000000000000, %fd2319, %p494;
	setp.geu.f32 	%p495, %f27, 0f40874800;
	@%p495 bra 	$L__BB4_414;
	shr.u32 	%r947, %r242, 31;
	add.s32 	%r948, %r242, %r947;
	shr.s32 	%r949, %r948, 1;
	shl.b32 	%r950, %r949, 20;
	add.s32 	%r951, %r244, %r950;
	mov.b64 	%fd2320, {%r243, %r951};
	sub.s32 	%r952, %r242, %r949;
	shl.b32 	%r953, %r952, 20;
	add.s32 	%r954, %r953, 1072693248;
	mov.b32 	%r955, 0;
	mov.b64 	%fd2321, {%r955, %r954};
	mul.f64 	%fd2910, %fd2321, %fd2320;
$L__BB4_414:
	mul.f64 	%fd2911, %fd12, %fd2910;
	bra.uni 	$L__BB4_416;
$L__BB4_415:
	bar.sync 	0;
	mul.f64 	%fd2291, %fd546, %fd9;
	div.rn.f64 	%fd2292, %fd2291, %fd10;
	sqrt.rn.f64 	%fd2911, %fd2292;
$L__BB4_416:
	bar.sync 	0;
	abs.f64 	%fd588, %fd547;
	setp.neu.f64 	%p522, %fd588, 0d7FF0000000000000;
	@%p522 bra 	$L__BB4_418;
	mov.f64 	%fd2385, 0d0000000000000000;
	mul.rn.f64 	%fd2913, %fd547, %fd2385;
	mov.b32 	%r1185, 1;
	bra.uni 	$L__BB4_421;
$L__BB4_418:
	mul.f64 	%fd2380, %fd547, 0d3FE45F306DC9C883;
	cvt.rni.s32.f64 	%r1184, %fd2380;
	cvt.rn.f64.s32 	%fd2381, %r1184;
	fma.rn.f64 	%fd2382, %fd2381, 0dBFF921FB54442D18, %fd547;
	fma.rn.f64 	%fd2383, %fd2381, 0dBC91A62633145C00, %fd2382;
	fma.rn.f64 	%fd2913, %fd2381, 0dB97B839A252049C0, %fd2383;
	setp.ltu.f64 	%p523, %fd588, 0d41E0000000000000;
	@%p523 bra 	$L__BB4_420;
	{ // callseq 117, 0
	.param .b64 param0;
	st.param.f64 	[param0], %fd547;
	.param .align 16 .b8 retval0[16];
	call.uni (retval0), 
	__internal_trig_reduction_slowpathd, 
	(
	param0
	);
	ld.param.f64 	%fd2913, [retval0];
	ld.param.b32 	%r1184, [retval0+8];
	} // callseq 117
$L__BB4_420:
	add.s32 	%r1185, %r1184, 1;
$L__BB4_421:
	shl.b32 	%r1000, %r1185, 6;
	cvt.u64.u32 	%rd106, %r1000;
	and.b64  	%rd107, %rd106, 64;
	add.s64 	%rd109, %rd28, %rd107;
	mul.rn.f64 	%fd2386, %fd2913, %fd2913;
	and.b32  	%r1001, %r1185, 1;
	setp.eq.b32 	%p524, %r1001, 1;
	selp.f64 	%fd2387, 0dBDA8FF8320FD8164, 0d3DE5DB65F9785EBA, %p524;
	ld.global.nc.v2.f64 	{%fd2388, %fd2389}, [%rd109];
	fma.rn.f64 	%fd2390, %fd2387, %fd2386, %fd2388;
	fma.rn.f64 	%fd2391, %fd2390, %fd2386, %fd2389;
	ld.global.nc.v2.f64 	{%fd2392, %fd2393}, [%rd109+16];
	fma.rn.f64 	%fd2394, %fd2391, %fd2386, %fd2392;
	fma.rn.f64 	%fd2395, %fd2394, %fd2386, %fd2393;
	ld.global.nc.v2.f64 	{%fd2396, %fd2397}, [%rd109+32];
	fma.rn.f64 	%fd2398, %fd2395, %fd2386, %fd2396;
	fma.rn.f64 	%fd2399, %fd2398, %fd2386, %fd2397;
	fma.rn.f64 	%fd2400, %fd2399, %fd2913, %fd2913;
	fma.rn.f64 	%fd2401, %fd2399, %fd2386, 0d3FF0000000000000;
	selp.f64 	%fd2402, %fd2401, %fd2400, %p524;
	and.b32  	%r1002, %r1185, 2;
	setp.eq.s32 	%p525, %r1002, 0;
	mov.f64 	%fd2403, 0d0000000000000000;
	sub.f64 	%fd2404, %fd2403, %fd2402;
	selp.f64 	%fd594, %fd2402, %fd2404, %p525;
	abs.f64 	%fd595, %fd549;
	setp.neu.f64 	%p526, %fd595, 0d7FF0000000000000;
	@%p526 bra 	$L__BB4_423;
	mov.f64 	%fd2410, 0d0000000000000000;
	mul.rn.f64 	%fd2915, %fd549, %fd2410;
	mov.b32 	%r1187, 1;
	bra.uni 	$L__BB4_426;
$L__BB4_423:
	mul.f64 	%fd2405, %fd549, 0d3FE45F306DC9C883;
	cvt.rni.s32.f64 	%r1186, %fd2405;
	cvt.rn.f64.s32 	%fd2406, %r1186;
	fma.rn.f64 	%fd2407, %fd2406, 0dBFF921FB54442D18, %fd549;
	fma.rn.f64 	%fd2408, %fd2406, 0dBC91A62633145C00, %fd2407;
	fma.rn.f64 	%fd2915, %fd2406, 0dB97B839A252049C0, %fd2408;
	setp.ltu.f64 	%p527, %fd595, 0d41E0000000000000;
	@%p527 bra 	$L__BB4_425;
	{ // callseq 118, 0
	.param .b64 param0;
	st.param.f64 	[param0], %fd549;
	.param .align 16 .b8 retval0[16];
	call.uni (retval0), 
	__internal_trig_reduction_slowpathd, 
	(
	param0
	);
	ld.param.f64 	%fd2915, [retval0];
	ld.param.b32 	%r1186, [retval0+8];
	} // callseq 118
$L__BB4_425:
	add.s32 	%r1187, %r1186, 1;
$L__BB4_426:
	shl.b32 	%r1005, %r1187, 6;
	cvt.u64.u32 	%rd110, %r1005;
	and.b64  	%rd111, %rd110, 64;
	add.s64 	%rd113, %rd28, %rd111;
	mul.rn.f64 	%fd2411, %fd2915, %fd2915;
	and.b32  	%r1006, %r1187, 1;
	setp.eq.b32 	%p528, %r1006, 1;
	selp.f64 	%fd2412, 0dBDA8FF8320FD8164, 0d3DE5DB65F9785EBA, %p528;
	ld.global.nc.v2.f64 	{%fd2413, %fd2414}, [%rd113];
	fma.rn.f64 	%fd2415, %fd2412, %fd2411, %fd2413;
	fma.rn.f64 	%fd2416, %fd2415, %fd2411, %fd2414;
	ld.global.nc.v2.f64 	{%fd2417, %fd2418}, [%rd113+16];
	fma.rn.f64 	%fd2419, %fd2416, %fd2411, %fd2417;
	fma.rn.f64 	%fd2420, %fd2419, %fd2411, %fd2418;
	ld.global.nc.v2.f64 	{%fd2421, %fd2422}, [%rd113+32];
	fma.rn.f64 	%fd2423, %fd2420, %fd2411, %fd2421;
	fma.rn.f64 	%fd2424, %fd2423, %fd2411, %fd2422;
	fma.rn.f64 	%fd2425, %fd2424, %fd2915, %fd2915;
	fma.rn.f64 	%fd2426, %fd2424, %fd2411, 0d3FF0000000000000;
	selp.f64 	%fd2427, %fd2426, %fd2425, %p528;
	and.b32  	%r1007, %r1187, 2;
	setp.eq.s32 	%p529, %r1007, 0;
	mov.f64 	%fd2428, 0d0000000000000000;
	sub.f64 	%fd2429, %fd2428, %fd2427;
	selp.f64 	%fd2430, %fd2427, %fd2429, %p529;
	sub.f64 	%fd2431, %fd594, %fd2430;
	mul.f64 	%fd2432, %fd2911, %fd22;
	mul.f64 	%fd2433, %fd2432, %fd2431;
	mul.f64 	%fd2434, %fd545, %fd2433;
	div.rn.f64 	%fd601, %fd2434, %fd24;
	bar.sync 	0;
	ld.shared.f64 	%fd2435, [%r10];
	fma.rn.f64 	%fd602, %fd27, %fd2435, %fd2802;
	bar.sync 	0;
	ld.global.f64 	%fd2436, [%rd2];
	mul.f64 	%fd603, %fd2436, %fd8;
	bar.sync 	0;
	mul.f64 	%fd2437, %fd2799, %fd603;
	ld.global.f64 	%fd2438, [%rd2];
	mul.f64 	%fd2439, %fd543, %fd2438;
	sub.f64 	%fd2440, %fd2437, %fd2439;
	ld.global.f64 	%fd2441, [%rd1+16];
	add.f64 	%fd604, %fd2441, %fd2440;
	bar.sync 	0;
	ld.global.f64 	%fd605, [%rd2];
	fma.rn.f64 	%fd2442, %fd543, %fd605, %fd2437;
	ld.global.f64 	%fd2443, [%rd1+16];
	add.f64 	%fd606, %fd2443, %fd2442;
	setp.neu.f64 	%p530, %fd605, %fd6;
	@%p530 bra 	$L__BB4_436;
	setp.lt.s32 	%p559, %r12, 0;
	setp.eq.s32 	%p560, %r13, 1062207488;
	bar.sync 	0;
	sub.f64 	%fd607, %fd544, %fd13;
	{
	.reg .b32 %temp; 
	mov.b64 	{%temp, %r255}, %fd607;
	}
	abs.f64 	%fd608, %fd607;
	{ // callseq 121, 0
	.param .b64 param0;
	st.param.f64 	[param0], %fd608;
	.param .b64 param1;
	st.param.f64 	[param1], 0d4000000000000000;
	.param .b64 retval0;
	call.uni (retval0), 
	__internal_accurate_pow, 
	(
	param0, 
	param1
	);
	ld.param.f64 	%fd2504, [retval0];
	} // callseq 121
	setp.lt.s32 	%p562, %r255, 0;
	neg.f64 	%fd2506, %fd2504;
	selp.f64 	%fd2507, %fd2506, %fd2504, %p560;
	selp.f64 	%fd2508, %fd2507, %fd2504, %p562;
	setp.eq.f64 	%p563, %fd607, 0d0000000000000000;
	selp.b32 	%r1050, %r255, 0, %p560;
	or.b32  	%r1051, %r1050, 2146435072;
	selp.b32 	%r1052, %r1051, %r1050, %p559;
	mov.b32 	%r1053, 0;
	mov.b64 	%fd2509, {%r1053, %r1052};
	selp.f64 	%fd2916, %fd2509, %fd2508, %p563;
	add.f64 	%fd2510, %fd607, 0d4000000000000000;
	{
	.reg .b32 %temp; 
	mov.b64 	{%temp, %r1054}, %fd2510;
	}
	and.b32  	%r1055, %r1054, 2146435072;
	setp.ne.s32 	%p564, %r1055, 2146435072;
	@%p564 bra 	$L__BB4_432;
	setp.num.f64 	%p565, %fd607, %fd607;
	@%p565 bra 	$L__BB4_430;
	mov.f64 	%fd2511, 0d4000000000000000;
	add.rn.f64 	%fd2916, %fd607, %fd2511;
	bra.uni 	$L__BB4_432;
$L__BB4_430:
	setp.neu.f64 	%p566, %fd608, 0d7FF0000000000000;
	@%p566 bra 	$L__BB4_432;
	selp.b32 	%r1056, %r15, %r14, %p4;
	selp.b32 	%r1057, %r1056, %r14, %p562;
	mov.b32 	%r1058, 0;
	mov.b64 	%fd2916, {%r1058, %r1057};
$L__BB4_432:
	setp.eq.f64 	%p568, %fd607, 0d3FF0000000000000;
	neg.f64 	%fd2512, %fd2916;
	selp.f64 	%fd2513, 0dBFF0000000000000, %fd2512, %p568;
	div.rn.f64 	%fd613, %fd2513, %fd156;
	fma.rn.f64 	%fd2514, %fd613, 0d3FF71547652B82FE, 0d4338000000000000;
	{
	.reg .b32 %temp; 
	mov.b64 	{%r256, %temp}, %fd2514;
	}
	mov.f64 	%fd2515, 0dC338000000000000;
	add.rn.f64 	%fd2516, %fd2514, %fd2515;
	fma.rn.f64 	%fd2517, %fd2516, 0dBFE62E42FEFA39EF, %fd613;
	fma.rn.f64 	%fd2518, %fd2516, 0dBC7ABC9E3B39803F, %fd2517;
	fma.rn.f64 	%fd2519, %fd2518, 0d3E5ADE1569CE2BDF, 0d3E928AF3FCA213EA;
	fma.rn.f64 	%fd2520, %fd2519, %fd2518, 0d3EC71DEE62401315;
	fma.rn.f64 	%fd2521, %fd2520, %fd2518, 0d3EFA01997C89EB71;
	fma.rn.f64 	%fd2522, %fd2521, %fd2518, 0d3F2A01A014761F65;
	fma.rn.f64 	%fd2523, %fd2522, %fd2518, 0d3F56C16C1852B7AF;
	fma.rn.f64 	%fd2524, %fd2523, %fd2518, 0d3F81111111122322;
	fma.rn.f64 	%fd2525, %fd2524, %fd2518, 0d3FA55555555502A1;
	fma.rn.f64 	%fd2526, %fd2525, %fd2518, 0d3FC5555555555511;
	fma.rn.f64 	%fd2527, %fd2526, %fd2518, 0d3FE000000000000B;
	fma.rn.f64 	%fd2528, %fd2527, %fd2518, 0d3FF0000000000000;
	fma.rn.f64 	%fd2529, %fd2528, %fd2518, 0d3FF0000000000000;
	{
	.reg .b32 %temp; 
	mov.b64 	{%r257, %temp}, %fd2529;
	}
	{
	.reg .b32 %temp; 
	mov.b64 	{%temp, %r258}, %fd2529;
	}
	shl.b32 	%r1059, %r256, 20;
	add.s32 	%r1060, %r1059, %r258;
	mov.b64 	%fd2917, {%r257, %r1060};
	{
	.reg .b32 %temp; 
	mov.b64 	{%temp, %r1061}, %fd613;
	}
	mov.b32 	%f62, %r1061;
	abs.f32 	%f28, %f62;
	setp.lt.f32 	%p569, %f28, 0f4086232B;
	@%p569 bra 	$L__BB4_435;
	setp.lt.f64 	%p570, %fd613, 0d0000000000000000;
	add.f64 	%fd2530, %fd613, 0d7FF0000000000000;
	selp.f64 	%fd2917, 0d0000000000000000, %fd2530, %p570;
	setp.geu.f32 	%p571, %f28, 0f40874800;
	@%p571 bra 	$L__BB4_435;
	shr.u32 	%r1062, %r256, 31;
	add.s32 	%r1063, %r256, %r1062;
	shr.s32 	%r1064, %r1063, 1;
	shl.b32 	%r1065, %r1064, 20;
	add.s32 	%r1066, %r258, %r1065;
	mov.b64 	%fd2531, {%r257, %r1066};
	sub.s32 	%r1067, %r256, %r1064;
	shl.b32 	%r1068, %r1067, 20;
	add.s32 	%r1069, %r1068, 1072693248;
	mov.b32 	%r1070, 0;
	mov.b64 	%fd2532, {%r1070, %r1069};
	mul.f64 	%fd2917, %fd2532, %fd2531;
$L__BB4_435:
	mul.f64 	%fd2922, %fd20, %fd2917;
	bra.uni 	$L__BB4_457;
$L__BB4_436:
	setp.neu.f64 	%p531, %fd605, %fd5;
	@%p531 bra 	$L__BB4_446;
	setp.lt.s32 	%p546, %r12, 0;
	setp.eq.s32 	%p547, %r13, 1062207488;
	bar.sync 	0;
	sub.f64 	%fd619, %fd544, %fd13;
	{
	.reg .b32 %temp; 
	mov.b64 	{%temp, %r259}, %fd619;
	}
	abs.f64 	%fd620, %fd619;
	{ // callseq 120, 0
	.param .b64 param0;
	st.param.f64 	[param0], %fd620;
	.param .b64 param1;
	st.param.f64 	[param1], 0d4000000000000000;
	.param .b64 retval0;
	call.uni (retval0), 
	__internal_accurate_pow, 
	(
	param0, 
	param1
	);
	ld.param.f64 	%fd2475, [retval0];
	} // callseq 120
	setp.lt.s32 	%p549, %r259, 0;
	neg.f64 	%fd2477, %fd2475;
	selp.f64 	%fd2478, %fd2477, %fd2475, %p547;
	selp.f64 	%fd2479, %fd2478, %fd2475, %p549;
	setp.eq.f64 	%p550, %fd619, 0d0000000000000000;
	selp.b32 	%r1029, %r259, 0, %p547;
	or.b32  	%r1030, %r1029, 2146435072;
	selp.b32 	%r1031, %r1030, %r1029, %p546;
	mov.b32 	%r1032, 0;
	mov.b64 	%fd2480, {%r1032, %r1031};
	selp.f64 	%fd2918, %fd2480, %fd2479, %p550;
	add.f64 	%fd2481, %fd619, 0d4000000000000000;
	{
	.reg .b32 %temp; 
	mov.b64 	{%temp, %r1033}, %fd2481;
	}
	and.b32  	%r1034, %r1033, 2146435072;
	setp.ne.s32 	%p551, %r1034, 2146435072;
	@%p551 bra 	$L__BB4_442;
	setp.num.f64 	%p552, %fd619, %fd619;
	@%p552 bra 	$L__BB4_440;
	mov.f64 	%fd2482, 0d4000000000000000;
	add.rn.f64 	%fd2918, %fd619, %fd2482;
	bra.uni 	$L__BB4_442;
$L__BB4_440:
	setp.neu.f64 	%p553, %fd620, 0d7FF0000000000000;
	@%p553 bra 	$L__BB4_442;
	selp.b32 	%r1035, %r15, %r14, %p4;
	selp.b32 	%r1036, %r1035, %r14, %p549;
	mov.b32 	%r1037, 0;
	mov.b64 	%fd2918, {%r1037, %r1036};
$L__BB4_442:
	setp.eq.f64 	%p555, %fd619, 0d3FF0000000000000;
	neg.f64 	%fd2483, %fd2918;
	selp.f64 	%fd2484, 0dBFF0000000000000, %fd2483, %p555;
	div.rn.f64 	%fd625, %fd2484, %fd156;
	fma.rn.f64 	%fd2485, %fd625, 0d3FF71547652B82FE, 0d4338000000000000;
	{
	.reg .b32 %temp; 
	mov.b64 	{%r260, %temp}, %fd2485;
	}
	mov.f64 	%fd2486, 0dC338000000000000;
	add.rn.f64 	%fd2487, %fd2485, %fd2486;
	fma.rn.f64 	%fd2488, %fd2487, 0dBFE62E42FEFA39EF, %fd625;
	fma.rn.f64 	%fd2489, %fd2487, 0dBC7ABC9E3B39803F, %fd2488;
	fma.rn.f64 	%fd2490, %fd2489, 0d3E5ADE1569CE2BDF, 0d3E928AF3FCA213EA;
	fma.rn.f64 	%fd2491, %fd2490, %fd2489, 0d3EC71DEE62401315;
	fma.rn.f64 	%fd2492, %fd2491, %fd2489, 0d3EFA01997C89EB71;
	fma.rn.f64 	%fd2493, %fd2492, %fd2489, 0d3F2A01A014761F65;
	fma.rn.f64 	%fd2494, %fd2493, %fd2489, 0d3F56C16C1852B7AF;
	fma.rn.f64 	%fd2495, %fd2494, %fd2489, 0d3F81111111122322;
	fma.rn.f64 	%fd2496, %fd2495, %fd2489, 0d3FA55555555502A1;
	fma.rn.f64 	%fd2497, %fd2496, %fd2489, 0d3FC5555555555511;
	fma.rn.f64 	%fd2498, %fd2497, %fd2489, 0d3FE000000000000B;
	fma.rn.f64 	%fd2499, %fd2498, %fd2489, 0d3FF0000000000000;
	fma.rn.f64 	%fd2500, %fd2499, %fd2489, 0d3FF0000000000000;
	{
	.reg .b32 %temp; 
	mov.b64 	{%r261, %temp}, %fd2500;
	}
	{
	.reg .b32 %temp; 
	mov.b64 	{%temp, %r262}, %fd2500;
	}
	shl.b32 	%r1038, %r260, 20;
	add.s32 	%r1039, %r1038, %r262;
	mov.b64 	%fd2919, {%r261, %r1039};
	{
	.reg .b32 %temp; 
	mov.b64 	{%temp, %r1040}, %fd625;
	}
	mov.b32 	%f61, %r1040;
	abs.f32 	%f29, %f61;
	setp.lt.f32 	%p556, %f29, 0f4086232B;
	@%p556 bra 	$L__BB4_445;
	setp.lt.f64 	%p557, %fd625, 0d0000000000000000;
	add.f64 	%fd2501, %fd625, 0d7FF0000000000000;
	selp.f64 	%fd2919, 0d0000000000000000, %fd2501, %p557;
	setp.geu.f32 	%p558, %f29, 0f40874800;
	@%p558 bra 	$L__BB4_445;
	shr.u32 	%r1041, %r260, 31;
	add.s32 	%r1042, %r260, %r1041;
	shr.s32 	%r1043, %r1042, 1;
	shl.b32 	%r1044, %r1043, 20;
	add.s32 	%r1045, %r262, %r1044;
	mov.b64 	%fd2502, {%r261, %r1045};
	sub.s32 	%r1046, %r260, %r1043;
	shl.b32 	%r1047, %r1046, 20;
	add.s32 	%r1048, %r1047, 1072693248;
	mov.b32 	%r1049, 0;
	mov.b64 	%fd2503, {%r1049, %r1048};
	mul.f64 	%fd2919, %fd2503, %fd2502;
$L__BB4_445:
	mul.f64 	%fd2922, %fd19, %fd2919;
	bra.uni 	$L__BB4_457;
$L__BB4_446:
	setp.neu.f64 	%p532, %fd605, %fd7;
	@%p532 bra 	$L__BB4_456;
	setp.lt.s32 	%p533, %r12, 0;
	setp.eq.s32 	%p534, %r13, 1062207488;
	bar.sync 	0;
	sub.f64 	%fd631, %fd544, %fd13;
	{
	.reg .b32 %temp; 
	mov.b64 	{%temp, %r263}, %fd631;
	}
	abs.f64 	%fd632, %fd631;
	{ // callseq 119, 0
	.param .b64 param0;
	st.param.f64 	[param0], %fd632;
	.param .b64 param1;
	st.param.f64 	[param1], 0d4000000000000000;
	.param .b64 retval0;
	call.uni (retval0), 
	__internal_accurate_pow, 
	(
	param0, 
	param1
	);
	ld.param.f64 	%fd2446, [retval0];
	} // callseq 119
	setp.lt.s32 	%p536, %r263, 0;
	neg.f64 	%fd2448, %fd2446;
	selp.f64 	%fd2449, %fd2448, %fd2446, %p534;
	selp.f64 	%fd2450, %fd2449, %fd2446, %p536;
	setp.eq.f64 	%p537, %fd631, 0d0000000000000000;
	selp.b32 	%r1008, %r263, 0, %p534;
	or.b32  	%r1009, %r1008, 2146435072;
	selp.b32 	%r1010, %r1009, %r1008, %p533;
	mov.b32 	%r1011, 0;
	mov.b64 	%fd2451, {%r1011, %r1010};
	selp.f64 	%fd2920, %fd2451, %fd2450, %p537;
	add.f64 	%fd2452, %fd631, 0d4000000000000000;
	{
	.reg .b32 %temp; 
	mov.b64 	{%temp, %r1012}, %fd2452;
	}
	and.b32  	%r1013, %r1012, 2146435072;
	setp.ne.s32 	%p538, %r1013, 2146435072;
	@%p538 bra 	$L__BB4_452;
	setp.num.f64 	%p539, %fd631, %fd631;
	@%p539 bra 	$L__BB4_450;
	mov.f64 	%fd2453, 0d4000000000000000;
	add.rn.f64 	%fd2920, %fd631, %fd2453;
	bra.uni 	$L__BB4_452;
$L__BB4_450:
	setp.neu.f64 	%p540, %fd632, 0d7FF0000000000000;
	@%p540 bra 	$L__BB4_452;
	selp.b32 	%r1014, %r15, %r14, %p4;
	selp.b32 	%r1015, %r1014, %r14, %p536;
	mov.b32 	%r1016, 0;
	mov.b64 	%fd2920, {%r1016, %r1015};
$L__BB4_452:
	setp.eq.f64 	%p542, %fd631, 0d3FF0000000000000;
	neg.f64 	%fd2454, %fd2920;
	selp.f64 	%fd2455, 0dBFF0000000000000, %fd2454, %p542;
	div.rn.f64 	%fd637, %fd2455, %fd156;
	fma.rn.f64 	%fd2456, %fd637, 0d3FF71547652B82FE, 0d4338000000000000;
	{
	.reg .b32 %temp; 
	mov.b64 	{%r264, %temp}, %fd2456;
	}
	mov.f64 	%fd2457, 0dC338000000000000;
	add.rn.f64 	%fd2458, %fd2456, %fd2457;
	fma.rn.f64 	%fd2459, %fd2458, 0dBFE62E42FEFA39EF, %fd637;
	fma.rn.f64 	%fd2460, %fd2458, 0dBC7ABC9E3B39803F, %fd2459;
	fma.rn.f64 	%fd2461, %fd2460, 0d3E5ADE1569CE2BDF, 0d3E928AF3FCA213EA;
	fma.rn.f64 	%fd2462, %fd2461, %fd2460, 0d3EC71DEE62401315;
	fma.rn.f64 	%fd2463, %fd2462, %fd2460, 0d3EFA01997C89EB71;
	fma.rn.f64 	%fd2464, %fd2463, %fd2460, 0d3F2A01A014761F65;
	fma.rn.f64 	%fd2465, %fd2464, %fd2460, 0d3F56C16C1852B7AF;
	fma.rn.f64 	%fd2466, %fd2465, %fd2460, 0d3F81111111122322;
	fma.rn.f64 	%fd2467, %fd2466, %fd2460, 0d3FA55555555502A1;
	fma.rn.f64 	%fd2468, %fd2467, %fd2460, 0d3FC5555555555511;
	fma.rn.f64 	%fd2469, %fd2468, %fd2460, 0d3FE000000000000B;
	fma.rn.f64 	%fd2470, %fd2469, %fd2460, 0d3FF0000000000000;
	fma.rn.f64 	%fd2471, %fd2470, %fd2460, 0d3FF0000000000000;
	{
	.reg .b32 %temp; 
	mov.b64 	{%r265, %temp}, %fd2471;
	}
	{
	.reg .b32 %temp; 
	mov.b64 	{%temp, %r266}, %fd2471;
	}
	shl.b32 	%r1017, %r264, 20;
	add.s32 	%r1018, %r1017, %r266;
	mov.b64 	%fd2921, {%r265, %r1018};
	{
	.reg .b32 %temp; 
	mov.b64 	{%temp, %r1019}, %fd637;
	}
	mov.b32 	%f60, %r1019;
	abs.f32 	%f30, %f60;
	setp.lt.f32 	%p543, %f30, 0f4086232B;
	@%p543 bra 	$L__BB4_455;
	setp.lt.f64 	%p544, %fd637, 0d0000000000000000;
	add.f64 	%fd2472, %fd637, 0d7FF0000000000000;
	selp.f64 	%fd2921, 0d0000000000000000, %fd2472, %p544;
	setp.geu.f32 	%p545, %f30, 0f40874800;
	@%p545 bra 	$L__BB4_455;
	shr.u32 	%r1020, %r264, 31;
	add.s32 	%r1021, %r264, %r1020;
	shr.s32 	%r1022, %r1021, 1;
	shl.b32 	%r1023, %r1022, 20;
	add.s32 	%r1024, %r266, %r1023;
	mov.b64 	%fd2473, {%r265, %r1024};
	sub.s32 	%r1025, %r264, %r1022;
	shl.b32 	%r1026, %r1025, 20;
	add.s32 	%r1027, %r1026, 1072693248;
	mov.b32 	%r1028, 0;
	mov.b64 	%fd2474, {%r1028, %r1027};
	mul.f64 	%fd2921, %fd2474, %fd2473;
$L__BB4_455:
	mul.f64 	%fd2922, %fd12, %fd2921;
	bra.uni 	$L__BB4_457;
$L__BB4_456:
	bar.sync 	0;
	mul.f64 	%fd2444, %fd603, %fd9;
	div.rn.f64 	%fd2445, %fd2444, %fd10;
	sqrt.rn.f64 	%fd2922, %fd2445;
$L__BB4_457:
	bar.sync 	0;
	abs.f64 	%fd645, %fd604;
	setp.neu.f64 	%p572, %fd645, 0d7FF0000000000000;
	@%p572 bra 	$L__BB4_459;
	mov.f64 	%fd2538, 0d0000000000000000;
	mul.rn.f64 	%fd2924, %fd604, %fd2538;
	mov.b32 	%r1189, 1;
	bra.uni 	$L__BB4_462;
$L__BB4_459:
	mul.f64 	%fd2533, %fd604, 0d3FE45F306DC9C883;
	cvt.rni.s32.f64 	%r1188, %fd2533;
	cvt.rn.f64.s32 	%fd2534, %r1188;
	fma.rn.f64 	%fd2535, %fd2534, 0dBFF921FB54442D18, %fd604;
	fma.rn.f64 	%fd2536, %fd2534, 0dBC91A62633145C00, %fd2535;
	fma.rn.f64 	%fd2924, %fd2534, 0dB97B839A252049C0, %fd2536;
	setp.ltu.f64 	%p573, %fd645, 0d41E0000000000000;
	@%p573 bra 	$L__BB4_461;
	{ // callseq 122, 0
	.param .b64 param0;
	st.param.f64 	[param0], %fd604;
	.param .align 16 .b8 retval0[16];
	call.uni (retval0), 
	__internal_trig_reduction_slowpathd, 
	(
	param0
	);
	ld.param.f64 	%fd2924, [retval0];
	ld.param.b32 	%r1188, [retval0+8];
	} // callseq 122
$L__BB4_461:
	add.s32 	%r1189, %r1188, 1;
$L__BB4_462:
	shl.b32 	%r1073, %r1189, 6;
	cvt.u64.u32 	%rd114, %r1073;
	and.b64  	%rd115, %rd114, 64;
	add.s64 	%rd117, %rd28, %rd115;
	mul.rn.f64 	%fd2539, %fd2924, %fd2924;
	and.b32  	%r1074, %r1189, 1;
	setp.eq.b32 	%p574, %r1074, 1;
	selp.f64 	%fd2540, 0dBDA8FF8320FD8164, 0d3DE5DB65F9785EBA, %p574;
	ld.global.nc.v2.f64 	{%fd2541, %fd2542}, [%rd117];
	fma.rn.f64 	%fd2543, %fd2540, %fd2539, %fd2541;
	fma.rn.f64 	%fd2544, %fd2543, %fd2539, %fd2542;
	ld.global.nc.v2.f64 	{%fd2545, %fd2546}, [%rd117+16];
	fma.rn.f64 	%fd2547, %fd2544, %fd2539, %fd2545;
	fma.rn.f64 	%fd2548, %fd2547, %fd2539, %fd2546;
	ld.global.nc.v2.f64 	{%fd2549, %fd2550}, [%rd117+32];
	fma.rn.f64 	%fd2551, %fd2548, %fd2539, %fd2549;
	fma.rn.f64 	%fd2552, %fd2551, %fd2539, %fd2550;
	fma.rn.f64 	%fd2553, %fd2552, %fd2924, %fd2924;
	fma.rn.f64 	%fd2554, %fd2552, %fd2539, 0d3FF0000000000000;
	selp.f64 	%fd2555, %fd2554, %fd2553, %p574;
	and.b32  	%r1075, %r1189, 2;
	setp.eq.s32 	%p575, %r1075, 0;
	mov.f64 	%fd2556, 0d0000000000000000;
	sub.f64 	%fd2557, %fd2556, %fd2555;
	selp.f64 	%fd651, %fd2555, %fd2557, %p575;
	abs.f64 	%fd652, %fd606;
	setp.neu.f64 	%p576, %fd652, 0d7FF0000000000000;
	@%p576 bra 	$L__BB4_464;
	mov.f64 	%fd2563, 0d0000000000000000;
	mul.rn.f64 	%fd2926, %fd606, %fd2563;
	mov.b32 	%r1191, 1;
	bra.uni 	$L__BB4_467;
$L__BB4_464:
	mul.f64 	%fd2558, %fd606, 0d3FE45F306DC9C883;
	cvt.rni.s32.f64 	%r1190, %fd2558;
	cvt.rn.f64.s32 	%fd2559, %r1190;
	fma.rn.f64 	%fd2560, %fd2559, 0dBFF921FB54442D18, %fd606;
	fma.rn.f64 	%fd2561, %fd2559, 0dBC91A62633145C00, %fd2560;
	fma.rn.f64 	%fd2926, %fd2559, 0dB97B839A252049C0, %fd2561;
	setp.ltu.f64 	%p577, %fd652, 0d41E0000000000000;
	@%p577 bra 	$L__BB4_466;
	{ // callseq 123, 0
	.param .b64 param0;
	st.param.f64 	[param0], %fd606;
	.param .align 16 .b8 retval0[16];
	call.uni (retval0), 
	__internal_trig_reduction_slowpathd, 
	(
	param0
	);
	ld.param.f64 	%fd2926, [retval0];
	ld.param.b32 	%r1190, [retval0+8];
	} // callseq 123
$L__BB4_466:
	add.s32 	%r1191, %r1190, 1;
$L__BB4_467:
	setp.lt.s32 	%p578, %r12, 0;
	setp.eq.s32 	%p579, %r13, 1062207488;
	shl.b32 	%r1078, %r1191, 6;
	cvt.u64.u32 	%rd118, %r1078;
	and.b64  	%rd119, %rd118, 64;
	add.s64 	%rd121, %rd28, %rd119;
	mul.rn.f64 	%fd2564, %fd2926, %fd2926;
	and.b32  	%r1079, %r1191, 1;
	setp.eq.b32 	%p581, %r1079, 1;
	selp.f64 	%fd2565, 0dBDA8FF8320FD8164, 0d3DE5DB65F9785EBA, %p581;
	ld.global.nc.v2.f64 	{%fd2566, %fd2567}, [%rd121];
	fma.rn.f64 	%fd2568, %fd2565, %fd2564, %fd2566;
	fma.rn.f64 	%fd2569, %fd2568, %fd2564, %fd2567;
	ld.global.nc.v2.f64 	{%fd2570, %fd2571}, [%rd121+16];
	fma.rn.f64 	%fd2572, %fd2569, %fd2564, %fd2570;
	fma.rn.f64 	%fd2573, %fd2572, %fd2564, %fd2571;
	ld.global.nc.v2.f64 	{%fd2574, %fd2575}, [%rd121+32];
	fma.rn.f64 	%fd2576, %fd2573, %fd2564, %fd2574;
	fma.rn.f64 	%fd2577, %fd2576, %fd2564, %fd2575;
	fma.rn.f64 	%fd2578, %fd2577, %fd2926, %fd2926;
	fma.rn.f64 	%fd2579, %fd2577, %fd2564, 0d3FF0000000000000;
	selp.f64 	%fd2580, %fd2579, %fd2578, %p581;
	and.b32  	%r1080, %r1191, 2;
	setp.eq.s32 	%p582, %r1080, 0;
	mov.f64 	%fd2581, 0d0000000000000000;
	sub.f64 	%fd2582, %fd2581, %fd2580;
	selp.f64 	%fd2583, %fd2580, %fd2582, %p582;
	add.f64 	%fd2584, %fd651, %fd2583;
	mul.f64 	%fd2585, %fd2922, %fd22;
	mul.f64 	%fd2586, %fd2585, %fd2584;
	div.rn.f64 	%fd2587, %fd2586, %fd23;
	mul.f64 	%fd2588, %fd2922, %fd21;
	sub.f64 	%fd2589, %fd651, %fd2583;
	mul.f64 	%fd2590, %fd2588, %fd2589;
	mul.f64 	%fd2591, %fd602, %fd2590;
	div.rn.f64 	%fd2592, %fd2591, %fd24;
	add.f64 	%fd658, %fd2587, %fd2592;
	ld.shared.f64 	%fd2593, [%r11];
	fma.rn.f64 	%fd659, %fd27, %fd2593, %fd2798;
	bar.sync 	0;
	mul.f64 	%fd2594, %fd2799, %fd25;
	mul.f64 	%fd2595, %fd543, %fd26;
	sub.f64 	%fd660, %fd2594, %fd2595;
	bar.sync 	0;
	add.f64 	%fd661, %fd2594, %fd2595;
	bar.sync 	0;
	sub.f64 	%fd662, %fd544, %fd13;
	{
	.reg .b32 %temp; 
	mov.b64 	{%temp, %r277}, %fd662;
	}
	abs.f64 	%fd663, %fd662;
	{ // callseq 124, 0
	.param .b64 param0;
	st.param.f64 	[param0], %fd663;
	.param .b64 param1;
	st.param.f64 	[param1], 0d4000000000000000;
	.param .b64 retval0;
	call.uni (retval0), 
	__internal_accurate_pow, 
	(
	param0, 
	param1
	);
	ld.param.f64 	%fd2596, [retval0];
	} // callseq 124
	setp.lt.s32 	%p583, %r277, 0;
	neg.f64 	%fd2598, %fd2596;
	selp.f64 	%fd2599, %fd2598, %fd2596, %p579;
	selp.f64 	%fd2600, %fd2599, %fd2596, %p583;
	setp.eq.f64 	%p584, %fd662, 0d0000000000000000;
	selp.b32 	%r1081, %r277, 0, %p579;
	or.b32  	%r1082, %r1081, 2146435072;
	selp.b32 	%r1083, %r1082, %r1081, %p578;
	mov.b32 	%r1084, 0;
	mov.b64 	%fd2601, {%r1084, %r1083};
	selp.f64 	%fd2933, %fd2601, %fd2600, %p584;
	add.f64 	%fd2602, %fd662, 0d4000000000000000;
	{
	.reg .b32 %temp; 
	mov.b64 	{%temp, %r1085}, %fd2602;
	}
	and.b32  	%r278, %r1085, 2146435072;
	setp.ne.s32 	%p585, %r278, 2146435072;
	mov.f64 	%fd2927, %fd2933;
	@%p585 bra 	$L__BB4_472;
	setp.num.f64 	%p586, %fd662, %fd662;
	@%p586 bra 	$L__BB4_470;
	mov.f64 	%fd2603, 0d4000000000000000;
	add.rn.f64 	%fd2927, %fd662, %fd2603;
	bra.uni 	$L__BB4_472;
$L__BB4_470:
	setp.neu.f64 	%p587, %fd663, 0d7FF0000000000000;
	mov.f64 	%fd2927, %fd2933;
	@%p587 bra 	$L__BB4_472;
	selp.b32 	%r1086, %r15, %r14, %p4;
	selp.b32 	%r1087, %r1086, %r14, %p583;
	mov.b32 	%r1088, 0;
	mov.b64 	%fd2927, {%r1088, %r1087};
$L__BB4_472:
	setp.eq.f64 	%p589, %fd662, 0d3FF0000000000000;
	neg.f64 	%fd2604, %fd2927;
	selp.f64 	%fd2605, 0dBFF0000000000000, %fd2604, %p589;
	div.rn.f64 	%fd668, %fd2605, %fd156;
	fma.rn.f64 	%fd2606, %fd668, 0d3FF71547652B82FE, 0d4338000000000000;
	{
	.reg .b32 %temp; 
	mov.b64 	{%r279, %temp}, %fd2606;
	}
	mov.f64 	%fd2607, 0dC338000000000000;
	add.rn.f64 	%fd2608, %fd2606, %fd2607;
	fma.rn.f64 	%fd2609, %fd2608, 0dBFE62E42FEFA39EF, %fd668;
	fma.rn.f64 	%fd2610, %fd2608, 0dBC7ABC9E3B39803F, %fd2609;
	fma.rn.f64 	%fd2611, %fd2610, 0d3E5ADE1569CE2BDF, 0d3E928AF3FCA213EA;
	fma.rn.f64 	%fd2612, %fd2611, %fd2610, 0d3EC71DEE62401315;
	fma.rn.f64 	%fd2613, %fd2612, %fd2610, 0d3EFA01997C89EB71;
	fma.rn.f64 	%fd2614, %fd2613, %fd2610, 0d3F2A01A014761F65;
	fma.rn.f64 	%fd2615, %fd2614, %fd2610, 0d3F56C16C1852B7AF;
	fma.rn.f64 	%fd2616, %fd2615, %fd2610, 0d3F81111111122322;
	fma.rn.f64 	%fd2617, %fd2616, %fd2610, 0d3FA55555555502A1;
	fma.rn.f64 	%fd2618, %fd2617, %fd2610, 0d3FC5555555555511;
	fma.rn.f64 	%fd2619, %fd2618, %fd2610, 0d3FE000000000000B;
	fma.rn.f64 	%fd2620, %fd2619, %fd2610, 0d3FF0000000000000;
	fma.rn.f64 	%fd2621, %fd2620, %fd2610, 0d3FF0000000000000;
	{
	.reg .b32 %temp; 
	mov.b64 	{%r280, %temp}, %fd2621;
	}
	{
	.reg .b32 %temp; 
	mov.b64 	{%temp, %r281}, %fd2621;
	}
	shl.b32 	%r1089, %r279, 20;
	add.s32 	%r1090, %r1089, %r281;
	mov.b64 	%fd2928, {%r280, %r1090};
	{
	.reg .b32 %temp; 
	mov.b64 	{%temp, %r1091}, %fd668;
	}
	mov.b32 	%f63, %r1091;
	abs.f32 	%f31, %f63;
	setp.lt.f32 	%p590, %f31, 0f4086232B;
	@%p590 bra 	$L__BB4_475;
	setp.lt.f64 	%p591, %fd668, 0d0000000000000000;
	add.f64 	%fd2622, %fd668, 0d7FF0000000000000;
	selp.f64 	%fd2928, 0d0000000000000000, %fd2622, %p591;
	setp.geu.f32 	%p592, %f31, 0f40874800;
	@%p592 bra 	$L__BB4_475;
	shr.u32 	%r1092, %r279, 31;
	add.s32 	%r1093, %r279, %r1092;
	shr.s32 	%r1094, %r1093, 1;
	shl.b32 	%r1095, %r1094, 20;
	add.s32 	%r1096, %r281, %r1095;
	mov.b64 	%fd2623, {%r280, %r1096};
	sub.s32 	%r1097, %r279, %r1094;
	shl.b32 	%r1098, %r1097, 20;
	add.s32 	%r1099, %r1098, 1072693248;
	mov.b32 	%r1100, 0;
	mov.b64 	%fd2624, {%r1100, %r1099};
	mul.f64 	%fd2928, %fd2624, %fd2623;
$L__BB4_475:
	mul.f64 	%fd673, %fd11, %fd2928;
	bar.sync 	0;
	abs.f64 	%fd674, %fd660;
	setp.neu.f64 	%p593, %fd674, 0d7FF0000000000000;
	@%p593 bra 	$L__BB4_477;
	mov.f64 	%fd2630, 0d0000000000000000;
	mul.rn.f64 	%fd2930, %fd660, %fd2630;
	mov.b32 	%r1193, 1;
	bra.uni 	$L__BB4_480;
$L__BB4_477:
	mul.f64 	%fd2625, %fd660, 0d3FE45F306DC9C883;
	cvt.rni.s32.f64 	%r1192, %fd2625;
	cvt.rn.f64.s32 	%fd2626, %r1192;
	fma.rn.f64 	%fd2627, %fd2626, 0dBFF921FB54442D18, %fd660;
	fma.rn.f64 	%fd2628, %fd2626, 0dBC91A62633145C00, %fd2627;
	fma.rn.f64 	%fd2930, %fd2626, 0dB97B839A252049C0, %fd2628;
	setp.ltu.f64 	%p594, %fd674, 0d41E0000000000000;
	@%p594 bra 	$L__BB4_479;
	{ // callseq 125, 0
	.param .b64 param0;
	st.param.f64 	[param0], %fd660;
	.param .align 16 .b8 retval0[16];
	call.uni (retval0), 
	__internal_trig_reduction_slowpathd, 
	(
	param0
	);
	ld.param.f64 	%fd2930, [retval0];
	ld.param.b32 	%r1192, [retval0+8];
	} // callseq 125
$L__BB4_479:
	add.s32 	%r1193, %r1192, 1;
$L__BB4_480:
	shl.b32 	%r1103, %r1193, 6;
	cvt.u64.u32 	%rd122, %r1103;
	and.b64  	%rd123, %rd122, 64;
	mov.u64 	%rd124, __cudart_sin_cos_coeffs;
	add.s64 	%rd125, %rd124, %rd123;
	mul.rn.f64 	%fd2631, %fd2930, %fd2930;
	and.b32  	%r1104, %r1193, 1;
	setp.eq.b32 	%p595, %r1104, 1;
	selp.f64 	%fd2632, 0dBDA8FF8320FD8164, 0d3DE5DB65F9785EBA, %p595;
	ld.global.nc.v2.f64 	{%fd2633, %fd2634}, [%rd125];
	fma.rn.f64 	%fd2635, %fd2632, %fd2631, %fd2633;
	fma.rn.f64 	%fd2636, %fd2635, %fd2631, %fd2634;
	ld.global.nc.v2.f64 	{%fd2637, %fd2638}, [%rd125+16];
	fma.rn.f64 	%fd2639, %fd2636, %fd2631, %fd2637;
	fma.rn.f64 	%fd2640, %fd2639, %fd2631, %fd2638;
	ld.global.nc.v2.f64 	{%fd2641, %fd2642}, [%rd125+32];
	fma.rn.f64 	%fd2643, %fd2640, %fd2631, %fd2641;
	fma.rn.f64 	%fd2644, %fd2643, %fd2631, %fd2642;
	fma.rn.f64 	%fd2645, %fd2644, %fd2930, %fd2930;
	fma.rn.f64 	%fd2646, %fd2644, %fd2631, 0d3FF0000000000000;
	selp.f64 	%fd2647, %fd2646, %fd2645, %p595;
	and.b32  	%r1105, %r1193, 2;
	setp.eq.s32 	%p596, %r1105, 0;
	mov.f64 	%fd2648, 0d0000000000000000;
	sub.f64 	%fd2649, %fd2648, %fd2647;
	selp.f64 	%fd680, %fd2647, %fd2649, %p596;
	abs.f64 	%fd681, %fd661;
	setp.neu.f64 	%p597, %fd681, 0d7FF0000000000000;
	@%p597 bra 	$L__BB4_482;
	mov.f64 	%fd2655, 0d0000000000000000;
	mul.rn.f64 	%fd2932, %fd661, %fd2655;
	mov.b32 	%r1195, 1;
	bra.uni 	$L__BB4_485;
$L__BB4_482:
	mul.f64 	%fd2650, %fd661, 0d3FE45F306DC9C883;
	cvt.rni.s32.f64 	%r1194, %fd2650;
	cvt.rn.f64.s32 	%fd2651, %r1194;
	fma.rn.f64 	%fd2652, %fd2651, 0dBFF921FB54442D18, %fd661;
	fma.rn.f64 	%fd2653, %fd2651, 0dBC91A62633145C00, %fd2652;
	fma.rn.f64 	%fd2932, %fd2651, 0dB97B839A252049C0, %fd2653;
	setp.ltu.f64 	%p598, %fd681, 0d41E0000000000000;
	@%p598 bra 	$L__BB4_484;
	{ // callseq 126, 0
	.param .b64 param0;
	st.param.f64 	[param0], %fd661;
	.param .align 16 .b8 retval0[16];
	call.uni (retval0), 
	__internal_trig_reduction_slowpathd, 
	(
	param0
	);
	ld.param.f64 	%fd2932, [retval0];
	ld.param.b32 	%r1194, [retval0+8];
	} // callseq 126
$L__BB4_484:
	add.s32 	%r1195, %r1194, 1;
$L__BB4_485:
	shl.b32 	%r1108, %r1195, 6;
	cvt.u64.u32 	%rd126, %r1108;
	and.b64  	%rd127, %rd126, 64;
	mov.u64 	%rd128, __cudart_sin_cos_coeffs;
	add.s64 	%rd129, %rd128, %rd127;
	mul.rn.f64 	%fd2656, %fd2932, %fd2932;
	and.b32  	%r1109, %r1195, 1;
	setp.eq.b32 	%p600, %r1109, 1;
	selp.f64 	%fd2657, 0dBDA8FF8320FD8164, 0d3DE5DB65F9785EBA, %p600;
	ld.global.nc.v2.f64 	{%fd2658, %fd2659}, [%rd129];
	fma.rn.f64 	%fd2660, %fd2657, %fd2656, %fd2658;
	fma.rn.f64 	%fd2661, %fd2660, %fd2656, %fd2659;
	ld.global.nc.v2.f64 	{%fd2662, %fd2663}, [%rd129+16];
	fma.rn.f64 	%fd2664, %fd2661, %fd2656, %fd2662;
	fma.rn.f64 	%fd2665, %fd2664, %fd2656, %fd2663;
	ld.global.nc.v2.f64 	{%fd2666, %fd2667}, [%rd129+32];
	fma.rn.f64 	%fd2668, %fd2665, %fd2656, %fd2666;
	fma.rn.f64 	%fd2669, %fd2668, %fd2656, %fd2667;
	fma.rn.f64 	%fd2670, %fd2669, %fd2932, %fd2932;
	fma.rn.f64 	%fd2671, %fd2669, %fd2656, 0d3FF0000000000000;
	selp.f64 	%fd2672, %fd2671, %fd2670, %p600;
	and.b32  	%r1110, %r1195, 2;
	setp.eq.s32 	%p601, %r1110, 0;
	mov.f64 	%fd2673, 0d0000000000000000;
	sub.f64 	%fd2674, %fd2673, %fd2672;
	selp.f64 	%fd2675, %fd2672, %fd2674, %p601;
	sub.f64 	%fd2676, %fd680, %fd2675;
	mul.f64 	%fd2677, %fd673, %fd21;
	mul.f64 	%fd2678, %fd2677, %fd2676;
	mul.f64 	%fd2679, %fd659, %fd2678;
	div.rn.f64 	%fd2680, %fd2679, %fd24;
	add.f64 	%fd2681, %fd601, 0d0000000000000000;
	add.f64 	%fd687, %fd2681, %fd2680;
	ld.shared.f64 	%fd2682, [%r10];
	fma.rn.f64 	%fd688, %fd27, %fd2682, %fd2802;
	bar.sync 	0;
	bar.sync 	0;
	bar.sync 	0;
	@%p585 bra 	$L__BB4_490;
	setp.num.f64 	%p602, %fd662, %fd662;
	@%p602 bra 	$L__BB4_488;
	mov.f64 	%fd2683, 0d4000000000000000;
	add.rn.f64 	%fd2933, %fd662, %fd2683;
	bra.uni 	$L__BB4_490;
$L__BB4_488:
	setp.neu.f64 	%p603, %fd663, 0d7FF0000000000000;
	@%p603 bra 	$L__BB4_490;
	setp.lt.s32 	%p604, %r277, 0;
	selp.b32 	%r1111, %r15, %r14, %p4;
	selp.b32 	%r1112, %r1111, %r14, %p604;
	mov.b32 	%r1113, 0;
	mov.b64 	%fd2933, {%r1113, %r1112};
$L__BB4_490:
	neg.f64 	%fd2684, %fd2933;
	selp.f64 	%fd2685, 0dBFF0000000000000, %fd2684, %p589;
	div.rn.f64 	%fd692, %fd2685, %fd156;
	fma.rn.f64 	%fd2686, %fd692, 0d3FF71547652B82FE, 0d4338000000000000;
	{
	.reg .b32 %temp; 
	mov.b64 	{%r292, %temp}, %fd2686;
	}
	mov.f64 	%fd2687, 0dC338000000000000;
	add.rn.f64 	%fd2688, %fd2686, %fd2687;
	fma.rn.f64 	%fd2689, %fd2688, 0dBFE62E42FEFA39EF, %fd692;
	fma.rn.f64 	%fd2690, %fd2688, 0dBC7ABC9E3B39803F, %fd2689;
	fma.rn.f64 	%fd2691, %fd2690, 0d3E5ADE1569CE2BDF, 0d3E928AF3FCA213EA;
	fma.rn.f64 	%fd2692, %fd2691, %fd2690, 0d3EC71DEE62401315;
	fma.rn.f64 	%fd2693, %fd2692, %fd2690, 0d3EFA01997C89EB71;
	fma.rn.f64 	%fd2694, %fd2693, %fd2690, 0d3F2A01A014761F65;
	fma.rn.f64 	%fd2695, %fd2694, %fd2690, 0d3F56C16C1852B7AF;
	fma.rn.f64 	%fd2696, %fd2695, %fd2690, 0d3F81111111122322;
	fma.rn.f64 	%fd2697, %fd2696, %fd2690, 0d3FA55555555502A1;
	fma.rn.f64 	%fd2698, %fd2697, %fd2690, 0d3FC5555555555511;
	fma.rn.f64 	%fd2699, %fd2698, %fd2690, 0d3FE000000000000B;
	fma.rn.f64 	%fd2700, %fd2699, %fd2690, 0d3FF0000000000000;
	fma.rn.f64 	%fd2701, %fd2700, %fd2690, 0d3FF0000000000000;
	{
	.reg .b32 %temp; 
	mov.b64 	{%r293, %temp}, %fd2701;
	}
	{
	.reg .b32 %temp; 
	mov.b64 	{%temp, %r294}, %fd2701;
	}
	shl.b32 	%r1114, %r292, 20;
	add.s32 	%r1115, %r1114, %r294;
	mov.b64 	%fd2934, {%r293, %r1115};
	{
	.reg .b32 %temp; 
	mov.b64 	{%temp, %r1116}, %fd692;
	}
	mov.b32 	%f64, %r1116;
	abs.f32 	%f32, %f64;
	setp.lt.f32 	%p606, %f32, 0f4086232B;
	@%p606 bra 	$L__BB4_493;
	setp.lt.f64 	%p607, %fd692, 0d0000000000000000;
	add.f64 	%fd2702, %fd692, 0d7FF0000000000000;
	selp.f64 	%fd2934, 0d0000000000000000, %fd2702, %p607;
	setp.geu.f32 	%p608, %f32, 0f40874800;
	@%p608 bra 	$L__BB4_493;
	shr.u32 	%r1117, %r292, 31;
	add.s32 	%r1118, %r292, %r1117;
	shr.s32 	%r1119, %r1118, 1;
	shl.b32 	%r1120, %r1119, 20;
	add.s32 	%r1121, %r294, %r1120;
	mov.b64 	%fd2703, {%r293, %r1121};
	sub.s32 	%r1122, %r292, %r1119;
	shl.b32 	%r1123, %r1122, 20;
	add.s32 	%r1124, %r1123, 1072693248;
	mov.b32 	%r1125, 0;
	mov.b64 	%fd2704, {%r1125, %r1124};
	mul.f64 	%fd2934, %fd2704, %fd2703;
$L__BB4_493:
	mul.f64 	%fd697, %fd11, %fd2934;
	bar.sync 	0;
	@%p593 bra 	$L__BB4_495;
	mov.f64 	%fd2710, 0d0000000000000000;
	mul.rn.f64 	%fd2936, %fd660, %fd2710;
	mov.b32 	%r1197, 1;
	bra.uni 	$L__BB4_498;
$L__BB4_495:
	mul.f64 	%fd2705, %fd660, 0d3FE45F306DC9C883;
	cvt.rni.s32.f64 	%r1196, %fd2705;
	cvt.rn.f64.s32 	%fd2706, %r1196;
	fma.rn.f64 	%fd2707, %fd2706, 0dBFF921FB54442D18, %fd660;
	fma.rn.f64 	%fd2708, %fd2706, 0dBC91A62633145C00, %fd2707;
	fma.rn.f64 	%fd2936, %fd2706, 0dB97B839A252049C0, %fd2708;
	setp.ltu.f64 	%p610, %fd674, 0d41E0000000000000;
	@%p610 bra 	$L__BB4_497;
	{ // callseq 127, 0
	.param .b64 param0;
	st.param.f64 	[param0], %fd660;
	.param .align 16 .b8 retval0[16];
	call.uni (retval0), 
	__internal_trig_reduction_slowpathd, 
	(
	param0
	);
	ld.param.f64 	%fd2936, [retval0];
	ld.param.b32 	%r1196, [retval0+8];
	} // callseq 127
$L__BB4_497:
	add.s32 	%r1197, %r1196, 1;
$L__BB4_498:
	setp.neu.f64 	%p611, %fd681, 0d7FF0000000000000;
	shl.b32 	%r1128, %r1197, 6;
	cvt.u64.u32 	%rd130, %r1128;
	and.b64  	%rd131, %rd130, 64;
	add.s64 	%rd133, %rd128, %rd131;
	mul.rn.f64 	%fd2711, %fd2936, %fd2936;
	and.b32  	%r1129, %r1197, 1;
	setp.eq.b32 	%p612, %r1129, 1;
	selp.f64 	%fd2712, 0dBDA8FF8320FD8164, 0d3DE5DB65F9785EBA, %p612;
	ld.global.nc.v2.f64 	{%fd2713, %fd2714}, [%rd133];
	fma.rn.f64 	%fd2715, %fd2712, %fd2711, %fd2713;
	fma.rn.f64 	%fd2716, %fd2715, %fd2711, %fd2714;
	ld.global.nc.v2.f64 	{%fd2717, %fd2718}, [%rd133+16];
	fma.rn.f64 	%fd2719, %fd2716, %fd2711, %fd2717;
	fma.rn.f64 	%fd2720, %fd2719, %fd2711, %fd2718;
	ld.global.nc.v2.f64 	{%fd2721, %fd2722}, [%rd133+32];
	fma.rn.f64 	%fd2723, %fd2720, %fd2711, %fd2721;
	fma.rn.f64 	%fd2724, %fd2723, %fd2711, %fd2722;
	fma.rn.f64 	%fd2725, %fd2724, %fd2936, %fd2936;
	fma.rn.f64 	%fd2726, %fd2724, %fd2711, 0d3FF0000000000000;
	selp.f64 	%fd2727, %fd2726, %fd2725, %p612;
	and.b32  	%r1130, %r1197, 2;
	setp.eq.s32 	%p613, %r1130, 0;
	mov.f64 	%fd2728, 0d0000000000000000;
	sub.f64 	%fd2729, %fd2728, %fd2727;
	selp.f64 	%fd703, %fd2727, %fd2729, %p613;
	@%p611 bra 	$L__BB4_500;
	mov.f64 	%fd2735, 0d0000000000000000;
	mul.rn.f64 	%fd2938, %fd661, %fd2735;
	mov.b32 	%r1199, 1;
	bra.uni 	$L__BB4_503;
$L__BB4_500:
	mul.f64 	%fd2730, %fd661, 0d3FE45F306DC9C883;
	cvt.rni.s32.f64 	%r1198, %fd2730;
	cvt.rn.f64.s32 	%fd2731, %r1198;
	fma.rn.f64 	%fd2732, %fd2731, 0dBFF921FB54442D18, %fd661;
	fma.rn.f64 	%fd2733, %fd2731, 0dBC91A62633145C00, %fd2732;
	fma.rn.f64 	%fd2938, %fd2731, 0dB97B839A252049C0, %fd2733;
	setp.ltu.f64 	%p614, %fd681, 0d41E0000000000000;
	@%p614 bra 	$L__BB4_502;
	{ // callseq 128, 0
	.param .b64 param0;
	st.param.f64 	[param0], %fd661;
	.param .align 16 .b8 retval0[16];
	call.uni (retval0), 
	__internal_trig_reduction_slowpathd, 
	(
	param0
	);
	ld.param.f64 	%fd2938, [retval0];
	ld.param.b32 	%r1198, [retval0+8];
	} // callseq 128
$L__BB4_502:
	add.s32 	%r1199, %r1198, 1;
$L__BB4_503:
	mul.f64 	%fd2736, %fd697, %fd21;
	shl.b32 	%r1133, %r1199, 6;
	cvt.u64.u32 	%rd134, %r1133;
	and.b64  	%rd135, %rd134, 64;
	add.s64 	%rd137, %rd128, %rd135;
	mul.rn.f64 	%fd2737, %fd2938, %fd2938;
	and.b32  	%r1134, %r1199, 1;
	setp.eq.b32 	%p615, %r1134, 1;
	selp.f64 	%fd2738, 0dBDA8FF8320FD8164, 0d3DE5DB65F9785EBA, %p615;
	ld.global.nc.v2.f64 	{%fd2739, %fd2740}, [%rd137];
	fma.rn.f64 	%fd2741, %fd2738, %fd2737, %fd2739;
	fma.rn.f64 	%fd2742, %fd2741, %fd2737, %fd2740;
	ld.global.nc.v2.f64 	{%fd2743, %fd2744}, [%rd137+16];
	fma.rn.f64 	%fd2745, %fd2742, %fd2737, %fd2743;
	fma.rn.f64 	%fd2746, %fd2745, %fd2737, %fd2744;
	ld.global.nc.v2.f64 	{%fd2747, %fd2748}, [%rd137+32];
	fma.rn.f64 	%fd2749, %fd2746, %fd2737, %fd2747;
	fma.rn.f64 	%fd2750, %fd2749, %fd2737, %fd2748;
	fma.rn.f64 	%fd2751, %fd2750, %fd2938, %fd2938;
	fma.rn.f64 	%fd2752, %fd2750, %fd2737, 0d3FF0000000000000;
	selp.f64 	%fd2753, %fd2752, %fd2751, %p615;
	and.b32  	%r1135, %r1199, 2;
	setp.eq.s32 	%p616, %r1135, 0;
	mov.f64 	%fd2754, 0d0000000000000000;
	sub.f64 	%fd2755, %fd2754, %fd2753;
	selp.f64 	%fd2756, %fd2753, %fd2755, %p616;
	add.f64 	%fd2757, %fd703, %fd2756;
	mul.f64 	%fd2758, %fd2736, %fd2757;
	div.rn.f64 	%fd2759, %fd2758, %fd23;
	sub.f64 	%fd2760, %fd703, %fd2756;
	mul.f64 	%fd2761, %fd2736, %fd2760;
	mul.f64 	%fd2762, %fd688, %fd2761;
	div.rn.f64 	%fd2763, %fd2762, %fd24;
	sub.f64 	%fd2764, %fd2759, %fd2763;
	add.f64 	%fd2765, %fd658, 0d0000000000000000;
	add.f64 	%fd2766, %fd2765, %fd2764;
	bar.sync 	0;
	bar.sync 	0;
	fma.rn.f64 	%fd2767, %fd368, 0d4000000000000000, %fd2802;
	fma.rn.f64 	%fd2768, %fd540, 0d4000000000000000, %fd2767;
	add.f64 	%fd2769, %fd2768, 0d0000000000000000;
	mul.f64 	%fd2770, %fd2769, %fd27;
	div.rn.f64 	%fd2771, %fd2770, 0d4018000000000000;
	add.f64 	%fd2800, %fd2800, %fd2771;
	bar.sync 	0;
	fma.rn.f64 	%fd2772, %fd369, 0d4000000000000000, %fd2798;
	fma.rn.f64 	%fd2773, %fd541, 0d4000000000000000, %fd2772;
	add.f64 	%fd2774, %fd2773, 0d0000000000000000;
	mul.f64 	%fd2775, %fd2774, %fd27;
	div.rn.f64 	%fd2776, %fd2775, 0d4018000000000000;
	add.f64 	%fd2801, %fd2801, %fd2776;
	bar.sync 	0;
	bar.sync 	0;
	ld.shared.f64 	%fd2777, [%r4];
	ld.shared.f64 	%fd2778, [%r7];
	fma.rn.f64 	%fd2779, %fd2778, 0d4000000000000000, %fd2777;
	ld.shared.f64 	%fd2780, [%r10];
	fma.rn.f64 	%fd2781, %fd2780, 0d4000000000000000, %fd2779;
	add.f64 	%fd2782, %fd687, %fd2781;
	mul.f64 	%fd2783, %fd27, %fd2782;
	div.rn.f64 	%fd2784, %fd2783, 0d4018000000000000;
	add.f64 	%fd2802, %fd2802, %fd2784;
	bar.sync 	0;
	ld.shared.f64 	%fd2785, [%r5];
	ld.shared.f64 	%fd2786, [%r8];
	fma.rn.f64 	%fd2787, %fd2786, 0d4000000000000000, %fd2785;
	ld.shared.f64 	%fd2788, [%r11];
	fma.rn.f64 	%fd2789, %fd2788, 0d4000000000000000, %fd2787;
	add.f64 	%fd2790, %fd2766, %fd2789;
	mul.f64 	%fd2791, %fd27, %fd2790;
	div.rn.f64 	%fd2792, %fd2791, 0d4018000000000000;
	add.f64 	%fd2798, %fd2798, %fd2792;
	setp.le.f64 	%p617, %fd2801, %fd2939;
	@%p617 bra 	$L__BB4_3;
$L__BB4_504:
	bar.sync 	0;
	ld.const.f64 	%fd2793, [zimp];
	sub.f64 	%fd2794, %fd2793, %fd2939;
	mul.f64 	%fd2795, %fd2802, %fd2794;
	div.rn.f64 	%fd2796, %fd2795, %fd2798;
	add.f64 	%fd2797, %fd2800, %fd2796;
	st.global.f64 	[%rd3+160000], %fd2797;
$L__BB4_505:
	ret;

}
.func  (.param .align 16 .b8 func_retval0[16]) __internal_trig_reduction_slowpathd(
	.param .b64 __internal_trig_reduction_slowpathd_param_0
)
{
	.local .align 8 .b8 	__local_depot5[40];
	.reg .b64 	%SP;
	.reg .b64 	%SPL;
	.reg .pred 	%p<10>;
	.reg .b32 	%r<47>;
	.reg .b64 	%rd<74>;
	.reg .b64 	%fd<5>;

	mov.u64 	%SPL, __local_depot5;
	ld.param.f64 	%fd4, [__internal_trig_reduction_slowpathd_param_0];
	add.u64 	%rd1, %SPL, 0;
	{
	.reg .b32 %temp; 
	mov.b64 	{%temp, %r1}, %fd4;
	}
	shr.u32 	%r2, %r1, 20;
	and.b32  	%r3, %r2, 2047;
	setp.eq.s32 	%p1, %r3, 2047;
	mov.b32 	%r46, 0;
	@%p1 bra 	$L__BB5_9;
	add.s32 	%r20, %r3, -1024;
	mov.b64 	%rd20, %fd4;
	shl.b64 	%rd2, %rd20, 11;
	shr.u32 	%r4, %r20, 6;
	sub.s32 	%r45, 15, %r4;
	sub.s32 	%r21, 19, %r4;
	setp.lt.u32 	%p2, %r20, 128;
	selp.b32 	%r6, 18, %r21, %p2;
	setp.ge.s32 	%p3, %r45, %r6;
	mov.b64 	%rd70, 0;
	@%p3 bra 	$L__BB5_4;
	add.s32 	%r23, %r6, %r4;
	neg.s32 	%r43, %r23;
	or.b64  	%rd3, %rd2, -9223372036854775808;
	mov.b64 	%rd70, 0;
	mov.b32 	%r42, 0;
	mov.u64 	%rd25, __cudart_i2opi_d;
	mov.u32 	%r44, %r45;
$L__BB5_3:
	.pragma "nounroll";
	mul.wide.s32 	%rd22, %r42, 8;
	add.s64 	%rd23, %rd1, %rd22;
	mul.wide.s32 	%rd24, %r44, 8;
	add.s64 	%rd26, %rd25, %rd24;
	ld.global.nc.u64 	%rd27, [%rd26];
	{
	.reg .u32 %r0, %r1, %r2, %r3, %alo, %ahi, %blo, %bhi, %clo, %chi;
	mov.b64 	{%alo,%ahi}, %rd27;
	mov.b64 	{%blo,%bhi}, %rd3;
	mov.b64 	{%clo,%chi}, %rd70;
	mad.lo.cc.u32 	%r0, %alo, %blo, %clo;
	madc.hi.cc.u32 	%r1, %alo, %blo, %chi;
	madc.hi.u32 	%r2, %alo, %bhi, 0;
	mad.lo.cc.u32 	%r1, %alo, %bhi, %r1;
	madc.hi.cc.u32 	%r2, %ahi, %blo, %r2;
	madc.hi.u32 	%r3, %ahi, %bhi, 0;
	mad.lo.cc.u32 	%r1, %ahi, %blo, %r1;
	madc.lo.cc.u32 	%r2, %ahi, %bhi, %r2;
	addc.u32 	%r3, %r3, 0;
	mov.b64 	%rd28, {%r0,%r1};
	mov.b64 	%rd70, {%r2,%r3};
	}
	st.local.u64 	[%rd23], %rd28;
	add.s32 	%r44, %r44, 1;
	add.s32 	%r43, %r43, 1;
	add.s32 	%r42, %r42, 1;
	setp.ne.s32 	%p4, %r43, -15;
	mov.u32 	%r45, %r6;
	@%p4 bra 	$L__BB5_3;
$L__BB5_4:
	cvt.s64.s32 	%rd29, %r45;
	cvt.u64.u32 	%rd30, %r4;
	add.s64 	%rd31, %rd30, %rd29;
	shl.b64 	%rd32, %rd31, 3;
	add.s64 	%rd33, %rd1, %rd32;
	st.local.u64 	[%rd33+-120], %rd70;
	and.b32  	%r15, %r2, 63;
	ld.local.u64 	%rd72, [%rd1+16];
	ld.local.u64 	%rd71, [%rd1+24];
	setp.eq.s32 	%p5, %r15, 0;
	@%p5 bra 	$L__BB5_6;
	shl.b64 	%rd34, %rd71, %r15;
	shr.u64 	%rd35, %rd72, 1;
	xor.b32  	%r24, %r15, 63;
	shr.u64 	%rd36, %rd35, %r24;
	or.b64  	%rd71, %rd34, %rd36;
	ld.local.u64 	%rd37, [%rd1+8];
	shl.b64 	%rd38, %rd72, %r15;
	shr.u64 	%rd39, %rd37, 1;
	shr.u64 	%rd40, %rd39, %r24;
	or.b64  	%rd72, %rd38, %rd40;
$L__BB5_6:
	and.b32  	%r25, %r1, -2147483648;
	shr.u64 	%rd41, %rd71, 62;
	cvt.u32.u64 	%r26, %rd41;
	mov.b64 	{%r27, %r28}, %rd71;
	mov.b64 	{%r29, %r30}, %rd72;
	shf.l.wrap.b32 	%r31, %r30, %r27, 2;
	shf.l.wrap.b32 	%r32, %r27, %r28, 2;
	mov.b64 	%rd42, {%r31, %r32};
	shl.b64 	%rd43, %rd72, 2;
	shr.u64 	%rd44, %rd42, 63;
	cvt.u32.u64 	%r33, %rd44;
	add.s32 	%r34, %r33, %r26;
	setp.eq.s32 	%p6, %r25, 0;
	neg.s32 	%r35, %r34;
	selp.b32 	%r46, %r34, %r35, %p6;
	setp.gt.s64 	%p7, %rd42, -1;
	mov.b64 	%rd45, 0;
	{
	.reg .u32 %r0, %r1, %r2, %r3, %a0, %a1, %a2, %a3, %b0, %b1, %b2, %b3;
	mov.b64 	{%a0,%a1}, %rd45;
	mov.b64 	{%a2,%a3}, %rd45;
	mov.b64 	{%b0,%b1}, %rd43;
	mov.b64 	{%b2,%b3}, %rd42;
	sub.cc.u32 	%r0, %a0, %b0;
	subc.cc.u32 	%r1, %a1, %b1;
	subc.cc.u32 	%r2, %a2, %b2;
	subc.u32 	%r3, %a3, %b3;
	mov.b64 	%rd46, {%r0,%r1};
	mov.b64 	%rd47, {%r2,%r3};
	}
	xor.b32  	%r36, %r25, -2147483648;
	selp.b64 	%rd73, %rd42, %rd47, %p7;
	selp.b64 	%rd14, %rd43, %rd46, %p7;
	selp.b32 	%r17, %r25, %r36, %p7;
	clz.b64 	%r37, %rd73;
	cvt.u64.u32 	%rd15, %r37;
	setp.eq.s32 	%p8, %r37, 0;
	@%p8 bra 	$L__BB5_8;
	cvt.u32.u64 	%r38, %rd15;
	and.b32  	%r39, %r38, 63;
	shl.b64 	%rd48, %rd73, %r39;
	shr.u64 	%rd49, %rd14, 1;
	not.b32 	%r40, %r38;
	and.b32  	%r41, %r40, 63;
	shr.u64 	%rd50, %rd49, %r41;
	or.b64  	%rd73, %rd48, %rd50;
$L__BB5_8:
	mov.b64 	%rd51, -3958705157555305931;
	{
	.reg .u32 %r0, %r1, %r2, %r3, %alo, %ahi, %blo, %bhi;
	mov.b64 	{%alo,%ahi}, %rd73;
	mov.b64 	{%blo,%bhi}, %rd51;
	mul.lo.u32 	%r0, %alo, %blo;
	mul.hi.u32 	%r1, %alo, %blo;
	mad.lo.cc.u32 	%r1, %alo, %bhi, %r1;
	madc.hi.u32 	%r2, %alo, %bhi, 0;
	mad.lo.cc.u32 	%r1, %ahi, %blo, %r1;
	madc.hi.cc.u32 	%r2, %ahi, %blo, %r2;
	madc.hi.u32 	%r3, %ahi, %bhi, 0;
	mad.lo.cc.u32 	%r2, %ahi, %bhi, %r2;
	addc.u32 	%r3, %r3, 0;
	mov.b64 	%rd52, {%r0,%r1};
	mov.b64 	%rd53, {%r2,%r3};
	}
	setp.gt.s64 	%p9, %rd53, 0;
	{
	.reg .u32 %r0, %r1, %r2, %r3, %a0, %a1, %a2, %a3, %b0, %b1, %b2, %b3;
	mov.b64 	{%a0,%a1}, %rd52;
	mov.b64 	{%a2,%a3}, %rd53;
	mov.b64 	{%b0,%b1}, %rd52;
	mov.b64 	{%b2,%b3}, %rd53;
	add.cc.u32 	%r0, %a0, %b0;
	addc.cc.u32 	%r1, %a1, %b1;
	addc.cc.u32 	%r2, %a2, %b2;
	addc.u32 	%r3, %a3, %b3;
	mov.b64 	%rd54, {%r0,%r1};
	mov.b64 	%rd55, {%r2,%r3};
	}
	selp.b64 	%rd56, %rd55, %rd53, %p9;
	selp.s64 	%rd57, -1, 0, %p9;
	sub.s64 	%rd58, %rd57, %rd15;
	cvt.u64.u32 	%rd59, %r17;
	shl.b64 	%rd60, %rd59, 32;
	add.s64 	%rd61, %rd56, 1;
	shr.u64 	%rd62, %rd61, 10;
	add.s64 	%rd63, %rd62, 1;
	shr.u64 	%rd64, %rd63, 1;
	shl.b64 	%rd65, %rd58, 52;
	add.s64 	%rd66, %rd65, %rd64;
	add.s64 	%rd67, %rd66, 4602678819172646912;
	or.b64  	%rd68, %rd67, %rd60;
	mov.b64 	%fd4, %rd68;
$L__BB5_9:
	st.param.f64 	[func_retval0], %fd4;
	st.param.b32 	[func_retval0+8], %r46;
	ret;

}
.func  (.param .b64 func_retval0) __internal_accurate_pow(
	.param .b64 __internal_accurate_pow_param_0,
	.param .b64 __internal_accurate_pow_param_1
)
{
	.reg .pred 	%p<8>;
	.reg .b32 	%r<49>;
	.reg .b32 	%f<3>;
	.reg .b64 	%fd<109>;

	ld.param.f64 	%fd10, [__internal_accurate_pow_param_0];
	ld.param.f64 	%fd11, [__internal_accurate_pow_param_1];
	{
	.reg .b32 %temp; 
	mov.b64 	{%temp, %r46}, %fd10;
	}
	{
	.reg .b32 %temp; 
	mov.b64 	{%r45, %temp}, %fd10;
	}
	shr.u32 	%r47, %r46, 20;
	setp.gt.u32 	%p1, %r46, 1048575;
	@%p1 bra 	$L__BB6_2;
	mul.f64 	%fd12, %fd10, 0d4350000000000000;
	{
	.reg .b32 %temp; 
	mov.b64 	{%temp, %r46}, %fd12;
	}
	{
	.reg .b32 %temp; 
	mov.b64 	{%r45, %temp}, %fd12;
	}
	shr.u32 	%r16, %r46, 20;
	add.s32 	%r47, %r16, -54;
$L__BB6_2:
	add.s32 	%r48, %r47, -1023;
	and.b32  	%r17, %r46, -2146435073;
	or.b32  	%r18, %r17, 1072693248;
	mov.b64 	%fd107, {%r45, %r18};
	setp.lt.u32 	%p2, %r18, 1073127583;
	@%p2 bra 	$L__BB6_4;
	{
	.reg .b32 %temp; 
	mov.b64 	{%r19, %temp}, %fd107;
	}
	{
	.reg .b32 %temp; 
	mov.b64 	{%temp, %r20}, %fd107;
	}
	add.s32 	%r21, %r20, -1048576;
	mov.b64 	%fd107, {%r19, %r21};
	add.s32 	%r48, %r47, -1022;
$L__BB6_4:
	add.f64 	%fd13, %fd107, 0dBFF0000000000000;
	add.f64 	%fd14, %fd107, 0d3FF0000000000000;
	rcp.approx.ftz.f64 	%fd15, %fd14;
	neg.f64 	%fd16, %fd14;
	fma.rn.f64 	%fd17, %fd16, %fd15, 0d3FF0000000000000;
	fma.rn.f64 	%fd18, %fd17, %fd17, %fd17;
	fma.rn.f64 	%fd19, %fd18, %fd15, %fd15;
	mul.f64 	%fd20, %fd13, %fd19;
	fma.rn.f64 	%fd21, %fd13, %fd19, %fd20;
	mul.f64 	%fd22, %fd21, %fd21;
	fma.rn.f64 	%fd23, %fd22, 0d3EB0F5FF7D2CAFE2, 0d3ED0F5D241AD3B5A;
	fma.rn.f64 	%fd24, %fd23, %fd22, 0d3EF3B20A75488A3F;
	fma.rn.f64 	%fd25, %fd24, %fd22, 0d3F1745CDE4FAECD5;
	fma.rn.f64 	%fd26, %fd25, %fd22, 0d3F3C71C7258A578B;
	fma.rn.f64 	%fd27, %fd26, %fd22, 0d3F6249249242B910;
	fma.rn.f64 	%fd28, %fd27, %fd22, 0d3F89999999999DFB;
	sub.f64 	%fd29, %fd13, %fd21;
	add.f64 	%fd30, %fd29, %fd29;
	neg.f64 	%fd31, %fd21;
	fma.rn.f64 	%fd32, %fd31, %fd13, %fd30;
	mul.f64 	%fd33, %fd19, %fd32;
	fma.rn.f64 	%fd34, %fd22, %fd28, 0d3FB5555555555555;
	mov.f64 	%fd35, 0d3FB5555555555555;
	sub.f64 	%fd36, %fd35, %fd34;
	fma.rn.f64 	%fd37, %fd22, %fd28, %fd36;
	add.f64 	%fd38, %fd37, 0dBC46A4CB00B9E7B0;
	add.f64 	%fd39, %fd34, %fd38;
	sub.f64 	%fd40, %fd34, %fd39;
	add.f64 	%fd41, %fd38, %fd40;
	mul.rn.f64 	%fd42, %fd21, %fd21;
	neg.f64 	%fd43, %fd42;
	fma.rn.f64 	%fd44, %fd21, %fd21, %fd43;
	{
	.reg .b32 %temp; 
	mov.b64 	{%r22, %temp}, %fd33;
	}
	{
	.reg .b32 %temp; 
	mov.b64 	{%temp, %r23}, %fd33;
	}
	add.s32 	%r24, %r23, 1048576;
	mov.b64 	%fd45, {%r22, %r24};
	fma.rn.f64 	%fd46, %fd21, %fd45, %fd44;
	mul.rn.f64 	%fd47, %fd42, %fd21;
	neg.f64 	%fd48, %fd47;
	fma.rn.f64 	%fd49, %fd42, %fd21, %fd48;
	fma.rn.f64 	%fd50, %fd42, %fd33, %fd49;
	fma.rn.f64 	%fd51, %fd46, %fd21, %fd50;
	mul.rn.f64 	%fd52, %fd39, %fd47;
	neg.f64 	%fd53, %fd52;
	fma.rn.f64 	%fd54, %fd39, %fd47, %fd53;
	fma.rn.f64 	%fd55, %fd39, %fd51, %fd54;
	fma.rn.f64 	%fd56, %fd41, %fd47, %fd55;
	add.f64 	%fd57, %fd52, %fd56;
	sub.f64 	%fd58, %fd52, %fd57;
	add.f64 	%fd59, %fd56, %fd58;
	add.f64 	%fd60, %fd21, %fd57;
	sub.f64 	%fd61, %fd21, %fd60;
	add.f64 	%fd62, %fd57, %fd61;
	add.f64 	%fd63, %fd59, %fd62;
	add.f64 	%fd64, %fd33, %fd63;
	add.f64 	%fd65, %fd60, %fd64;
	sub.f64 	%fd66, %fd60, %fd65;
	add.f64 	%fd67, %fd64, %fd66;
	xor.b32  	%r25, %r48, -2147483648;
	mov.b32 	%r26, 1127219200;
	mov.b64 	%fd68, {%r25, %r26};
	mov.b32 	%r27, -2147483648;
	mov.b64 	%fd69, {%r27, %r26};
	sub.f64 	%fd70, %fd68, %fd69;
	fma.rn.f64 	%fd71, %fd70, 0d3FE62E42FEFA39EF, %fd65;
	fma.rn.f64 	%fd72, %fd70, 0dBFE62E42FEFA39EF, %fd71;
	sub.f64 	%fd73, %fd72, %fd65;
	sub.f64 	%fd74, %fd67, %fd73;
	fma.rn.f64 	%fd75, %fd70, 0d3C7ABC9E3B39803F, %fd74;
	add.f64 	%fd76, %fd71, %fd75;
	sub.f64 	%fd77, %fd71, %fd76;
	add.f64 	%fd78, %fd75, %fd77;
	{
	.reg .b32 %temp; 
	mov.b64 	{%temp, %r28}, %fd11;
	}
	{
	.reg .b32 %temp; 
	mov.b64 	{%r29, %temp}, %fd11;
	}
	shl.b32 	%r30, %r28, 1;
	setp.gt.u32 	%p3, %r30, -33554433;
	and.b32  	%r31, %r28, -15728641;
	selp.b32 	%r32, %r31, %r28, %p3;
	mov.b64 	%fd79, {%r29, %r32};
	mul.rn.f64 	%fd80, %fd76, %fd79;
	neg.f64 	%fd81, %fd80;
	fma.rn.f64 	%fd82, %fd76, %fd79, %fd81;
	fma.rn.f64 	%fd83, %fd78, %fd79, %fd82;
	add.f64 	%fd4, %fd80, %fd83;
	sub.f64 	%fd84, %fd80, %fd4;
	add.f64 	%fd5, %fd83, %fd84;
	fma.rn.f64 	%fd85, %fd4, 0d3FF71547652B82FE, 0d4338000000000000;
	{
	.reg .b32 %temp; 
	mov.b64 	{%r13, %temp}, %fd85;
	}
	mov.f64 	%fd86, 0dC338000000000000;
	add.rn.f64 	%fd87, %fd85, %fd86;
	fma.rn.f64 	%fd88, %fd87, 0dBFE62E42FEFA39EF, %fd4;
	fma.rn.f64 	%fd89, %fd87, 0dBC7ABC9E3B39803F, %fd88;
	fma.rn.f64 	%fd90, %fd89, 0d3E5ADE1569CE2BDF, 0d3E928AF3FCA213EA;
	fma.rn.f64 	%fd91, %fd90, %fd89, 0d3EC71DEE62401315;
	fma.rn.f64 	%fd92, %fd91, %fd89, 0d3EFA01997C89EB71;
	fma.rn.f64 	%fd93, %fd92, %fd89, 0d3F2A01A014761F65;
	fma.rn.f64 	%fd94, %fd93, %fd89, 0d3F56C16C1852B7AF;
	fma.rn.f64 	%fd95, %fd94, %fd89, 0d3F81111111122322;
	fma.rn.f64 	%fd96, %fd95, %fd89, 0d3FA55555555502A1;
	fma.rn.f64 	%fd97, %fd96, %fd89, 0d3FC5555555555511;
	fma.rn.f64 	%fd98, %fd97, %fd89, 0d3FE000000000000B;
	fma.rn.f64 	%fd99, %fd98, %fd89, 0d3FF0000000000000;
	fma.rn.f64 	%fd100, %fd99, %fd89, 0d3FF0000000000000;
	{
	.reg .b32 %temp; 
	mov.b64 	{%r14, %temp}, %fd100;
	}
	{
	.reg .b32 %temp; 
	mov.b64 	{%temp, %r15}, %fd100;
	}
	shl.b32 	%r33, %r13, 20;
	add.s32 	%r34, %r33, %r15;
	mov.b64 	%fd108, {%r14, %r34};
	{
	.reg .b32 %temp; 
	mov.b64 	{%temp, %r35}, %fd4;
	}
	mov.b32 	%f2, %r35;
	abs.f32 	%f1, %f2;
	setp.lt.f32 	%p4, %f1, 0f4086232B;
	@%p4 bra 	$L__BB6_7;
	setp.lt.f64 	%p5, %fd4, 0d0000000000000000;
	add.f64 	%fd101, %fd4, 0d7FF0000000000000;
	selp.f64 	%fd108, 0d0000000000000000, %fd101, %p5;
	setp.geu.f32 	%p6, %f1, 0f40874800;
	@%p6 bra 	$L__BB6_7;
	shr.u32 	%r36, %r13, 31;
	add.s32 	%r37, %r13, %r36;
	shr.s32 	%r38, %r37, 1;
	shl.b32 	%r39, %r38, 20;
	add.s32 	%r40, %r15, %r39;
	mov.b64 	%fd102, {%r14, %r40};
	sub.s32 	%r41, %r13, %r38;
	shl.b32 	%r42, %r41, 20;
	add.s32 	%r43, %r42, 1072693248;
	mov.b32 	%r44, 0;
	mov.b64 	%fd103, {%r44, %r43};
	mul.f64 	%fd108, %fd103, %fd102;
$L__BB6_7:
	abs.f64 	%fd104, %fd108;
	setp.eq.f64 	%p7, %fd104, 0d7FF0000000000000;
	fma.rn.f64 	%fd105, %fd108, %fd5, %fd108;
	selp.f64 	%fd106, %fd108, %fd105, %p7;
	st.param.f64 	[func_retval0], %fd106;
	ret;

}


// ===== COMPILED SASS (sm_100) =====

	.target	sm_100

	.elftype	@"ET_EXEC"


//--------------------- .note.nv.tkinfo           --------------------------
	.section	.note.nv.tkinfo,"",@"SHT_NOTE"
	.sectionflags	@"SHF_NOTE_NV_TKINFO"
	.tkinfo
        /*0018*/ 	.word	0x00000002
        /*0030*/ 	.string	""
        /*0030*/ 	.string	"ptxas"
        /*0030*/ 	.string	"Cuda compilation tools, release 13.0, V13.0.88"
        /*0030*/ 	.string	"Build cuda_13.0.r13.0/compiler.36424714_0"
        /*0030*/ 	.string	"-arch sm_100 -m 64 "



//--------------------- .note.nv.cuinfo           --------------------------
	.section	.note.nv.cuinfo,"",@"SHT_NOTE"
	.sectionflags	@"SHF_NOTE_NV_CUINFO"
        /*0018*/ 	.short	0x0002
        /*001a*/ 	.short	0x0064
        /*001c*/ 	.short	0x0082
	.zero		2


//--------------------- .nv.info                  --------------------------
	.section	.nv.info,"",@"SHT_CUDA_INFO"
	.align	4


	//----- nvinfo : EIATTR_REGCOUNT
	.align		4
        /*0000*/ 	.byte	0x04, 0x2f
        /*0002*/ 	.short	(.L_38 - .L_37)
	.align		4
.L_37:
        /*0004*/ 	.word	index@(_Z12setup_kmodesP17curandStateXORWOWm)
        /*0008*/ 	.word	0x0000001f


	//----- nvinfo : EIATTR_FRAME_SIZE
	.align		4
.L_38:
        /*000c*/ 	.byte	0x04, 0x11
        /*000e*/ 	.short	(.L_40 - .L_39)
	.align		4
.L_39:
        /*0010*/ 	.word	index@(_Z12setup_kmodesP17curandStateXORWOWm)
        /*0014*/ 	.word	0x00000000


	//----- nvinfo : EIATTR_REGCOUNT
	.align		4
.L_40:
        /*0018*/ 	.byte	0x04, 0x2f
        /*001a*/ 	.short	(.L_42 - .L_41)
	.align		4
.L_41:
        /*001c*/ 	.word	index@(_Z6kmodesPdP17curandStateXORWOWii)
        /*0020*/ 	.word	0x00000028


	//----- nvinfo : EIATTR_FRAME_SIZE
	.align		4
.L_42:
        /*0024*/ 	.byte	0x04, 0x11
        /*0026*/ 	.short	(.L_44 - .L_43)
	.align		4
.L_43:
        /*0028*/ 	.word	index@($_Z6kmodesPdP17curandStateXORWOWii$__internal_accurate_pow)
        /*002c*/ 	.word	0x00000000


	//----- nvinfo : EIATTR_FRAME_SIZE
	.align		4
.L_44:
        /*0030*/ 	.byte	0x04, 0x11
        /*0032*/ 	.short	(.L_46 - .L_45)
	.align		4
.L_45:
        /*0034*/ 	.word	index@($__internal_6_$__cuda_sm20_sqrt_rn_f32_slowpath)
        /*0038*/ 	.word	0x00000000


	//----- nvinfo : EIATTR_FRAME_SIZE
	.align		4
.L_46:
        /*003c*/ 	.byte	0x04, 0x11
        /*003e*/ 	.short	(.L_48 - .L_47)
	.align		4
.L_47:
        /*0040*/ 	.word	index@(_Z6kmodesPdP17curandStateXORWOWii)
        /*0044*/ 	.word	0x00000000


	//----- nvinfo : EIATTR_REGCOUNT
	.align		4
.L_48:
        /*0048*/ 	.byte	0x04, 0x2f
        /*004a*/ 	.short	(.L_50 - .L_49)
	.align		4
.L_49:
        /*004c*/ 	.word	index@(_Z11paths_eulerPdS_S_)
        /*0050*/ 	.word	0x00000042


	//----- nvinfo : EIATTR_FRAME_SIZE
	.align		4
.L_50:
        /*0054*/ 	.byte	0x04, 0x11
        /*0056*/ 	.short	(.L_52 - .L_51)
	.align		4
.L_51:
        /*0058*/ 	.word	index@($_Z11paths_eulerPdS_S_$__internal_trig_reduction_slowpathd)
        /*005c*/ 	.word	0x00000028


	//----- nvinfo : EIATTR_FRAME_SIZE
	.align		4
.L_52:
        /*0060*/ 	.byte	0x04, 0x11
        /*0062*/ 	.short	(.L_54 - .L_53)
	.align		4
.L_53:
        /*0064*/ 	.word	index@($_Z11paths_eulerPdS_S_$__internal_accurate_pow)
        /*0068*/ 	.word	0x00000028


	//----- nvinfo : EIATTR_FRAME_SIZE
	.align		4
.L_54:
        /*006c*/ 	.byte	0x04, 0x11
        /*006e*/ 	.short	(.L_56 - .L_55)
	.align		4
.L_55:
        /*0070*/ 	.word	index@($__internal_5_$__cuda_sm20_dsqrt_rn_f64_mediumpath_v1)
        /*0074*/ 	.word	0x00000028


	//----- nvinfo : EIATTR_FRAME_SIZE
	.align		4
.L_56:
        /*0078*/ 	.byte	0x04, 0x11
        /*007a*/ 	.short	(.L_58 - .L_57)
	.align		4
.L_57:
        /*007c*/ 	.word	index@($__internal_4_$__cuda_sm20_div_rn_f64_full)
        /*0080*/ 	.word	0x00000028


	//----- nvinfo : EIATTR_FRAME_SIZE
	.align		4
.L_58:
        /*0084*/ 	.byte	0x04, 0x11
        /*0086*/ 	.short	(.L_60 - .L_59)
	.align		4
.L_59:
        /*0088*/ 	.word	index@(_Z11paths_eulerPdS_S_)
        /*008c*/ 	.word	0x00000028


	//----- nvinfo : EIATTR_REGCOUNT
	.align		4
.L_60:
        /*0090*/ 	.byte	0x04, 0x2f
        /*0092*/ 	.short	(.L_62 - .L_61)
	.align		4
.L_61:
        /*0094*/ 	.word	index@(_Z9paths_rk2PdS_S_)
        /*0098*/ 	.word	0x0000003e


	//----- nvinfo : EIATTR_FRAME_SIZE
	.align		4
.L_62:
        /*009c*/ 	.byte	0x04, 0x11
        /*009e*/ 	.short	(.L_64 - .L_63)
	.align		4
.L_63:
        /*00a0*/ 	.word	index@($_Z9paths_rk2PdS_S_$__internal_trig_reduction_slowpathd)
        /*00a4*/ 	.word	0x00000028


	//----- nvinfo : EIATTR_FRAME_SIZE
	.align		4
.L_64:
        /*00a8*/ 	.byte	0x04, 0x11
        /*00aa*/ 	.short	(.L_66 - .L_65)
	.align		4
.L_65:
        /*00ac*/ 	.word	index@($_Z9paths_rk2PdS_S_$__internal_accurate_pow)
        /*00b0*/ 	.word	0x00000028


	//----- nvinfo : EIATTR_FRAME_SIZE
	.align		4
.L_66:
        /*00b4*/ 	.byte	0x04, 0x11
        /*00b6*/ 	.short	(.L_68 - .L_67)
	.align		4
.L_67:
        /*00b8*/ 	.word	index@($__internal_3_$__cuda_sm20_dsqrt_rn_f64_mediumpath_v1)
        /*00bc*/ 	.word	0x00000028


	//----- nvinfo : EIATTR_FRAME_SIZE
	.align		4
.L_68:
        /*00c0*/ 	.byte	0x04, 0x11
        /*00c2*/ 	.short	(.L_70 - .L_69)
	.align		4
.L_69:
        /*00c4*/ 	.word	index@($__internal_2_$__cuda_sm20_div_rn_f64_full)
        /*00c8*/ 	.word	0x00000028


	//----- nvinfo : EIATTR_FRAME_SIZE
	.align		4
.L_70:
        /*00cc*/ 	.byte	0x04, 0x11
        /*00ce*/ 	.short	(.L_72 - .L_71)
	.align		4
.L_71:
        /*00d0*/ 	.word	index@(_Z9paths_rk2PdS_S_)
        /*00d4*/ 	.word	0x00000028


	//----- nvinfo : EIATTR_REGCOUNT
	.align		4
.L_72:
        /*00d8*/ 	.byte	0x04, 0x2f
        /*00da*/ 	.short	(.L_74 - .L_73)
	.align		4
.L_73:
        /*00dc*/ 	.word	index@(_Z9paths_rk4PdS_S_)
        /*00e0*/ 	.word	0x00000054


	//----- nvinfo : EIATTR_FRAME_SIZE
	.align		4
.L_74:
        /*00e4*/ 	.byte	0x04, 0x11
        /*00e6*/ 	.short	(.L_76 - .L_75)
	.align		4
.L_75:
        /*00e8*/ 	.word	index@($_Z9paths_rk4PdS_S_$__internal_trig_reduction_slowpathd)
        /*00ec*/ 	.word	0x00000028


	//----- nvinfo : EIATTR_FRAME_SIZE
	.align		4
.L_76:
        /*00f0*/ 	.byte	0x04, 0x11
        /*00f2*/ 	.short	(.L_78 - .L_77)
	.align		4
.L_77:
        /*00f4*/ 	.word	index@($_Z9paths_rk4PdS_S_$__internal_accurate_pow)
        /*00f8*/ 	.word	0x00000028


	//----- nvinfo : EIATTR_FRAME_SIZE
	.align		4
.L_78:
        /*00fc*/ 	.byte	0x04, 0x11
        /*00fe*/ 	.short	(.L_80 - .L_79)
	.align		4
.L_79:
        /*0100*/ 	.word	index@($__internal_1_$__cuda_sm20_dsqrt_rn_f64_mediumpath_v1)
        /*0104*/ 	.word	0x00000028


	//----- nvinfo : EIATTR_FRAME_SIZE
	.align		4
.L_80:
        /*0108*/ 	.byte	0x04, 0x11
        /*010a*/ 	.short	(.L_82 - .L_81)
	.align		4
.L_81:
        /*010c*/ 	.word	index@($__internal_0_$__cuda_sm20_div_rn_f64_full)
        /*0110*/ 	.word	0x00000028


	//----- nvinfo : EIATTR_FRAME_SIZE
	.align		4
.L_82:
        /*0114*/ 	.byte	0x04, 0x11
        /*0116*/ 	.short	(.L_84 - .L_83)
	.align		4
.L_83:
        /*0118*/ 	.word	index@(_Z9paths_rk4PdS_S_)
        /*011c*/ 	.word	0x00000028


	//----- nvinfo : EIATTR_MIN_STACK_SIZE
	.align		4
.L_84:
        /*0120*/ 	.byte	0x04, 0x12
        /*0122*/ 	.short	(.L_86 - .L_85)
	.align		4
.L_85:
        /*0124*/ 	.word	index@(_Z9paths_rk4PdS_S_)
        /*0128*/ 	.word	0x00000028


	//----- nvinfo : EIATTR_MIN_STACK_SIZE
	.align		4
.L_86:
        /*012c*/ 	.byte	0x04, 0x12
        /*012e*/ 	.short	(.L_88 - .L_87)
	.align		4
.L_87:
        /*0130*/ 	.word	index@(_Z9paths_rk2PdS_S_)
        /*0134*/ 	.word	0x00000028


	//----- nvinfo : EIATTR_MIN_STACK_SIZE
	.align		4
.L_88:
        /*0138*/ 	.byte	0x04, 0x12
        /*013a*/ 	.short	(.L_90 - .L_89)
	.align		4
.L_89:
        /*013c*/ 	.word	index@(_Z11paths_eulerPdS_S_)
        /*0140*/ 	.word	0x00000028


	//----- nvinfo : EIATTR_MIN_STACK_SIZE
	.align		4
.L_90:
        /*0144*/ 	.byte	0x04, 0x12
        /*0146*/ 	.short	(.L_92 - .L_91)
	.align		4
.L_91:
        /*0148*/ 	.word	index@(_Z6kmodesPdP17curandStateXORWOWii)
        /*014c*/ 	.word	0x00000000


	//----- nvinfo : EIATTR_MIN_STACK_SIZE
	.align		4
.L_92:
        /*0150*/ 	.byte	0x04, 0x12
        /*0152*/ 	.short	(.L_94 - .L_93)
	.align		4
.L_93:
        /*0154*/ 	.word	index@(_Z12setup_kmodesP17curandStateXORWOWm)
        /*0158*/ 	.word	0x00000000
.L_94:


//--------------------- .nv.compat                --------------------------
	.section	.nv.compat,"",@"SHT_CUDA_COMPAT_INFO"
	.align	4
        /*0000*/ 	.byte	0x02, 0x09, 0x00, 0x00, 0x02, 0x02, 0x01, 0x00, 0x02, 0x05, 0x05, 0x00, 0x03, 0x07, 0x01, 0x01
        /*0010*/ 	.byte	0x02, 0x03, 0x00, 0x00, 0x02, 0x06, 0x01, 0x00, 0x04, 0x0b, 0x08, 0x00, 0x01, 0x00, 0x00, 0x00
        /*0020*/ 	.byte	0x00, 0x00, 0x00, 0x00


//--------------------- .nv.info._Z9paths_rk4PdS_S_ --------------------------
	.section	.nv.info._Z9paths_rk4PdS_S_,"",@"SHT_CUDA_INFO"
	.sectionflags	@""
	.align	4


	//----- nvinfo : EIATTR_CUDA_API_VERSION
	.align		4
        /*0000*/ 	.byte	0x04, 0x37
        /*0002*/ 	.short	(.L_96 - .L_95)
.L_95:
        /*0004*/ 	.word	0x00000082


	//----- nvinfo : EIATTR_KPARAM_INFO
	.align		4
.L_96:
        /*0008*/ 	.byte	0x04, 0x17
        /*000a*/ 	.short	(.L_98 - .L_97)
.L_97:
        /*000c*/ 	.word	0x00000000
        /*0010*/ 	.short	0x0002
        /*0012*/ 	.short	0x0010
        /*0014*/ 	.byte	0x00, 0xf5, 0x21, 0x00


	//----- nvinfo : EIATTR_KPARAM_INFO
	.align		4
.L_98:
        /*0018*/ 	.byte	0x04, 0x17
        /*001a*/ 	.short	(.L_100 - .L_99)
.L_99:
        /*001c*/ 	.word	0x00000000
        /*0020*/ 	.short	0x0001
        /*0022*/ 	.short	0x0008
        /*0024*/ 	.byte	0x00, 0xf5, 0x21, 0x00


	//----- nvinfo : EIATTR_KPARAM_INFO
	.align		4
.L_100:
        /*0028*/ 	.byte	0x04, 0x17
        /*002a*/ 	.short	(.L_102 - .L_101)
.L_101:
        /*002c*/ 	.word	0x00000000
        /*0030*/ 	.short	0x0000
        /*0032*/ 	.short	0x0000
        /*0034*/ 	.byte	0x00, 0xf5, 0x21, 0x00


	//----- nvinfo : EIATTR_SPARSE_MMA_MASK
	.align		4
.L_102:
        /*0038*/ 	.byte	0x03, 0x50
        /*003a*/ 	.short	0x0000


	//----- nvinfo : EIATTR_MAXREG_COUNT
	.align		4
        /*003c*/ 	.byte	0x03, 0x1b
        /*003e*/ 	.short	0x00ff


	//----- nvinfo : EIATTR_NUM_BARRIERS
	.align		4
        /*0040*/ 	.byte	0x02, 0x4c
        /*0042*/ 	.byte	0x01
	.zero		1


	//----- nvinfo : EIATTR_MERCURY_ISA_VERSION
	.align		4
        /*0044*/ 	.byte	0x03, 0x5f
        /*0046*/ 	.short	0x0101


	//----- nvinfo : EIATTR_VRC_CTA_INIT_COUNT
	.align		4
        /*0048*/ 	.byte	0x02, 0x4a
	.zero		1
	.zero		1


	//----- nvinfo : EIATTR_EXIT_INSTR_OFFSETS
	.align		4
        /*004c*/ 	.byte	0x04, 0x1c
        /*004e*/ 	.short	(.L_104 - .L_103)


	//   ....[0]....
.L_103:
        /*0050*/ 	.word	0x00000060


	//   ....[1]....
        /*0054*/ 	.word	0x0001cd60


	//----- nvinfo : EIATTR_CRS_STACK_SIZE
	.align		4
.L_104:
        /*0058*/ 	.byte	0x04, 0x1e
        /*005a*/ 	.short	(.L_106 - .L_105)
.L_105:
        /*005c*/ 	.word	0x00000000


	//----- nvinfo : EIATTR_CBANK_PARAM_SIZE
	.align		4
.L_106:
        /*0060*/ 	.byte	0x03, 0x19
        /*0062*/ 	.short	0x0018


	//----- nvinfo : EIATTR_PARAM_CBANK
	.align		4
        /*0064*/ 	.byte	0x04, 0x0a
        /*0066*/ 	.short	(.L_108 - .L_107)
	.align		4
.L_107:
        /*0068*/ 	.word	index@(.nv.constant0._Z9paths_rk4PdS_S_)
        /*006c*/ 	.short	0x0380
        /*006e*/ 	.short	0x0018


	//----- nvinfo : EIATTR_SW_WAR
	.align		4
.L_108:
        /*0070*/ 	.byte	0x04, 0x36
        /*0072*/ 	.short	(.L_110 - .L_109)
.L_109:
        /*0074*/ 	.word	0x00000008
.L_110:


//--------------------- .nv.info._Z9paths_rk2PdS_S_ --------------------------
	.section	.nv.info._Z9paths_rk2PdS_S_,"",@"SHT_CUDA_INFO"
	.sectionflags	@""
	.align	4


	//----- nvinfo : EIATTR_CUDA_API_VERSION
	.align		4
        /*0000*/ 	.byte	0x04, 0x37
        /*0002*/ 	.short	(.L_112 - .L_111)
.L_111:
        /*0004*/ 	.word	0x00000082


	//----- nvinfo : EIATTR_KPARAM_INFO
	.align		4
.L_112:
        /*0008*/ 	.byte	0x04, 0x17
        /*000a*/ 	.short	(.L_114 - .L_113)
.L_113:
        /*000c*/ 	.word	0x00000000
        /*0010*/ 	.short	0x0002
        /*0012*/ 	.short	0x0010
        /*0014*/ 	.byte	0x00, 0xf5, 0x21, 0x00


	//----- nvinfo : EIATTR_KPARAM_INFO
	.align		4
.L_114:
        /*0018*/ 	.byte	0x04, 0x17
        /*001a*/ 	.short	(.L_116 - .L_115)
.L_115:
        /*001c*/ 	.word	0x00000000
        /*0020*/ 	.short	0x0001
        /*0022*/ 	.short	0x0008
        /*0024*/ 	.byte	0x00, 0xf5, 0x21, 0x00


	//----- nvinfo : EIATTR_KPARAM_INFO
	.align		4
.L_116:
        /*0028*/ 	.byte	0x04, 0x17
        /*002a*/ 	.short	(.L_118 - .L_117)
.L_117:
        /*002c*/ 	.word	0x00000000
        /*0030*/ 	.short	0x0000
        /*0032*/ 	.short	0x0000
        /*0034*/ 	.byte	0x00, 0xf5, 0x21, 0x00


	//----- nvinfo : EIATTR_SPARSE_MMA_MASK
	.align		4
.L_118:
        /*0038*/ 	.byte	0x03, 0x50
        /*003a*/ 	.short	0x0000


	//----- nvinfo : EIATTR_MAXREG_COUNT
	.align		4
        /*003c*/ 	.byte	0x03, 0x1b
        /*003e*/ 	.short	0x00ff


	//----- nvinfo : EIATTR_NUM_BARRIERS
	.align		4
        /*0040*/ 	.byte	0x02, 0x4c
        /*0042*/ 	.byte	0x01
	.zero		1


	//----- nvinfo : EIATTR_MERCURY_ISA_VERSION
	.align		4
        /*0044*/ 	.byte	0x03, 0x5f
        /*0046*/ 	.short	0x0101


	//----- nvinfo : EIATTR_VRC_CTA_INIT_COUNT
	.align		4
        /*0048*/ 	.byte	0x02, 0x4a
	.zero		1
	.zero		1


	//----- nvinfo : EIATTR_EXIT_INSTR_OFFSETS
	.align		4
        /*004c*/ 	.byte	0x04, 0x1c
        /*004e*/ 	.short	(.L_120 - .L_119)


	//   ....[0]....
.L_119:
        /*0050*/ 	.word	0x00000060


	//   ....[1]....
        /*0054*/ 	.word	0x0000f330


	//----- nvinfo : EIATTR_CRS_STACK_SIZE
	.align		4
.L_120:
        /*0058*/ 	.byte	0x04, 0x1e
        /*005a*/ 	.short	(.L_122 - .L_121)
.L_121:
        /*005c*/ 	.word	0x00000000


	//----- nvinfo : EIATTR_CBANK_PARAM_SIZE
	.align		4
.L_122:
        /*0060*/ 	.byte	0x03, 0x19
        /*0062*/ 	.short	0x0018


	//----- nvinfo : EIATTR_PARAM_CBANK
	.align		4
        /*0064*/ 	.byte	0x04, 0x0a
        /*0066*/ 	.short	(.L_124 - .L_123)
	.align		4
.L_123:
        /*0068*/ 	.word	index@(.nv.constant0._Z9paths_rk2PdS_S_)
        /*006c*/ 	.short	0x0380
        /*006e*/ 	.short	0x0018


	//----- nvinfo : EIATTR_SW_WAR
	.align		4
.L_124:
        /*0070*/ 	.byte	0x04, 0x36
        /*0072*/ 	.short	(.L_126 - .L_125)
.L_125:
        /*0074*/ 	.word	0x00000008
.L_126:


//--------------------- .nv.info._Z11paths_eulerPdS_S_ --------------------------
	.section	.nv.info._Z11paths_eulerPdS_S_,"",@"SHT_CUDA_INFO"
	.sectionflags	@""
	.align	4


	//----- nvinfo : EIATTR_CUDA_API_VERSION
	.align		4
        /*0000*/ 	.byte	0x04, 0x37
        /*0002*/ 	.short	(.L_128 - .L_127)
.L_127:
        /*0004*/ 	.word	0x00000082


	//----- nvinfo : EIATTR_KPARAM_INFO
	.align		4
.L_128:
        /*0008*/ 	.byte	0x04, 0x17
        /*000a*/ 	.short	(.L_130 - .L_129)
.L_129:
        /*000c*/ 	.word	0x00000000
        /*0010*/ 	.short	0x0002
        /*0012*/ 	.short	0x0010
        /*0014*/ 	.byte	0x00, 0xf5, 0x21, 0x00


	//----- nvinfo : EIATTR_KPARAM_INFO
	.align		4
.L_130:
        /*0018*/ 	.byte	0x04, 0x17
        /*001a*/ 	.short	(.L_132 - .L_131)
.L_131:
        /*001c*/ 	.word	0x00000000
        /*0020*/ 	.short	0x0001
        /*0022*/ 	.short	0x0008
        /*0024*/ 	.byte	0x00, 0xf5, 0x21, 0x00


	//----- nvinfo : EIATTR_KPARAM_INFO
	.align		4
.L_132:
        /*0028*/ 	.byte	0x04, 0x17
        /*002a*/ 	.short	(.L_134 - .L_133)
.L_133:
        /*002c*/ 	.word	0x00000000
        /*0030*/ 	.short	0x0000
        /*0032*/ 	.short	0x0000
        /*0034*/ 	.byte	0x00, 0xf5, 0x21, 0x00


	//----- nvinfo : EIATTR_SPARSE_MMA_MASK
	.align		4
.L_134:
        /*0038*/ 	.byte	0x03, 0x50
        /*003a*/ 	.short	0x0000


	//----- nvinfo : EIATTR_MAXREG_COUNT
	.align		4
        /*003c*/ 	.byte	0x03, 0x1b
        /*003e*/ 	.short	0x00ff


	//----- nvinfo : EIATTR_NUM_BARRIERS
	.align		4
        /*0040*/ 	.byte	0x02, 0x4c
        /*0042*/ 	.byte	0x01
	.zero		1


	//----- nvinfo : EIATTR_MERCURY_ISA_VERSION
	.align		4
        /*0044*/ 	.byte	0x03, 0x5f
        /*0046*/ 	.short	0x0101


	//----- nvinfo : EIATTR_VRC_CTA_INIT_COUNT
	.align		4
        /*0048*/ 	.byte	0x02, 0x4a
	.zero		1
	.zero		1


	//----- nvinfo : EIATTR_EXIT_INSTR_OFFSETS
	.align		4
        /*004c*/ 	.byte	0x04, 0x1c
        /*004e*/ 	.short	(.L_136 - .L_135)


	//   ....[0]....
.L_135:
        /*0050*/ 	.word	0x00000060


	//   ....[1]....
        /*0054*/ 	.word	0x00008090


	//----- nvinfo : EIATTR_CRS_STACK_SIZE
	.align		4
.L_136:
        /*0058*/ 	.byte	0x04, 0x1e
        /*005a*/ 	.short	(.L_138 - .L_137)
.L_137:
        /*005c*/ 	.word	0x00000000


	//----- nvinfo : EIATTR_CBANK_PARAM_SIZE
	.align		4
.L_138:
        /*0060*/ 	.byte	0x03, 0x19
        /*0062*/ 	.short	0x0018


	//----- nvinfo : EIATTR_PARAM_CBANK
	.align		4
        /*0064*/ 	.byte	0x04, 0x0a
        /*0066*/ 	.short	(.L_140 - .L_139)
	.align		4
.L_139:
        /*0068*/ 	.word	index@(.nv.constant0._Z11paths_eulerPdS_S_)
        /*006c*/ 	.short	0x0380
        /*006e*/ 	.short	0x0018


	//----- nvinfo : EIATTR_SW_WAR
	.align		4
.L_140:
        /*0070*/ 	.byte	0x04, 0x36
        /*0072*/ 	.short	(.L_142 - .L_141)
.L_141:
        /*0074*/ 	.word	0x00000008
.L_142:


//--------------------- .nv.info._Z6kmodesPdP17curandStateXORWOWii --------------------------
	.section	.nv.info._Z6kmodesPdP17curandStateXORWOWii,"",@"SHT_CUDA_INFO"
	.sectionflags	@""
	.align	4


	//----- nvinfo : EIATTR_CUDA_API_VERSION
	.align		4
        /*0000*/ 	.byte	0x04, 0x37
        /*0002*/ 	.short	(.L_144 - .L_143)
.L_143:
        /*0004*/ 	.word	0x00000082


	//----- nvinfo : EIATTR_KPARAM_INFO
	.align		4
.L_144:
        /*0008*/ 	.byte	0x04, 0x17
        /*000a*/ 	.short	(.L_146 - .L_145)
.L_145:
        /*000c*/ 	.word	0x00000000
        /*0010*/ 	.short	0x0003
        /*0012*/ 	.short	0x0014
        /*0014*/ 	.byte	0x00, 0xf0, 0x11, 0x00


	//----- nvinfo : EIATTR_KPARAM_INFO
	.align		4
.L_146:
        /*0018*/ 	.byte	0x04, 0x17
        /*001a*/ 	.short	(.L_148 - .L_147)
.L_147:
        /*001c*/ 	.word	0x00000000
        /*0020*/ 	.short	0x0002
        /*0022*/ 	.short	0x0010
        /*0024*/ 	.byte	0x00, 0xf0, 0x11, 0x00


	//----- nvinfo : EIATTR_KPARAM_INFO
	.align		4
.L_148:
        /*0028*/ 	.byte	0x04, 0x17
        /*002a*/ 	.short	(.L_150 - .L_149)
.L_149:
        /*002c*/ 	.word	0x00000000
        /*0030*/ 	.short	0x0001
        /*0032*/ 	.short	0x0008
        /*0034*/ 	.byte	0x00, 0xf5, 0x21, 0x00


	//----- nvinfo : EIATTR_KPARAM_INFO
	.align		4
.L_150:
        /*0038*/ 	.byte	0x04, 0x17
        /*003a*/ 	.short	(.L_152 - .L_151)
.L_151:
        /*003c*/ 	.word	0x00000000
        /*0040*/ 	.short	0x0000
        /*0042*/ 	.short	0x0000
        /*0044*/ 	.byte	0x00, 0xf5, 0x21, 0x00


	//----- nvinfo : EIATTR_SPARSE_MMA_MASK
	.align		4
.L_152:
        /*0048*/ 	.byte	0x03, 0x50
        /*004a*/ 	.short	0x0000


	//----- nvinfo : EIATTR_MAXREG_COUNT
	.align		4
        /*004c*/ 	.byte	0x03, 0x1b
        /*004e*/ 	.short	0x00ff


	//----- nvinfo : EIATTR_MERCURY_ISA_VERSION
	.align		4
        /*0050*/ 	.byte	0x03, 0x5f
        /*0052*/ 	.short	0x0101


	//----- nvinfo : EIATTR_VRC_CTA_INIT_COUNT
	.align		4
        /*0054*/ 	.byte	0x02, 0x4a
	.zero		1
	.zero		1


	//----- nvinfo : EIATTR_EXIT_INSTR_OFFSETS
	.align		4
        /*0058*/ 	.byte	0x04, 0x1c
        /*005a*/ 	.short	(.L_154 - .L_153)


	//   ....[0]....
.L_153:
        /*005c*/ 	.word	0x00000070


	//   ....[1]....
        /*0060*/ 	.word	0x000026b0


	//----- nvinfo : EIATTR_INDIRECT_BRANCH_TARGETS
	.align		4
.L_154:
        /*0064*/ 	.byte	0x04, 0x34
        /*0066*/ 	.short	(.L_156 - .L_155)


	//   ....[0]....
.L_155:
        /*0068*/ 	.word	.L_x_948@srel
        /*006c*/ 	.short	0x0
        /*006e*/ 	.short	0x0
        /*0070*/ 	.word	0x3
        /*0074*/ 	.word	.L_x_949@srel
        /*0078*/ 	.word	.L_x_950@srel
        /*007c*/ 	.word	.L_x_951@srel


	//   ....[1]....
        /*0080*/ 	.word	.L_x_952@srel
        /*0084*/ 	.short	0x0
        /*0086*/ 	.short	0x0
        /*0088*/ 	.word	0x3
        /*008c*/ 	.word	.L_x_953@srel
        /*0090*/ 	.word	.L_x_954@srel
        /*0094*/ 	.word	.L_x_955@srel


	//   ....[2]....
        /*0098*/ 	.word	.L_x_956@srel
        /*009c*/ 	.short	0x0
        /*009e*/ 	.short	0x0
        /*00a0*/ 	.word	0x3
        /*00a4*/ 	.word	.L_x_957@srel
        /*00a8*/ 	.word	.L_x_958@srel
        /*00ac*/ 	.word	.L_x_959@srel


	//----- nvinfo : EIATTR_CRS_STACK_SIZE
	.align		4
.L_156:
        /*00b0*/ 	.byte	0x04, 0x1e
        /*00b2*/ 	.short	(.L_158 - .L_157)
.L_157:
        /*00b4*/ 	.word	0x00000000


	//----- nvinfo : EIATTR_CBANK_PARAM_SIZE
	.align		4
.L_158:
        /*00b8*/ 	.byte	0x03, 0x19
        /*00ba*/ 	.short	0x0018


	//----- nvinfo : EIATTR_PARAM_CBANK
	.align		4
        /*00bc*/ 	.byte	0x04, 0x0a
        /*00be*/ 	.short	(.L_160 - .L_159)
	.align		4
.L_159:
        /*00c0*/ 	.word	index@(.nv.constant0._Z6kmodesPdP17curandStateXORWOWii)
        /*00c4*/ 	.short	0x0380
        /*00c6*/ 	.short	0x0018


	//----- nvinfo : EIATTR_SW_WAR
	.align		4
.L_160:
        /*00c8*/ 	.byte	0x04, 0x36
        /*00ca*/ 	.short	(.L_162 - .L_161)
.L_161:
        /*00cc*/ 	.word	0x00000008
.L_162:


//--------------------- .nv.info._Z12setup_kmodesP17curandStateXORWOWm --------------------------
	.section	.nv.info._Z12setup_kmodesP17curandStateXORWOWm,"",@"SHT_CUDA_INFO"
	.sectionflags	@""
	.align	4


	//----- nvinfo : EIATTR_CUDA_API_VERSION
	.align		4
        /*0000*/ 	.byte	0x04, 0x37
        /*0002*/ 	.short	(.L_164 - .L_163)
.L_163:
        /*0004*/ 	.word	0x00000082


	//----- nvinfo : EIATTR_KPARAM_INFO
	.align		4
.L_164:
        /*0008*/ 	.byte	0x04, 0x17
        /*000a*/ 	.short	(.L_166 - .L_165)
.L_165:
        /*000c*/ 	.word	0x00000000
        /*0010*/ 	.short	0x0001
        /*0012*/ 	.short	0x0008
        /*0014*/ 	.byte	0x00, 0xf0, 0x21, 0x00


	//----- nvinfo : EIATTR_KPARAM_INFO
	.align		4
.L_166:
        /*0018*/ 	.byte	0x04, 0x17
        /*001a*/ 	.short	(.L_168 - .L_167)
.L_167:
        /*001c*/ 	.word	0x00000000
        /*0020*/ 	.short	0x0000
        /*0022*/ 	.short	0x0000
        /*0024*/ 	.byte	0x00, 0xf5, 0x21, 0x00


	//----- nvinfo : EIATTR_SPARSE_MMA_MASK
	.align		4
.L_168:
        /*0028*/ 	.byte	0x03, 0x50
        /*002a*/ 	.short	0x0000


	//----- nvinfo : EIATTR_MAXREG_COUNT
	.align		4
        /*002c*/ 	.byte	0x03, 0x1b
        /*002e*/ 	.short	0x00ff


	//----- nvinfo : EIATTR_MERCURY_ISA_VERSION
	.align		4
        /*0030*/ 	.byte	0x03, 0x5f
        /*0032*/ 	.short	0x0101


	//----- nvinfo : EIATTR_VRC_CTA_INIT_COUNT
	.align		4
        /*0034*/ 	.byte	0x02, 0x4a
	.zero		1
	.zero		1


	//----- nvinfo : EIATTR_EXIT_INSTR_OFFSETS
	.align		4
        /*0038*/ 	.byte	0x04, 0x1c
        /*003a*/ 	.short	(.L_170 - .L_169)


	//   ....[0]....
.L_169:
        /*003c*/ 	.word	0x00000ed0


	//----- nvinfo : EIATTR_CRS_STACK_SIZE
	.align		4
.L_170:
        /*0040*/ 	.byte	0x04, 0x1e
        /*0042*/ 	.short	(.L_172 - .L_171)
.L_171:
        /*0044*/ 	.word	0x00000000


	//----- nvinfo : EIATTR_CBANK_PARAM_SIZE
	.align		4
.L_172:
        /*0048*/ 	.byte	0x03, 0x19
        /*004a*/ 	.short	0x0010


	//----- nvinfo : EIATTR_PARAM_CBANK
	.align		4
        /*004c*/ 	.byte	0x04, 0x0a
        /*004e*/ 	.short	(.L_174 - .L_173)
	.align		4
.L_173:
        /*0050*/ 	.word	index@(.nv.constant0._Z12setup_kmodesP17curandStateXORWOWm)
        /*0054*/ 	.short	0x0380
        /*0056*/ 	.short	0x0010


	//----- nvinfo : EIATTR_SW_WAR
	.align		4
.L_174:
        /*0058*/ 	.byte	0x04, 0x36
        /*005a*/ 	.short	(.L_176 - .L_175)
.L_175:
        /*005c*/ 	.word	0x00000008
.L_176:


//--------------------- .nv.callgraph             --------------------------
	.section	.nv.callgraph,"",@"SHT_CUDA_CALLGRAPH"
	.align	4
	.sectionentsize	8
	.align		4
        /*0000*/ 	.word	0x00000000
	.align		4
        /*0004*/ 	.word	0xffffffff
	.align		4
        /*0008*/ 	.word	0x00000000
	.align		4
        /*000c*/ 	.word	0xfffffffe
	.align		4
        /*0010*/ 	.word	0x00000000
	.align		4
        /*0014*/ 	.word	0xfffffffd
	.align		4
        /*0018*/ 	.word	0x00000000
	.align		4
        /*001c*/ 	.word	0xfffffffc


//--------------------- .nv.constant4             --------------------------
	.section	.nv.constant4,"a",@progbits
	.align	8
	.align		8
.nv.constant4:
        /*0000*/ 	.dword	precalc_xorwow_matrix
	.align		8
        /*0008*/ 	.dword	precalc_xorwow_offset_matrix
	.align		8
        /*0010*/ 	.dword	mrg32k3aM1
	.align		8
        /*0018*/ 	.dword	mrg32k3aM2
	.align		8
        /*0020*/ 	.dword	mrg32k3aM1SubSeq
	.align		8
        /*0028*/ 	.dword	mrg32k3aM2SubSeq
	.align		8
        /*0030*/ 	.dword	mrg32k3aM1Seq
	.align		8
        /*0038*/ 	.dword	mrg32k3aM2Seq
	.align		8
        /*0040*/ 	.dword	__cudart_i2opi_d
	.align		8
        /*0048*/ 	.dword	__cudart_sin_cos_coeffs


//--------------------- .nv.constant3             --------------------------
	.section	.nv.constant3,"a",@progbits
	.align	8
.nv.constant3:
	.type		__cr_lgamma_table,@object
	.size		__cr_lgamma_table,(pi - __cr_lgamma_table)
__cr_lgamma_table:
        /*0000*/ 	.byte	0x00, 0x00, 0x00, 0x00, 0x00, 0x00, 0x00, 0x00, 0x00, 0x00, 0x00, 0x00, 0x00, 0x00, 0x00, 0x00
        /*0010*/ 	.byte	0xef, 0x39, 0xfa, 0xfe, 0x42, 0x2e, 0xe6, 0x3f, 0x02, 0x20, 0x2a, 0xfa, 0x0b, 0xab, 0xfc, 0x3f
        /*0020*/ 	.byte	0xf9, 0x2c, 0x92, 0x7c, 0xa7, 0x6c, 0x09, 0x40, 0xc9, 0x79, 0x44, 0x3c, 0x64, 0x26, 0x13, 0x40
        /*0030*/ 	.byte	0xca, 0x01, 0xcf, 0x3a, 0x27, 0x51, 0x1a, 0x40, 0x30, 0xcc, 0x2d, 0xf3, 0xe1, 0x0c, 0x21, 0x40
        /*0040*/ 	.byte	0x0d, 0xb7, 0xfc, 0x82, 0x8e, 0x35, 0x25, 0x40
	.type		pi,@object
	.size		pi,(q - pi)
pi:
	.zero		8
	.type		q,@object
	.size		q,(m - q)
q:
	.zero		8
	.type		m,@object
	.size		m,(hbar - m)
m:
	.zero		8
	.type		hbar,@object
	.size		hbar,(c - hbar)
hbar:
	.zero		8
	.type		c,@object
	.size		c,(eps0 - c)
c:
	.zero		8
	.type		eps0,@object
	.size		eps0,(v0 - eps0)
eps0:
	.zero		8
	.type		v0,@object
	.size		v0,(sigma - v0)
v0:
	.zero		8
	.type		sigma,@object
	.size		sigma,(sigma_p - sigma)
sigma:
	.zero		8
	.type		sigma_p,@object
	.size		sigma_p,(wL - sigma_p)
sigma_p:
	.zero		8
	.type		wL,@object
	.size		wL,(kL - wL)
wL:
	.zero		8
	.type		kL,@object
	.size		kL,(lamL - kL)
kL:
	.zero		8
	.type		lamL,@object
	.size		lamL,(wR - lamL)
lamL:
	.zero		8
	.type		wR,@object
	.size		wR,(kR - wR)
wR:
	.zero		8
	.type		kR,@object
	.size		kR,(lamR - kR)
kR:
	.zero		8
	.type		lamR,@object
	.size		lamR,(E0L - lamR)
lamR:
	.zero		8
	.type		E0L,@object
	.size		E0L,(D - E0L)
E0L:
	.zero		8
	.type		D,@object
	.size		D,(zimp - D)
D:
	.zero		8
	.type		zimp,@object
	.size		zimp,(sigmaL - zimp)
zimp:
	.zero		8
	.type		sigmaL,@object
	.size		sigmaL,(damping - sigmaL)
sigmaL:
	.zero		8
	.type		damping,@object
	.size		damping,(Delta - damping)
damping:
	.zero		8
	.type		Delta,@object
	.size		Delta,(kmin - Delta)
Delta:
	.zero		8
	.type		kmin,@object
	.size		kmin,(kmax - kmin)
kmin:
	.zero		8
	.type		kmax,@object
	.size		kmax,(V - kmax)
kmax:
	.zero		8
	.type		V,@object
	.size		V,(dt - V)
V:
	.zero		8
	.type		dt,@object
	.size		dt,(xi - dt)
dt:
	.zero		8
	.type		xi,@object
	.size		xi,(.L_34 - xi)
xi:
	.zero		8
.L_34:


//--------------------- .nv.constant2._Z6kmodesPdP17curandStateXORWOWii --------------------------
	.section	.nv.constant2._Z6kmodesPdP17curandStateXORWOWii,"a",@progbits
	.sectionflags	@""
	.align	4
.nv.constant2._Z6kmodesPdP17curandStateXORWOWii:
        /*0000*/ 	.byte	0x40, 0x04, 0x00, 0x00, 0xf0, 0x0d, 0x00, 0x00, 0xa0, 0x01, 0x00, 0x00, 0x30, 0x1b, 0x00, 0x00
        /*0010*/ 	.byte	0xc0, 0x20, 0x00, 0x00, 0xb0, 0x18, 0x00, 0x00, 0xc0, 0x0c, 0x00, 0x00, 0x40, 0x0d, 0x00, 0x00
        /*0020*/ 	.byte	0xb0, 0x04, 0x00, 0x00


//--------------------- .text._Z9paths_rk4PdS_S_  --------------------------
	.section	.text._Z9paths_rk4PdS_S_,"ax",@progbits
	.align	128
        .global         _Z9paths_rk4PdS_S_
        .type           _Z9paths_rk4PdS_S_,@function
        .size           _Z9paths_rk4PdS_S_,(.L_x_963 - _Z9paths_rk4PdS_S_)
        .other          _Z9paths_rk4PdS_S_,@"STO_CUDA_ENTRY STV_DEFAULT"
_Z9paths_rk4PdS_S_:
.text._Z9paths_rk4PdS_S_:
[----:B------:R-:W0:Y:S01]  /*0000*/  LDC R1, c[0x0][0x37c] ;  /* 0x0000df00ff017b82 */ /* 0x000e220000000800 */
[----:B------:R-:W1:Y:S01]  /*0010*/  S2R R9, SR_TID.X ;  /* 0x0000000000097919 */ /* 0x000e620000002100 */
[----:B0-----:R-:W-:Y:S01]  /*0020*/  VIADD R1, R1, 0xffffffd8 ;  /* 0xffffffd801017836 */ /* 0x001fe20000000000 */
[----:B------:R-:W1:Y:S02]  /*0030*/  S2R R0, SR_CTAID.X ;  /* 0x0000000000007919 */ /* 0x000e640000002500 */
[----:B-1----:R-:W-:-:S05]  /*0040*/  IMAD R3, R0, 0x100, R9 ;  /* 0x0000010000037824 */ /* 0x002fca00078e0209 */
[----:B------:R-:W-:-:S13]  /*0050*/  ISETP.GT.U32.AND P0, PT, R3, 0x270f, PT ;  /* 0x0000270f0300780c */ /* 0x000fda0003f04070 */
[----:B------:R-:W-:Y:S05]  /*0060*/  @P0 EXIT ;  /* 0x000000000000094d */ /* 0x000fea0003800000 */
[----:B------:R-:W0:Y:S01]  /*0070*/  LDCU.64 UR4, c[0x3][0xc8] ;  /* 0x00c01900ff0477ac */ /* 0x000e220008000a00 */
[----:B------:R-:W1:Y:S01]  /*0080*/  LDC.64 R30, c[0x0][0x390] ;  /* 0x0000e400ff1e7b82 */ /* 0x000e620000000a00 */
[----:B------:R-:W2:Y:S01]  /*0090*/  LDCU.64 UR16, c[0x0][0x358] ;  /* 0x00006b00ff1077ac */ /* 0x000ea20008000a00 */
[----:B------:R-:W3:Y:S01]  /*00a0*/  LDCU.64 UR6, c[0x3][0x78] ;  /* 0x00c00f00ff0677ac */ /* 0x000ee20008000a00 */
[----:B0-----:R-:W-:Y:S01]  /*00b0*/  DSETP.LE.AND P0, PT, RZ, UR4, PT ;  /* 0x00000004ff007e2a */ /* 0x001fe2000bf03000 */
[----:B-1----:R-:W-:-:S04]  /*00c0*/  IMAD.WIDE.U32 R30, R3, 0x8, R30 ;  /* 0x00000008031e7825 */ /* 0x002fc800078e001e */
[----:B---3--:R-:W-:Y:S01]  /*00d0*/  IMAD.U32 R14, RZ, RZ, UR6 ;  /* 0x00000006ff0e7e24 */ /* 0x008fe2000f8e00ff */
[----:B--2---:R0:W5:Y:S01]  /*00e0*/  LDG.E.64 R10, desc[UR16][R30.64] ;  /* 0x000000101e0a7981 */ /* 0x004162000c1e1b00 */
[----:B------:R-:W-:-:S03]  /*00f0*/  IMAD.U32 R15, RZ, RZ, UR7 ;  /* 0x00000007ff0f7e24 */ /* 0x000fc6000f8e00ff */
[----:B------:R0:W5:Y:S01]  /*0100*/  LDG.E.64 R12, desc[UR16][R30.64+0x13880] ;  /* 0x013880101e0c7981 */ /* 0x000162000c1e1b00 */
[----:B------:R-:W-:Y:S06]  /*0110*/  BAR.SYNC.DEFER_BLOCKING 0x0 ;  /* 0x0000000000007b1d */ /* 0x000fec0000010000 */
[----:B------:R-:W-:Y:S05]  /*0120*/  @!P0 BRA `(.L_x_0) ;  /* 0x000001c8009c8947 */ /* 0x000fea0003800000 */
[----:B------:R-:W1:Y:S01]  /*0130*/  LDC.64 R16, c[0x3][0x48] ;  /* 0x00c01200ff107b82 */ /* 0x000e620000000a00 */
[----:B------:R-:W-:Y:S01]  /*0140*/  IMAD.MOV.U32 R2, RZ, RZ, 0x1 ;  /* 0x00000001ff027424 */ /* 0x000fe200078e00ff */
[----:B------:R-:W-:Y:S02]  /*0150*/  UMOV UR6, 0x400 ;  /* 0x0000040000067882 */ /* 0x000fe40000000000 */
[----:B------:R-:W-:Y:S02]  /*0160*/  UIADD3 UR7, UPT, UPT, UR6, 0x800, URZ ;  /* 0x0000080006077890 */ /* 0x000fe4000fffe0ff */
[----:B------:R-:W-:Y:S02]  /*0170*/  UIADD3 UR8, UPT, UPT, UR6, 0x1000, URZ ;  /* 0x0000100006087890 */ /* 0x000fe4000fffe0ff */
[----:B------:R-:W2:Y:S01]  /*0180*/  S2UR UR14, SR_CgaCtaId ;  /* 0x00000000000e79c3 */ /* 0x000ea20000008800 */
[----:B------:R-:W-:Y:S02]  /*0190*/  UIADD3 UR9, UPT, UPT, UR6, 0x1800, URZ ;  /* 0x0000180006097890 */ /* 0x000fe4000fffe0ff */
[----:B------:R-:W-:-:S02]  /*01a0*/  UIADD3 UR10, UPT, UPT, UR6, 0x2000, URZ ;  /* 0x00002000060a7890 */ /* 0x000fc4000fffe0ff */
[----:B------:R-:W-:Y:S02]  /*01b0*/  UIADD3 UR11, UPT, UPT, UR6, 0x2800, URZ ;  /* 0x00002800060b7890 */ /* 0x000fe4000fffe0ff */
[----:B------:R-:W-:Y:S02]  /*01c0*/  UIADD3 UR12, UPT, UPT, UR6, 0x3000, URZ ;  /* 0x00003000060c7890 */ /* 0x000fe4000fffe0ff */
[----:B------:R-:W-:Y:S01]  /*01d0*/  UIADD3 UR13, UPT, UPT, UR6, 0x3800, URZ ;  /* 0x00003800060d7890 */ /* 0x000fe2000fffe0ff */
[----:B-1----:R-:W-:-:S06]  /*01e0*/  DMUL R16, R16, 5 ;  /* 0x4014000010107828 */ /* 0x002fcc0000000000 */
[----:B------:R-:W1:Y:S01]  /*01f0*/  MUFU.RCP64H R3, R17 ;  /* 0x0000001100037308 */ /* 0x000e620000001800 */
[----:B--2---:R-:W-:Y:S02]  /*0200*/  ULEA UR15, UR14, UR6, 0x18 ;  /* 0x000000060e0f7291 */ /* 0x004fe4000f8ec0ff */
[----:B------:R-:W-:Y:S02]  /*0210*/  UIADD3 UR6, UPT, UPT, UR6, 0x4000, URZ ;  /* 0x0000400006067890 */ /* 0x000fe4000fffe0ff */
[----:B------:R-:W-:Y:S02]  /*0220*/  ULEA UR7, UR14, UR7, 0x18 ;  /* 0x000000070e077291 */ /* 0x000fe4000f8ec0ff */
[----:B------:R-:W-:Y:S02]  /*0230*/  ULEA UR8, UR14, UR8, 0x18 ;  /* 0x000000080e087291 */ /* 0x000fe4000f8ec0ff */
[----:B------:R-:W-:Y:S02]  /*0240*/  ULEA UR9, UR14, UR9, 0x18 ;  /* 0x000000090e097291 */ /* 0x000fe4000f8ec0ff */
[----:B------:R-:W-:-:S02]  /*0250*/  ULEA UR10, UR14, UR10, 0x18 ;  /* 0x0000000a0e0a7291 */ /* 0x000fc4000f8ec0ff */
[----:B------:R-:W-:Y:S02]  /*0260*/  ULEA UR11, UR14, UR11, 0x18 ;  /* 0x0000000b0e0b7291 */ /* 0x000fe4000f8ec0ff */
[----:B------:R-:W-:Y:S01]  /*0270*/  ULEA UR12, UR14, UR12, 0x18 ;  /* 0x0000000c0e0c7291 */ /* 0x000fe2000f8ec0ff */
[----:B-1----:R-:W-:Y:S01]  /*0280*/  DFMA R4, -R16, R2, 1 ;  /* 0x3ff000001004742b */ /* 0x002fe20000000102 */
[----:B------:R-:W-:Y:S02]  /*0290*/  ULEA UR13, UR14, UR13, 0x18 ;  /* 0x0000000d0e0d7291 */ /* 0x000fe4000f8ec0ff */
[----:B------:R-:W-:Y:S01]  /*02a0*/  ULEA UR6, UR14, UR6, 0x18 ;  /* 0x000000060e067291 */ /* 0x000fe2000f8ec0ff */
[C---:B------:R-:W-:Y:S02]  /*02b0*/  LEA R6, R9.reuse, UR11, 0x3 ;  /* 0x0000000b09067c11 */ /* 0x040fe4000f8e18ff */
[C---:B------:R-:W-:Y:S02]  /*02c0*/  LEA R7, R9.reuse, UR12, 0x3 ;  /* 0x0000000c09077c11 */ /* 0x040fe4000f8e18ff */
[----:B------:R-:W-:Y:S01]  /*02d0*/  DFMA R4, R4, R4, R4 ;  /* 0x000000040404722b */ /* 0x000fe20000000004 */
[----:B------:R-:W-:-:S07]  /*02e0*/  LEA R8, R9, UR13, 0x3 ;  /* 0x0000000d09087c11 */ /* 0x000fce000f8e18ff */
[----:B------:R-:W-:-:S08]  /*02f0*/  DFMA R4, R2, R4, R2 ;  /* 0x000000040204722b */ /* 0x000fd00000000002 */
[----:B------:R-:W-:-:S08]  /*0300*/  DFMA R2, -R16, R4, 1 ;  /* 0x3ff000001002742b */ /* 0x000fd00000000104 */
[----:B------:R-:W-:-:S08]  /*0310*/  DFMA R2, R4, R2, R4 ;  /* 0x000000020402722b */ /* 0x000fd00000000004 */
[----:B------:R-:W-:-:S08]  /*0320*/  DMUL R32, R2, 6 ;  /* 0x4018000002207828 */ /* 0x000fd00000000000 */
[----:B------:R-:W-:-:S08]  /*0330*/  DFMA R4, -R16, R32, 6 ;  /* 0x401800001004742b */ /* 0x000fd00000000120 */
[----:B------:R-:W-:Y:S01]  /*0340*/  DFMA R32, R2, R4, R32 ;  /* 0x000000040220722b */ /* 0x000fe20000000020 */
[C---:B------:R-:W-:Y:S02]  /*0350*/  LEA R2, R9.reuse, UR7, 0x3 ;  /* 0x0000000709027c11 */ /* 0x040fe4000f8e18ff */
[C---:B------:R-:W-:Y:S02]  /*0360*/  LEA R3, R9.reuse, UR8, 0x3 ;  /* 0x0000000809037c11 */ /* 0x040fe4000f8e18ff */
[C---:B------:R-:W-:Y:S02]  /*0370*/  LEA R4, R9.reuse, UR9, 0x3 ;  /* 0x0000000909047c11 */ /* 0x040fe4000f8e18ff */
[----:B------:R-:W-:-:S03]  /*0380*/  LEA R5, R9, UR10, 0x3 ;  /* 0x0000000a09057c11 */ /* 0x000fc6000f8e18ff */
[----:B------:R-:W-:-:S05]  /*0390*/  FFMA R0, RZ, R17, R33 ;  /* 0x00000011ff007223 */ /* 0x000fca0000000021 */
[----:B------:R-:W-:Y:S02]  /*03a0*/  FSETP.GT.AND P0, PT, |R0|, 1.469367938527859385e-39, PT ;  /* 0x001000000000780b */ /* 0x000fe40003f04200 */
[C---:B------:R-:W-:Y:S02]  /*03b0*/  LEA R0, R9.reuse, UR15, 0x3 ;  /* 0x0000000f09007c11 */ /* 0x040fe4000f8e18ff */
[----:B------:R-:W-:-:S09]  /*03c0*/  LEA R9, R9, UR6, 0x3 ;  /* 0x0000000609097c11 */ /* 0x000fd2000f8e18ff */
[----:B------:R-:W-:Y:S05]  /*03d0*/  @P0 BRA `(.L_x_1) ;  /* 0x0000000000180947 */ /* 0x000fea0003800000 */
[----:B------:R-:W-:Y:S01]  /*03e0*/  IMAD.MOV.U32 R32, RZ, RZ, R16 ;  /* 0x000000ffff207224 */ /* 0x000fe200078e0010 */
[----:B------:R-:W-:Y:S01]  /*03f0*/  MOV R34, 0x440 ;  /* 0x0000044000227802 */ /* 0x000fe20000000f00 */
[----:B------:R-:W-:Y:S02]  /*0400*/  IMAD.MOV.U32 R33, RZ, RZ, R17 ;  /* 0x000000ffff217224 */ /* 0x000fe400078e0011 */
[----:B------:R-:W-:Y:S02]  /*0410*/  IMAD.MOV.U32 R36, RZ, RZ, RZ ;  /* 0x000000ffff247224 */ /* 0x000fe400078e00ff */
[----:B------:R-:W-:-:S07]  /*0420*/  IMAD.MOV.U32 R35, RZ, RZ, 0x40180000 ;  /* 0x40180000ff237424 */ /* 0x000fce00078e00ff */
[----:B0----5:R-:W-:Y:S05]  /*0430*/  CALL.REL.NOINC `($__internal_0_$__cuda_sm20_div_rn_f64_full) ;  /* 0x000001c8004c7944 */ /* 0x021fea0003c00000 */
.L_x_1:
[----:B------:R-:W1:Y:S01]  /*0440*/  MUFU.RSQ64H R41, R33 ;  /* 0x0000002100297308 */ /* 0x000e620000001c00 */
[----:B------:R-:W-:Y:S01]  /*0450*/  VIADD R40, R33, 0xfcb00000 ;  /* 0xfcb0000021287836 */ /* 0x000fe20000000000 */
[----:B------:R-:W-:Y:S01]  /*0460*/  BSSY.RECONVERGENT B0, `(.L_x_2) ;  /* 0x0000019000007945 */ /* 0x000fe20003800200 */
[----:B------:R-:W-:Y:S02]  /*0470*/  IMAD.MOV.U32 R18, RZ, RZ, 0x0 ;  /* 0x00000000ff127424 */ /* 0x000fe400078e00ff */
[----:B------:R-:W-:Y:S01]  /*0480*/  IMAD.MOV.U32 R19, RZ, RZ, 0x3fd80000 ;  /* 0x3fd80000ff137424 */ /* 0x000fe200078e00ff */
[----:B------:R-:W-:Y:S01]  /*0490*/  ISETP.GE.U32.AND P0, PT, R40, 0x7ca00000, PT ;  /* 0x7ca000002800780c */ /* 0x000fe20003f06070 */
[----:B-1----:R-:W-:-:S08]  /*04a0*/  DMUL R16, R40, R40 ;  /* 0x0000002828107228 */ /* 0x002fd00000000000 */
[----:B------:R-:W-:-:S08]  /*04b0*/  DFMA R16, -R16, R32, 1 ;  /* 0x3ff000001010742b */ /* 0x000fd00000000120 */
[----:B------:R-:W-:Y:S02]  /*04c0*/  DFMA R18, R16, R18, 0.5 ;  /* 0x3fe000001012742b */ /* 0x000fe40000000012 */
[----:B------:R-:W-:-:S08]  /*04d0*/  DMUL R16, R40, R16 ;  /* 0x0000001028107228 */ /* 0x000fd00000000000 */
[----:B------:R-:W-:-:S08]  /*04e0*/  DFMA R36, R18, R16, R40 ;  /* 0x000000101224722b */ /* 0x000fd00000000028 */
[----:B------:R-:W-:Y:S02]  /*04f0*/  DMUL R18, R36, R32 ;  /* 0x0000002024127228 */ /* 0x000fe40000000000 */
[----:B------:R-:W-:Y:S02]  /*0500*/  VIADD R17, R37, 0xfff00000 ;  /* 0xfff0000025117836 */ /* 0x000fe40000000000 */
[----:B------:R-:W-:-:S04]  /*0510*/  IMAD.MOV.U32 R16, RZ, RZ, R36 ;  /* 0x000000ffff107224 */ /* 0x000fc800078e0024 */
[----:B------:R-:W-:-:S08]  /*0520*/  DFMA R20, R18, -R18, R32 ;  /* 0x800000121214722b */ /* 0x000fd00000000020 */
[----:B------:R-:W-:Y:S01]  /*0530*/  DFMA R34, R20, R16, R18 ;  /* 0x000000101422722b */ /* 0x000fe20000000012 */
[----:B------:R-:W-:Y:S10]  /*0540*/  @!P0 BRA `(.L_x_3) ;  /* 0x0000000000288947 */ /* 0x000ff40003800000 */
[----:B------:R-:W-:Y:S01]  /*0550*/  IMAD.MOV.U32 R42, RZ, RZ, R32 ;  /* 0x000000ffff2a7224 */ /* 0x000fe200078e0020 */
[----:B------:R-:W-:Y:S01]  /*0560*/  MOV R34, R18 ;  /* 0x0000001200227202 */ /* 0x000fe20000000f00 */
[----:B------:R-:W-:Y:S01]  /*0570*/  IMAD.MOV.U32 R39, RZ, RZ, R33 ;  /* 0x000000ffff277224 */ /* 0x000fe200078e0021 */
[----:B------:R-:W-:Y:S01]  /*0580*/  MOV R32, 0x5e0 ;  /* 0x000005e000207802 */ /* 0x000fe20000000f00 */
[----:B------:R-:W-:Y:S02]  /*0590*/  IMAD.MOV.U32 R38, RZ, RZ, R20 ;  /* 0x000000ffff267224 */ /* 0x000fe400078e0014 */
[----:B------:R-:W-:Y:S02]  /*05a0*/  IMAD.MOV.U32 R37, RZ, RZ, R21 ;  /* 0x000000ffff257224 */ /* 0x000fe400078e0015 */
[----:B------:R-:W-:Y:S02]  /*05b0*/  IMAD.MOV.U32 R33, RZ, RZ, R19 ;  /* 0x000000ffff217224 */ /* 0x000fe400078e0013 */
[----:B------:R-:W-:-:S07]  /*05c0*/  IMAD.MOV.U32 R35, RZ, RZ, R17 ;  /* 0x000000ffff237224 */ /* 0x000fce00078e0011 */
[----:B0----5:R-:W-:Y:S05]  /*05d0*/  CALL.REL.NOINC `($__internal_1_$__cuda_sm20_dsqrt_rn_f64_mediumpath_v1) ;  /* 0x000001cc00787944 */ /* 0x021fea0003c00000 */
[----:B------:R-:W-:-:S07]  /*05e0*/  IMAD.MOV.U32 R35, RZ, RZ, R33 ;  /* 0x000000ffff237224 */ /* 0x000fce00078e0021 */
.L_x_3:
[----:B------:R-:W-:Y:S05]  /*05f0*/  BSYNC.RECONVERGENT B0 ;  /* 0x0000000000007941 */ /* 0x000fea0003800200 */
.L_x_2:
[----:B------:R-:W1:Y:S01]  /*0600*/  LDC.64 R18, c[0x3][0x48] ;  /* 0x00c01200ff127b82 */ /* 0x000e620000000a00 */
[----:B------:R-:W-:Y:S01]  /*0610*/  IMAD.MOV.U32 R16, RZ, RZ, 0x1 ;  /* 0x00000001ff107424 */ /* 0x000fe200078e00ff */
[----:B------:R-:W2:Y:S01]  /*0620*/  LDCU.64 UR6, c[0x3][0xc0] ;  /* 0x00c01800ff0677ac */ /* 0x000ea20008000a00 */
[----:B-1----:R-:W-:-:S06]  /*0630*/  DMUL R18, R18, 3 ;  /* 0x4008000012127828 */ /* 0x002fcc0000000000 */
[----:B------:R-:W1:Y:S02]  /*0640*/  MUFU.RCP64H R17, R19 ;  /* 0x0000001300117308 */ /* 0x000e640000001800 */
[----:B-1----:R-:W-:-:S08]  /*0650*/  DFMA R20, -R18, R16, 1 ;  /* 0x3ff000001214742b */ /* 0x002fd00000000110 */
[----:B------:R-:W-:-:S08]  /*0660*/  DFMA R20, R20, R20, R20 ;  /* 0x000000141414722b */ /* 0x000fd00000000014 */
[----:B------:R-:W-:-:S08]  /*0670*/  DFMA R20, R16, R20, R16 ;  /* 0x000000141014722b */ /* 0x000fd00000000010 */
[----:B------:R-:W-:-:S08]  /*0680*/  DFMA R16, -R18, R20, 1 ;  /* 0x3ff000001210742b */ /* 0x000fd00000000114 */
[----:B------:R-:W-:-:S08]  /*0690*/  DFMA R16, R20, R16, R20 ;  /* 0x000000101410722b */ /* 0x000fd00000000014 */
[----:B------:R-:W-:-:S08]  /*06a0*/  DMUL R32, R16, 2 ;  /* 0x4000000010207828 */ /* 0x000fd00000000000 */
[----:B------:R-:W-:-:S08]  /*06b0*/  DFMA R20, -R18, R32, 2 ;  /* 0x400000001214742b */ /* 0x000fd00000000120 */
[----:B------:R-:W-:-:S10]  /*06c0*/  DFMA R32, R16, R20, R32 ;  /* 0x000000141020722b */ /* 0x000fd40000000020 */
[----:B------:R-:W-:-:S05]  /*06d0*/  FFMA R16, RZ, R19, R33 ;  /* 0x00000013ff107223 */ /* 0x000fca0000000021 */
[----:B------:R-:W-:Y:S01]  /*06e0*/  FSETP.GT.AND P0, PT, |R16|, 1.469367938527859385e-39, PT ;  /* 0x001000001000780b */ /* 0x000fe20003f04200 */
[----:B--2---:R-:W-:-:S12]  /*06f0*/  DMUL R16, R34, UR6 ;  /* 0x0000000622107c28 */ /* 0x004fd80008000000 */
[----:B------:R-:W-:Y:S05]  /*0700*/  @P0 BRA `(.L_x_4) ;  /* 0x0000000000180947 */ /* 0x000fea0003800000 */
[----:B------:R-:W-:Y:S01]  /*0710*/  IMAD.MOV.U32 R32, RZ, RZ, R18 ;  /* 0x000000ffff207224 */ /* 0x000fe200078e0012 */
[----:B------:R-:W-:Y:S01]  /*0720*/  MOV R34, 0x770 ;  /* 0x0000077000227802 */ /* 0x000fe20000000f00 */
[----:B------:R-:W-:Y:S02]  /*0730*/  IMAD.MOV.U32 R33, RZ, RZ, R19 ;  /* 0x000000ffff217224 */ /* 0x000fe400078e0013 */
[----:B------:R-:W-:Y:S02]  /*0740*/  IMAD.MOV.U32 R36, RZ, RZ, RZ ;  /* 0x000000ffff247224 */ /* 0x000fe400078e00ff */
[----:B------:R-:W-:-:S07]  /*0750*/  IMAD.MOV.U32 R35, RZ, RZ, 0x40000000 ;  /* 0x40000000ff237424 */ /* 0x000fce00078e00ff */
[----:B0----5:R-:W-:Y:S05]  /*0760*/  CALL.REL.NOINC `($__internal_0_$__cuda_sm20_div_rn_f64_full) ;  /* 0x000001c400807944 */ /* 0x021fea0003c00000 */
.L_x_4:
        /* <DEDUP_REMOVED lines=18> */
[----:B------:R-:W-:Y:S01]  /*0890*/  MOV R32, 0x910 ;  /* 0x0000091000207802 */ /* 0x000fe20000000f00 */
[----:B------:R-:W-:Y:S01]  /*08a0*/  IMAD.MOV.U32 R39, RZ, RZ, R33 ;  /* 0x000000ffff277224 */ /* 0x000fe200078e0021 */
[----:B------:R-:W-:Y:S01]  /*08b0*/  MOV R33, R21 ;  /* 0x0000001500217202 */ /* 0x000fe20000000f00 */
[----:B------:R-:W-:Y:S02]  /*08c0*/  IMAD.MOV.U32 R38, RZ, RZ, R22 ;  /* 0x000000ffff267224 */ /* 0x000fe400078e0016 */
[----:B------:R-:W-:Y:S02]  /*08d0*/  IMAD.MOV.U32 R37, RZ, RZ, R23 ;  /* 0x000000ffff257224 */ /* 0x000fe400078e0017 */
[----:B------:R-:W-:Y:S02]  /*08e0*/  IMAD.MOV.U32 R34, RZ, RZ, R20 ;  /* 0x000000ffff227224 */ /* 0x000fe400078e0014 */
[----:B------:R-:W-:-:S07]  /*08f0*/  IMAD.MOV.U32 R35, RZ, RZ, R19 ;  /* 0x000000ffff237224 */ /* 0x000fce00078e0013 */
[----:B0----5:R-:W-:Y:S05]  /*0900*/  CALL.REL.NOINC `($__internal_1_$__cuda_sm20_dsqrt_rn_f64_mediumpath_v1) ;  /* 0x000001c800ac7944 */ /* 0x021fea0003c00000 */
[----:B------:R-:W-:-:S07]  /*0910*/  IMAD.MOV.U32 R35, RZ, RZ, R33 ;  /* 0x000000ffff237224 */ /* 0x000fce00078e0021 */
.L_x_6:
[----:B------:R-:W-:Y:S05]  /*0920*/  BSYNC.RECONVERGENT B0 ;  /* 0x0000000000007941 */ /* 0x000fea0003800200 */
.L_x_5:
[----:B------:R-:W1:Y:S01]  /*0930*/  LDC.64 R26, c[0x3][0xd8] ;  /* 0x00c03600ff1a7b82 */ /* 0x000e620000000a00 */
[----:B------:R-:W2:Y:S01]  /*0940*/  LDCU.64 UR38, c[0x3][0xc0] ;  /* 0x00c01800ff2677ac */ /* 0x000ea20008000a00 */
[----:B------:R-:W-:Y:S01]  /*0950*/  IMAD.MOV.U32 R28, RZ, RZ, 0x667f3bcd ;  /* 0x667f3bcdff1c7424 */ /* 0x000fe200078e00ff */
[----:B------:R-:W-:Y:S01]  /*0960*/  CS2R R48, SRZ ;  /* 0x0000000000307805 */ /* 0x000fe2000001ff00 */
[----:B------:R-:W-:Y:S01]  /*0970*/  IMAD.MOV.U32 R29, RZ, RZ, 0x3fe6a09e ;  /* 0x3fe6a09eff1d7424 */ /* 0x000fe200078e00ff */
[----:B------:R-:W3:Y:S03]  /*0980*/  LDCU.64 UR10, c[0x3][0x58] ;  /* 0x00c00b00ff0a77ac */ /* 0x000ee60008000a00 */
[----:B------:R-:W4:Y:S01]  /*0990*/  LDC.64 R20, c[0x3][0xb0] ;  /* 0x00c02c00ff147b82 */ /* 0x000f220000000a00 */
[----:B------:R-:W0:Y:S01]  /*09a0*/  LDCU.64 UR42, c[0x3][0x70] ;  /* 0x00c00e00ff2a77ac */ /* 0x000e220008000a00 */
[----:B------:R-:W0:Y:S06]  /*09b0*/  LDCU.64 UR6, c[0x3][0xc8] ;  /* 0x00c01900ff0677ac */ /* 0x000e2c0008000a00 */
[----:B------:R-:W3:Y:S01]  /*09c0*/  LDC.64 R22, c[0x3][0x68] ;  /* 0x00c01a00ff167b82 */ /* 0x000ee20000000a00 */
[----:B------:R-:W0:Y:S01]  /*09d0*/  LDCU.64 UR18, c[0x3][0x108] ;  /* 0x00c02100ff1277ac */ /* 0x000e220008000a00 */
[----:B--2---:R-:W-:Y:S01]  /*09e0*/  DMUL R28, R28, UR38 ;  /* 0x000000261c1c7c28 */ /* 0x004fe20008000000 */
[----:B------:R-:W2:Y:S01]  /*09f0*/  LDCU.64 UR20, c[0x3][0xb0] ;  /* 0x00c01600ff1477ac */ /* 0x000ea20008000a00 */
[----:B-1----:R-:W-:-:S04]  /*0a00*/  DADD R32, R26, 2 ;  /* 0x400000001a207429 */ /* 0x002fc80000000000 */
[----:B------:R-:W0:Y:S01]  /*0a10*/  LDC.64 R24, c[0x3][0x100] ;  /* 0x00c04000ff187b82 */ /* 0x000e220000000a00 */
[----:B------:R-:W1:Y:S03]  /*0a20*/  LDCU.64 UR22, c[0x3][0x50] ;  /* 0x00c00a00ff1677ac */ /* 0x000e660008000a00 */
[----:B------:R-:W-:Y:S01]  /*0a30*/  R2UR UR34, R28 ;  /* 0x000000001c2272ca */ /* 0x000fe200000e0000 */
[----:B------:R-:W0:Y:S01]  /*0a40*/  LDCU.64 UR24, c[0x3][0xc0] ;  /* 0x00c01800ff1877ac */ /* 0x000e220008000a00 */
[----:B------:R-:W-:Y:S01]  /*0a50*/  R2UR UR35, R29 ;  /* 0x000000001d2372ca */ /* 0x000fe200000e0000 */
[C---:B----4-:R-:W-:Y:S01]  /*0a60*/  DMUL R18, R20.reuse, 3 ;  /* 0x4008000014127828 */ /* 0x050fe20000000000 */
[----:B------:R-:W-:Y:S01]  /*0a70*/  R2UR UR8, R32 ;  /* 0x00000000200872ca */ /* 0x000fe200000e0000 */
[----:B------:R-:W-:Y:S01]  /*0a80*/  DMUL R20, R20, 0.5 ;  /* 0x3fe0000014147828 */ /* 0x000fe20000000000 */
[----:B------:R-:W-:Y:S01]  /*0a90*/  R2UR UR9, R33 ;  /* 0x00000000210972ca */ /* 0x000fe200000e0000 */
[----:B------:R-:W4:Y:S04]  /*0aa0*/  LDCU.64 UR26, c[0x3][0x68] ;  /* 0x00c00d00ff1a77ac */ /* 0x000f280008000a00 */
[----:B------:R-:W-:Y:S01]  /*0ab0*/  DMUL R32, R18, 0.5 ;  /* 0x3fe0000012207828 */ /* 0x000fe20000000000 */
[----:B------:R-:W0:Y:S01]  /*0ac0*/  LDCU.64 UR28, c[0x3][0x60] ;  /* 0x00c00c00ff1c77ac */ /* 0x000e220008000a00 */
[----:B------:R-:W-:-:S02]  /*0ad0*/  DMUL R18, R34, UR38 ;  /* 0x0000002622127c28 */ /* 0x000fc40008000000 */
[----:B---3--:R-:W-:Y:S01]  /*0ae0*/  DMUL R22, R22, UR10 ;  /* 0x0000000a16167c28 */ /* 0x008fe20008000000 */
[----:B------:R-:W-:Y:S01]  /*0af0*/  R2UR UR36, R20 ;  /* 0x00000000142472ca */ /* 0x000fe200000e0000 */
[----:B------:R-:W3:Y:S01]  /*0b00*/  LDCU UR40, c[0x3][0x5c] ;  /* 0x00c00b80ff2877ac */ /* 0x000ee20008000800 */
[----:B------:R-:W-:Y:S01]  /*0b10*/  R2UR UR37, R21 ;  /* 0x00000000152572ca */ /* 0x000fe200000e0000 */
[----:B------:R-:W-:Y:S02]  /*0b20*/  DADD R20, R26, 2 ;  /* 0x400000001a147429 */ /* 0x000fe40000000000 */
[----:B------:R-:W-:Y:S01]  /*0b30*/  R2UR UR38, R32 ;  /* 0x00000000202672ca */ /* 0x000fe200000e0000 */
[----:B0-----:R-:W-:Y:S01]  /*0b40*/  DMUL R24, R24, UR42 ;  /* 0x0000002a18187c28 */ /* 0x001fe20008000000 */
[----:B------:R-:W-:Y:S02]  /*0b50*/  R2UR UR39, R33 ;  /* 0x00000000212772ca */ /* 0x000fe400000e0000 */
[----:B------:R-:W-:Y:S01]  /*0b60*/  CS2R R26, SRZ ;  /* 0x00000000001a7805 */ /* 0x000fe2000001ff00 */
[----:B------:R-:W0:Y:S01]  /*0b70*/  LDCU.64 UR30, c[0x3][0x98] ;  /* 0x00c01300ff1e77ac */ /* 0x000e220008000a00 */
[----:B------:R-:W0:Y:S01]  /*0b80*/  LDCU.64 UR32, c[0x4][0x48] ;  /* 0x01000900ff2077ac */ /* 0x000e220008000a00 */
[----:B------:R-:W0:Y:S01]  /*0b90*/  LDCU.128 UR12, c[0x3][0x90] ;  /* 0x00c01200ff0c77ac */ /* 0x000e220008000c00 */
[----:B-1234-:R-:W-:-:S12]  /*0ba0*/  ULOP3.LUT UR8, UR9, 0x7ff00000, URZ, 0xc0, !UPT ;  /* 0x7ff0000009087892 */ /* 0x01efd8000f8ec0ff */
.L_x_477:
[----:B------:R-:W-:Y:S01]  /*0bb0*/  STS.64 [R0], RZ ;  /* 0x000000ff00007388 */ /* 0x000fe20000000a00 */
[----:B------:R-:W-:Y:S05]  /*0bc0*/  WARPSYNC.ALL ;  /* 0x0000000000007948 */ /* 0x000fea0003800000 */
[----:B------:R-:W-:Y:S01]  /*0bd0*/  STS.64 [R2], RZ ;  /* 0x000000ff02007388 */ /* 0x000fe20000000a00 */
[----:B------:R-:W1:Y:S03]  /*0be0*/  LDC.64 R32, c[0x0][0x380] ;  /* 0x0000e000ff207b82 */ /* 0x000e660000000a00 */
[----:B------:R-:W-:Y:S04]  /*0bf0*/  STS.64 [R3], RZ ;  /* 0x000000ff03007388 */ /* 0x000fe80000000a00 */
[----:B------:R-:W-:Y:S04]  /*0c00*/  STS.64 [R4], RZ ;  /* 0x000000ff04007388 */ /* 0x000fe80000000a00 */
[----:B------:R-:W-:Y:S04]  /*0c10*/  STS.64 [R5], RZ ;  /* 0x000000ff05007388 */ /* 0x000fe80000000a00 */
[----:B------:R-:W-:Y:S04]  /*0c20*/  STS.64 [R6], RZ ;  /* 0x000000ff06007388 */ /* 0x000fe80000000a00 */
[----:B------:R-:W-:Y:S04]  /*0c30*/  STS.64 [R7], RZ ;  /* 0x000000ff07007388 */ /* 0x000fe80000000a00 */
[----:B------:R-:W-:Y:S04]  /*0c40*/  STS.64 [R8], RZ ;  /* 0x000000ff08007388 */ /* 0x000fe80000000a00 */
[----:B------:R-:W-:Y:S01]  /*0c50*/  STS.64 [R9], RZ ;  /* 0x000000ff09007388 */ /* 0x000fe20000000a00 */
[----:B------:R-:W-:Y:S06]  /*0c60*/  BAR.SYNC.DEFER_BLOCKING 0x0 ;  /* 0x0000000000007b1d */ /* 0x000fec0000010000 */
[----:B------:R-:W2:Y:S02]  /*0c70*/  LDS.64 R28, [R0] ;  /* 0x00000000001c7984 */ /* 0x000ea40000000a00 */
[----:B------:R-:W-:Y:S08]  /*0c80*/  BAR.SYNC.DEFER_BLOCKING 0x0 ;  /* 0x0000000000007b1d */ /* 0x000ff00000010000 */
[----:B------:R-:W-:Y:S08]  /*0c90*/  BAR.SYNC.DEFER_BLOCKING 0x0 ;  /* 0x0000000000007b1d */ /* 0x000ff00000010000 */
[----:B------:R-:W-:Y:S06]  /*0ca0*/  BAR.SYNC.DEFER_BLOCKING 0x0 ;  /* 0x0000000000007b1d */ /* 0x000fec0000010000 */
[----:B-1----:R-:W3:Y:S02]  /*0cb0*/  LDG.E.64 R34, desc[UR16][R32.64] ;  /* 0x0000001020227981 */ /* 0x002ee4000c1e1b00 */
[----:B------:R-:W1:Y:S01]  /*0cc0*/  LDC.64 R46, c[0x0][0x388] ;  /* 0x0000e200ff2e7b82 */ /* 0x000e620000000a00 */
[----:B--2---:R-:W-:-:S02]  /*0cd0*/  DADD R36, RZ, R28 ;  /* 0x00000000ff247229 */ /* 0x004fc4000000001c */
[----:B---3--:R-:W-:-:S14]  /*0ce0*/  DSETP.NEU.AND P0, PT, R34, UR36, PT ;  /* 0x0000002422007e2a */ /* 0x008fdc000bf0d000 */
[----:B------:R-:W-:Y:S06]  /*0cf0*/  @!P0 BAR.SYNC.DEFER_BLOCKING 0x0 ;  /* 0x0000000000008b1d */ /* 0x000fec0000010000 */
[----:B-1----:R-:W-:Y:S05]  /*0d00*/  @!P0 BRA `(.L_x_7) ;  /* 0x0000000000188947 */ /* 0x002fea0003800000 */
[----:B------:R-:W-:-:S14]  /*0d10*/  DSETP.NEU.AND P0, PT, R34, UR20, PT ;  /* 0x0000001422007e2a */ /* 0x000fdc000bf0d000 */
[----:B------:R-:W-:Y:S06]  /*0d20*/  @!P0 BAR.SYNC.DEFER_BLOCKING 0x0 ;  /* 0x0000000000008b1d */ /* 0x000fec0000010000 */
[----:B------:R-:W-:Y:S05]  /*0d30*/  @!P0 BRA `(.L_x_7) ;  /* 0x00000000000c8947 */ /* 0x000fea0003800000 */
[----:B------:R-:W-:-:S14]  /*0d40*/  DSETP.NEU.AND P0, PT, R34, UR38, PT ;  /* 0x0000002622007e2a */ /* 0x000fdc000bf0d000 */
[----:B------:R-:W-:Y:S08]  /*0d50*/  @!P0 BAR.SYNC.DEFER_BLOCKING 0x0 ;  /* 0x0000000000008b1d */ /* 0x000ff00000010000 */
[----:B------:R-:W-:Y:S06]  /*0d60*/  @P0 BAR.SYNC.DEFER_BLOCKING 0x0 ;  /* 0x0000000000000b1d */ /* 0x000fec0000010000 */
.L_x_7:
[----:B------:R1:W-:Y:S01]  /*0d70*/  STS.64 [R0], R36 ;  /* 0x0000002400007388 */ /* 0x0003e20000000a00 */
[----:B------:R-:W-:Y:S06]  /*0d80*/  BAR.SYNC.DEFER_BLOCKING 0x0 ;  /* 0x0000000000007b1d */ /* 0x000fec0000010000 */
[----:B------:R2:W3:Y:S02]  /*0d90*/  LDS.64 R28, [R2] ;  /* 0x00000000021c7984 */ /* 0x0004e40000000a00 */
[----:B------:R-:W-:Y:S06]  /*0da0*/  BAR.SYNC.DEFER_BLOCKING 0x0 ;  /* 0x0000000000007b1d */ /* 0x000fec0000010000 */
[----:B------:R-:W4:Y:S02]  /*0db0*/  LDG.E.64 R34, desc[UR16][R32.64] ;  /* 0x0000001020227981 */ /* 0x000f24000c1e1b00 */
[----:B------:R-:W-:Y:S06]  /*0dc0*/  BAR.SYNC.DEFER_BLOCKING 0x0 ;  /* 0x0000000000007b1d */ /* 0x000fec0000010000 */
[----:B------:R-:W2:Y:S04]  /*0dd0*/  LDG.E.64 R38, desc[UR16][R32.64] ;  /* 0x0000001020267981 */ /* 0x000ea8000c1e1b00 */
[----:B------:R-:W3:Y:S01]  /*0de0*/  LDG.E.64 R50, desc[UR16][R46.64+0x10] ;  /* 0x000010102e327981 */ /* 0x000ee2000c1e1b00 */
[----:B------:R-:W-:Y:S06]  /*0df0*/  BAR.SYNC.DEFER_BLOCKING 0x0 ;  /* 0x0000000000007b1d */ /* 0x000fec0000010000 */
[----:B------:R-:W3:Y:S04]  /*0e00*/  LDG.E.64 R40, desc[UR16][R32.64] ;  /* 0x0000001020287981 */ /* 0x000ee8000c1e1b00 */
[----:B------:R-:W3:Y:S01]  /*0e10*/  LDG.E.64 R42, desc[UR16][R46.64+0x10] ;  /* 0x000010102e2a7981 */ /* 0x000ee2000c1e1b00 */
[----:B------:R-:W-:Y:S01]  /*0e20*/  UMOV UR4, URZ ;  /* 0x000000ff00047c82 */ /* 0x000fe20008000000 */
[----:B------:R-:W-:Y:S01]  /*0e30*/  UMOV UR5, 0x40000000 ;  /* 0x4000000000057882 */ /* 0x000fe20000000000 */
[----:B----4-:R-:W-:-:S08]  /*0e40*/  DMUL R34, R34, UR26 ;  /* 0x0000001a22227c28 */ /* 0x010fd00008000000 */
[----:B-1----:R-:W-:-:S08]  /*0e50*/  DMUL R36, R34, R48 ;  /* 0x0000003022247228 */ /* 0x002fd00000000000 */
[----:B--2--5:R-:W-:-:S08]  /*0e60*/  DFMA R38, R38, -R10, R36 ;  /* 0x8000000a2626722b */ /* 0x024fd00000000024 */
[----:B---3--:R-:W-:Y:S02]  /*0e70*/  DADD R50, R38, R50 ;  /* 0x0000000026327229 */ /* 0x008fe40000000032 */
[C---:B------:R-:W-:Y:S02]  /*0e80*/  DSETP.NEU.AND P0, PT, R40.reuse, UR36, PT ;  /* 0x0000002428007e2a */ /* 0x040fe4000bf0d000 */
[----:B------:R-:W-:-:S08]  /*0e90*/  DFMA R44, R40, R10, R36 ;  /* 0x0000000a282c722b */ /* 0x000fd00000000024 */
[----:B------:R-:W-:-:S04]  /*0ea0*/  DADD R44, R44, R42 ;  /* 0x000000002c2c7229 */ /* 0x000fc8000000002a */
[----:B------:R-:W-:Y:S07]  /*0eb0*/  @P0 BRA `(.L_x_8) ;  /* 0x0000000800180947 */ /* 0x000fee0003800000 */
[----:B------:R-:W1:Y:S01]  /*0ec0*/  LDC.64 R46, c[0x3][0xc8] ;  /* 0x00c03200ff2e7b82 */ /* 0x000e620000000a00 */
[----:B------:R-:W-:Y:S01]  /*0ed0*/  BSSY.RECONVERGENT B0, `(.L_x_9) ;  /* 0x0000006000007945 */ /* 0x000fe20003800200 */
[----:B------:R-:W-:Y:S01]  /*0ee0*/  MOV R34, 0xf30 ;  /* 0x00000f3000227802 */ /* 0x000fe20000000f00 */
[----:B-1----:R-:W-:-:S08]  /*0ef0*/  DFMA R46, R46, -0.5, R26 ;  /* 0xbfe000002e2e782b */ /* 0x002fd0000000001a */
[----:B------:R-:W-:Y:S01]  /*0f00*/  DADD R32, -RZ, |R46| ;  /* 0x00000000ff207229 */ /* 0x000fe2000000052e */
[----:B------:R-:W-:Y:S10]  /*0f10*/  BAR.SYNC.DEFER_BLOCKING 0x0 ;  /* 0x0000000000007b1d */ /* 0x000ff40000010000 */
[----:B0-----:R-:W-:Y:S05]  /*0f20*/  CALL.REL.NOINC `($_Z9paths_rk4PdS_S_$__internal_accurate_pow) ;  /* 0x000001c400d87944 */ /* 0x001fea0003c00000 */
[----:B------:R-:W-:Y:S05]  /*0f30*/  BSYNC.RECONVERGENT B0 ;  /* 0x0000000000007941 */ /* 0x000fea0003800200 */
.L_x_9:
[C---:B------:R-:W-:Y:S01]  /*0f40*/  DADD R34, R46.reuse, 2 ;  /* 0x400000002e227429 */ /* 0x040fe20000000000 */
[----:B------:R-:W0:Y:S01]  /*0f50*/  LDC.64 R36, c[0x3][0xd8] ;  /* 0x00c03600ff247b82 */ /* 0x000e220000000a00 */
[C---:B------:R-:W-:Y:S01]  /*0f60*/  DSETP.NEU.AND P2, PT, R46.reuse, RZ, PT ;  /* 0x000000ff2e00722a */ /* 0x040fe20003f4d000 */
[----:B------:R-:W-:Y:S01]  /*0f70*/  BSSY.RECONVERGENT B0, `(.L_x_10) ;  /* 0x000000e000007945 */ /* 0x000fe20003800200 */
[----:B------:R-:W-:-:S06]  /*0f80*/  DSETP.NEU.AND P0, PT, R46, 1, PT ;  /* 0x3ff000002e00742a */ /* 0x000fcc0003f0d000 */
[----:B------:R-:W-:Y:S02]  /*0f90*/  LOP3.LUT R34, R35, 0x7ff00000, RZ, 0xc0, !PT ;  /* 0x7ff0000023227812 */ /* 0x000fe400078ec0ff */
[----:B------:R-:W-:Y:S02]  /*0fa0*/  FSEL R35, R32, RZ, P2 ;  /* 0x000000ff20237208 */ /* 0x000fe40001000000 */
[----:B------:R-:W-:Y:S02]  /*0fb0*/  ISETP.NE.AND P3, PT, R34, 0x7ff00000, PT ;  /* 0x7ff000002200780c */ /* 0x000fe40003f65270 */
[----:B------:R-:W-:Y:S01]  /*0fc0*/  FSEL R34, R33, RZ, P2 ;  /* 0x000000ff21227208 */ /* 0x000fe20001000000 */
[----:B0-----:R-:W-:-:S10]  /*0fd0*/  DSETP.NEU.AND P1, PT, R36, 1, PT ;  /* 0x3ff000002400742a */ /* 0x001fd40003f2d000 */
[----:B------:R-:W-:Y:S05]  /*0fe0*/  @P3 BRA `(.L_x_11) ;  /* 0x0000000000183947 */ /* 0x000fea0003800000 */
[----:B------:R-:W-:-:S14]  /*0ff0*/  DSETP.NAN.AND P2, PT, R46, R46, PT ;  /* 0x0000002e2e00722a */ /* 0x000fdc0003f48000 */
[----:B------:R-:W-:Y:S01]  /*1000*/  @P2 DADD R34, R46, 2 ;  /* 0x400000002e222429 */ /* 0x000fe20000000000 */
[----:B------:R-:W-:Y:S10]  /*1010*/  @P2 BRA `(.L_x_11) ;  /* 0x00000000000c2947 */ /* 0x000ff40003800000 */
[----:B------:R-:W-:-:S14]  /*1020*/  DSETP.NEU.AND P2, PT, |R46|, +INF , PT ;  /* 0x7ff000002e00742a */ /* 0x000fdc0003f4d200 */
[----:B------:R-:W-:Y:S02]  /*1030*/  @!P2 IMAD.MOV.U32 R34, RZ, RZ, 0x0 ;  /* 0x00000000ff22a424 */ /* 0x000fe400078e00ff */
[----:B------:R-:W-:-:S07]  /*1040*/  @!P2 IMAD.MOV.U32 R35, RZ, RZ, 0x7ff00000 ;  /* 0x7ff00000ff23a424 */ /* 0x000fce00078e00ff */
.L_x_11:
[----:B------:R-:W-:Y:S05]  /*1050*/  BSYNC.RECONVERGENT B0 ;  /* 0x0000000000007941 */ /* 0x000fea0003800200 */
.L_x_10:
[----:B------:R-:W-:Y:S01]  /*1060*/  DADD R34, -RZ, -R34 ;  /* 0x00000000ff227229 */ /* 0x000fe20000000922 */
[----:B------:R-:W-:Y:S01]  /*1070*/  BSSY.RECONVERGENT B0, `(.L_x_12) ;  /* 0x000000a000007945 */ /* 0x000fe20003800200 */
[--C-:B------:R-:W-:Y:S01]  /*1080*/  DADD R32, -RZ, |R36|.reuse ;  /* 0x00000000ff207229 */ /* 0x100fe20000000524 */
[----:B------:R-:W-:Y:S01]  /*1090*/  UISETP.NE.AND UP1, UPT, UR8, 0x7ff00000, UPT ;  /* 0x7ff000000800788c */ /* 0x000fe2000bf25270 */
[C---:B------:R-:W-:Y:S02]  /*10a0*/  DSETP.NEU.AND P2, PT, |R36|.reuse, +INF , PT ;  /* 0x7ff000002400742a */ /* 0x040fe40003f4d200 */
[C---:B------:R-:W-:Y:S02]  /*10b0*/  DSETP.NAN.AND P3, PT, R36.reuse, R36, PT ;  /* 0x000000242400722a */ /* 0x040fe40003f68000 */
[----:B------:R-:W-:Y:S02]  /*10c0*/  DSETP.NEU.AND P4, PT, R36, RZ, PT ;  /* 0x000000ff2400722a */ /* 0x000fe40003f8d000 */
[----:B------:R-:W-:-:S02]  /*10d0*/  FSEL R46, R34, RZ, P0 ;  /* 0x000000ff222e7208 */ /* 0x000fc40000000000 */
[----:B------:R-:W-:Y:S02]  /*10e0*/  FSEL R47, R35, -1.875, P0 ;  /* 0xbff00000232f7808 */ /* 0x000fe40000000000 */
[----:B------:R-:W-:-:S08]  /*10f0*/  MOV R34, 0x1110 ;  /* 0x0000111000227802 */ /* 0x000fd00000000f00 */
[----:B------:R-:W-:Y:S05]  /*1100*/  CALL.REL.NOINC `($_Z9paths_rk4PdS_S_$__internal_accurate_pow) ;  /* 0x000001c400607944 */ /* 0x000fea0003c00000 */
[----:B------:R-:W-:Y:S05]  /*1110*/  BSYNC.RECONVERGENT B0 ;  /* 0x0000000000007941 */ /* 0x000fea0003800200 */
.L_x_12:
[----:B------:R-:W-:Y:S01]  /*1120*/  PLOP3.LUT P0, PT, PT, PT, UP1, 0x80, 0x8 ;  /* 0x000000000008781c */ /* 0x000fe20003f0f018 */
[----:B------:R-:W-:Y:S01]  /*1130*/  BSSY.RECONVERGENT B1, `(.L_x_13) ;  /* 0x0000020000017945 */ /* 0x000fe20003800200 */
[----:B------:R-:W-:Y:S02]  /*1140*/  PLOP3.LUT P5, PT, PT, PT, UP1, 0x80, 0x8 ;  /* 0x000000000008781c */ /* 0x000fe40003faf018 */
[----:B------:R-:W-:Y:S02]  /*1150*/  FSEL R35, R33, RZ, P4 ;  /* 0x000000ff21237208 */ /* 0x000fe40002000000 */
[----:B------:R-:W-:Y:S02]  /*1160*/  FSEL R33, R32, RZ, P4 ;  /* 0x000000ff20217208 */ /* 0x000fe40002000000 */
[----:B------:R-:W-:Y:S02]  /*1170*/  FSEL R32, R20, R35, P3 ;  /* 0x0000002314207208 */ /* 0x000fe40001800000 */
[----:B------:R-:W-:-:S03]  /*1180*/  FSEL R34, R21, R33, P3 ;  /* 0x0000002115227208 */ /* 0x000fc60001800000 */
[----:B------:R-:W-:Y:S02]  /*1190*/  @!P0 FSEL R35, R32, RZ, P2 ;  /* 0x000000ff20238208 */ /* 0x000fe40001000000 */
[----:B------:R-:W-:-:S03]  /*11a0*/  @!P5 FSEL R33, R34, +QNAN , P2 ;  /* 0x7ff000002221d808 */ /* 0x000fc60001000000 */
[----:B------:R-:W-:-:S06]  /*11b0*/  IMAD.MOV.U32 R32, RZ, RZ, R35 ;  /* 0x000000ffff207224 */ /* 0x000fcc00078e0023 */
[----:B------:R-:W-:-:S10]  /*11c0*/  DADD R32, R32, R32 ;  /* 0x0000000020207229 */ /* 0x000fd40000000020 */
[----:B------:R-:W-:Y:S02]  /*11d0*/  FSEL R39, R33, 2, P1 ;  /* 0x4000000021277808 */ /* 0x000fe40000800000 */
[----:B------:R-:W-:Y:S01]  /*11e0*/  FSEL R38, R32, RZ, P1 ;  /* 0x000000ff20267208 */ /* 0x000fe20000800000 */
[----:B------:R-:W-:Y:S01]  /*11f0*/  IMAD.MOV.U32 R32, RZ, RZ, 0x1 ;  /* 0x00000001ff207424 */ /* 0x000fe200078e00ff */
[----:B------:R-:W0:Y:S01]  /*1200*/  MUFU.RCP64H R33, R39 ;  /* 0x0000002700217308 */ /* 0x000e220000001800 */
[----:B------:R-:W-:-:S04]  /*1210*/  FSETP.GEU.AND P1, PT, |R47|, 6.5827683646048100446e-37, PT ;  /* 0x036000002f00780b */ /* 0x000fc80003f2e200 */
[----:B0-----:R-:W-:-:S08]  /*1220*/  DFMA R34, -R38, R32, 1 ;  /* 0x3ff000002622742b */ /* 0x001fd00000000120 */
[----:B------:R-:W-:-:S08]  /*1230*/  DFMA R34, R34, R34, R34 ;  /* 0x000000222222722b */ /* 0x000fd00000000022 */
[----:B------:R-:W-:-:S08]  /*1240*/  DFMA R34, R32, R34, R32 ;  /* 0x000000222022722b */ /* 0x000fd00000000020 */
[----:B------:R-:W-:-:S08]  /*1250*/  DFMA R32, -R38, R34, 1 ;  /* 0x3ff000002620742b */ /* 0x000fd00000000122 */
[----:B------:R-:W-:-:S08]  /*1260*/  DFMA R32, R34, R32, R34 ;  /* 0x000000202220722b */ /* 0x000fd00000000022 */
[----:B------:R-:W-:-:S08]  /*1270*/  DMUL R34, R32, R46 ;  /* 0x0000002e20227228 */ /* 0x000fd00000000000 */
[----:B------:R-:W-:-:S08]  /*1280*/  DFMA R36, -R38, R34, R46 ;  /* 0x000000222624722b */ /* 0x000fd0000000012e */
[----:B------:R-:W-:-:S10]  /*1290*/  DFMA R32, R32, R36, R34 ;  /* 0x000000242020722b */ /* 0x000fd40000000022 */
[----:B------:R-:W-:-:S05]  /*12a0*/  FFMA R34, RZ, R39, R33 ;  /* 0x00000027ff227223 */ /* 0x000fca0000000021 */
[----:B------:R-:W-:-:S13]  /*12b0*/  FSETP.GT.AND P0, PT, |R34|, 1.469367938527859385e-39, PT ;  /* 0x001000002200780b */ /* 0x000fda0003f04200 */
[----:B------:R-:W-:Y:S05]  /*12c0*/  @P0 BRA P1, `(.L_x_14) ;  /* 0x0000000000180947 */ /* 0x000fea0000800000 */
[----:B------:R-:W-:Y:S01]  /*12d0*/  IMAD.MOV.U32 R36, RZ, RZ, R46 ;  /* 0x000000ffff247224 */ /* 0x000fe200078e002e */
[----:B------:R-:W-:Y:S01]  /*12e0*/  MOV R34, 0x1330 ;  /* 0x0000133000227802 */ /* 0x000fe20000000f00 */
[----:B------:R-:W-:Y:S02]  /*12f0*/  IMAD.MOV.U32 R35, RZ, RZ, R47 ;  /* 0x000000ffff237224 */ /* 0x000fe400078e002f */
[----:B------:R-:W-:Y:S02]  /*1300*/  IMAD.MOV.U32 R32, RZ, RZ, R38 ;  /* 0x000000ffff207224 */ /* 0x000fe400078e0026 */
[----:B------:R-:W-:-:S07]  /*1310*/  IMAD.MOV.U32 R33, RZ, RZ, R39 ;  /* 0x000000ffff217224 */ /* 0x000fce00078e0027 */
[----:B------:R-:W-:Y:S05]  /*1320*/  CALL.REL.NOINC `($__internal_0_$__cuda_sm20_div_rn_f64_full) ;  /* 0x000001b800907944 */ /* 0x000fea0003c00000 */
.L_x_14:
[----:B------:R-:W-:Y:S05]  /*1330*/  BSYNC.RECONVERGENT B1 ;  /* 0x0000000000017941 */ /* 0x000fea0003800200 */
.L_x_13:
[----:B------:R-:W-:Y:S01]  /*1340*/  IMAD.MOV.U32 R34, RZ, RZ, 0x652b82fe ;  /* 0x652b82feff227424 */ /* 0x000fe200078e00ff */
[----:B------:R-:W-:Y:S01]  /*1350*/  UMOV UR10, 0xfefa39ef ;  /* 0xfefa39ef000a7882 */ /* 0x000fe20000000000 */
[----:B------:R-:W-:Y:S01]  /*1360*/  IMAD.MOV.U32 R35, RZ, RZ, 0x3ff71547 ;  /* 0x3ff71547ff237424 */ /* 0x000fe200078e00ff */
[----:B------:R-:W-:Y:S01]  /*1370*/  UMOV UR11, 0x3fe62e42 ;  /* 0x3fe62e42000b7882 */ /* 0x000fe20000000000 */
[----:B------:R-:W-:Y:S01]  /*1380*/  FSETP.GEU.AND P0, PT, |R33|, 4.1917929649353027344, PT ;  /* 0x4086232b2100780b */ /* 0x000fe20003f0e200 */
[----:B------:R-:W-:Y:S03]  /*1390*/  BSSY.RECONVERGENT B0, `(.L_x_15) ;  /* 0x0000036000007945 */ /* 0x000fe60003800200 */
[----:B------:R-:W-:-:S08]  /*13a0*/  DFMA R38, R32, R34, 6.75539944105574400000e+15 ;  /* 0x433800002026742b */ /* 0x000fd00000000022 */
[----:B------:R-:W-:-:S08]  /*13b0*/  DADD R34, R38, -6.75539944105574400000e+15 ;  /* 0xc338000026227429 */ /* 0x000fd00000000000 */
[----:B------:R-:W-:Y:S01]  /*13c0*/  DFMA R36, R34, -UR10, R32 ;  /* 0x8000000a22247c2b */ /* 0x000fe20008000020 */
[----:B------:R-:W-:Y:S01]  /*13d0*/  UMOV UR10, 0x3b39803f ;  /* 0x3b39803f000a7882 */ /* 0x000fe20000000000 */
[----:B------:R-:W-:-:S06]  /*13e0*/  UMOV UR11, 0x3c7abc9e ;  /* 0x3c7abc9e000b7882 */ /* 0x000fcc0000000000 */
[----:B------:R-:W-:Y:S01]  /*13f0*/  DFMA R36, R34, -UR10, R36 ;  /* 0x8000000a22247c2b */ /* 0x000fe20008000024 */
[----:B------:R-:W-:Y:S01]  /*1400*/  UMOV UR10, 0x69ce2bdf ;  /* 0x69ce2bdf000a7882 */ /* 0x000fe20000000000 */
[----:B------:R-:W-:Y:S01]  /*1410*/  IMAD.MOV.U32 R34, RZ, RZ, -0x35dec16 ;  /* 0xfca213eaff227424 */ /* 0x000fe200078e00ff */
[----:B------:R-:W-:Y:S01]  /*1420*/  UMOV UR11, 0x3e5ade15 ;  /* 0x3e5ade15000b7882 */ /* 0x000fe20000000000 */
[----:B------:R-:W-:-:S06]  /*1430*/  IMAD.MOV.U32 R35, RZ, RZ, 0x3e928af3 ;  /* 0x3e928af3ff237424 */ /* 0x000fcc00078e00ff */
[----:B------:R-:W-:Y:S01]  /*1440*/  DFMA R34, R36, UR10, R34 ;  /* 0x0000000a24227c2b */ /* 0x000fe20008000022 */
[----:B------:R-:W-:Y:S01]  /*1450*/  UMOV UR10, 0x62401315 ;  /* 0x62401315000a7882 */ /* 0x000fe20000000000 */
[----:B------:R-:W-:-:S06]  /*1460*/  UMOV UR11, 0x3ec71dee ;  /* 0x3ec71dee000b7882 */ /* 0x000fcc0000000000 */
[----:B------:R-:W-:Y:S01]  /*1470*/  DFMA R34, R36, R34, UR10 ;  /* 0x0000000a24227e2b */ /* 0x000fe20008000022 */
        /* <DEDUP_REMOVED lines=20> */
[----:B------:R-:W-:-:S08]  /*15c0*/  DFMA R34, R36, R34, UR10 ;  /* 0x0000000a24227e2b */ /* 0x000fd00008000022 */
[----:B------:R-:W-:-:S08]  /*15d0*/  DFMA R34, R36, R34, 1 ;  /* 0x3ff000002422742b */ /* 0x000fd00000000022 */
[----:B------:R-:W-:-:S10]  /*15e0*/  DFMA R34, R36, R34, 1 ;  /* 0x3ff000002422742b */ /* 0x000fd40000000022 */
[----:B------:R-:W-:Y:S02]  /*15f0*/  IMAD R47, R38, 0x100000, R35 ;  /* 0x00100000262f7824 */ /* 0x000fe400078e0223 */
[----:B------:R-:W-:Y:S01]  /*1600*/  IMAD.MOV.U32 R46, RZ, RZ, R34 ;  /* 0x000000ffff2e7224 */ /* 0x000fe200078e0022 */
[----:B------:R-:W-:Y:S06]  /*1610*/  @!P0 BRA `(.L_x_16) ;  /* 0x0000000000348947 */ /* 0x000fec0003800000 */
[----:B------:R-:W-:Y:S01]  /*1620*/  FSETP.GEU.AND P1, PT, |R33|, 4.2275390625, PT ;  /* 0x408748002100780b */ /* 0x000fe20003f2e200 */
[C---:B------:R-:W-:Y:S02]  /*1630*/  DADD R40, R32.reuse, +INF ;  /* 0x7ff0000020287429 */ /* 0x040fe40000000000 */
[----:B------:R-:W-:-:S08]  /*1640*/  DSETP.GEU.AND P0, PT, R32, RZ, PT ;  /* 0x000000ff2000722a */ /* 0x000fd00003f0e000 */
[----:B------:R-:W-:Y:S02]  /*1650*/  FSEL R46, R40, RZ, P0 ;  /* 0x000000ff282e7208 */ /* 0x000fe40000000000 */
[----:B------:R-:W-:Y:S01]  /*1660*/  @!P1 LEA.HI R36, R38, R38, RZ, 0x1 ;  /* 0x0000002626249211 */ /* 0x000fe200078f08ff */
[----:B------:R-:W-:Y:S01]  /*1670*/  @!P1 IMAD.MOV.U32 R32, RZ, RZ, R34 ;  /* 0x000000ffff209224 */ /* 0x000fe200078e0022 */
[----:B------:R-:W-:Y:S01]  /*1680*/  FSEL R47, R41, RZ, P0 ;  /* 0x000000ff292f7208 */ /* 0x000fe20000000000 */
[----:B------:R-:W-:Y:S01]  /*1690*/  @!P1 IMAD.MOV.U32 R34, RZ, RZ, RZ ;  /* 0x000000ffff229224 */ /* 0x000fe200078e00ff */
[----:B------:R-:W-:-:S04]  /*16a0*/  @!P1 SHF.R.S32.HI R33, RZ, 0x1, R36 ;  /* 0x00000001ff219819 */ /* 0x000fc80000011424 */
[----:B------:R-:W-:Y:S01]  /*16b0*/  @!P1 IADD3 R38, PT, PT, R38, -R33, RZ ;  /* 0x8000002126269210 */ /* 0x000fe20007ffe0ff */
[----:B------:R-:W-:-:S03]  /*16c0*/  @!P1 IMAD R33, R33, 0x100000, R35 ;  /* 0x0010000021219824 */ /* 0x000fc600078e0223 */
[----:B------:R-:W-:-:S06]  /*16d0*/  @!P1 LEA R35, R38, 0x3ff00000, 0x14 ;  /* 0x3ff0000026239811 */ /* 0x000fcc00078ea0ff */
[----:B------:R-:W-:-:S11]  /*16e0*/  @!P1 DMUL R46, R32, R34 ;  /* 0x00000022202e9228 */ /* 0x000fd60000000000 */
.L_x_16:
[----:B------:R-:W-:Y:S05]  /*16f0*/  BSYNC.RECONVERGENT B0 ;  /* 0x0000000000007941 */ /* 0x000fea0003800200 */
.L_x_15:
[----:B------:R-:W-:Y:S01]  /*1700*/  DMUL R46, R18, R46 ;  /* 0x0000002e122e7228 */ /* 0x000fe20000000000 */
[----:B------:R-:W-:Y:S10]  /*1710*/  BRA `(.L_x_17) ;  /* 0x00000014000c7947 */ /* 0x000ff40003800000 */
.L_x_8:
[----:B------:R-:W-:-:S14]  /*1720*/  DSETP.NEU.AND P0, PT, R40, UR20, PT ;  /* 0x0000001428007e2a */ /* 0x000fdc000bf0d000 */
[----:B------:R-:W-:Y:S05]  /*1730*/  @P0 BRA `(.L_x_18) ;  /* 0x0000000800180947 */ /* 0x000fea0003800000 */
        /* <DEDUP_REMOVED lines=8> */
.L_x_19:
        /* <DEDUP_REMOVED lines=17> */
.L_x_21:
[----:B------:R-:W-:Y:S05]  /*18d0*/  BSYNC.RECONVERGENT B0 ;  /* 0x0000000000007941 */ /* 0x000fea0003800200 */
.L_x_20:
        /* <DEDUP_REMOVED lines=12> */
.L_x_22:
        /* <DEDUP_REMOVED lines=33> */
.L_x_24:
[----:B------:R-:W-:Y:S05]  /*1bb0*/  BSYNC.RECONVERGENT B1 ;  /* 0x0000000000017941 */ /* 0x000fea0003800200 */
.L_x_23:
        /* <DEDUP_REMOVED lines=54> */
[----:B------:R-:W-:-:S05]  /*1f20*/  @!P1 SHF.R.S32.HI R33, RZ, 0x1, R36 ;  /* 0x00000001ff219819 */ /* 0x000fca0000011424 */
[----:B------:R-:W-:Y:S01]  /*1f30*/  @!P1 IMAD.IADD R38, R38, 0x1, -R33 ;  /* 0x0000000126269824 */ /* 0x000fe200078e0a21 */
[----:B------:R-:W-:-:S04]  /*1f40*/  @!P1 LEA R33, R33, R35, 0x14 ;  /* 0x0000002321219211 */ /* 0x000fc800078ea0ff */
[----:B------:R-:W-:-:S06]  /*1f50*/  @!P1 LEA R35, R38, 0x3ff00000, 0x14 ;  /* 0x3ff0000026239811 */ /* 0x000fcc00078ea0ff */
[----:B------:R-:W-:-:S11]  /*1f60*/  @!P1 DMUL R46, R32, R34 ;  /* 0x00000022202e9228 */ /* 0x000fd60000000000 */
.L_x_26:
[----:B------:R-:W-:Y:S05]  /*1f70*/  BSYNC.RECONVERGENT B0 ;  /* 0x0000000000007941 */ /* 0x000fea0003800200 */
.L_x_25:
[----:B------:R-:W-:Y:S01]  /*1f80*/  DMUL R46, R46, UR34 ;  /* 0x000000222e2e7c28 */ /* 0x000fe20008000000 */
[----:B------:R-:W-:Y:S10]  /*1f90*/  BRA `(.L_x_17) ;  /* 0x0000000800ec7947 */ /* 0x000ff40003800000 */
.L_x_18:
        /* <DEDUP_REMOVED lines=10> */
.L_x_28:
        /* <DEDUP_REMOVED lines=17> */
.L_x_30:
[----:B------:R-:W-:Y:S05]  /*2150*/  BSYNC.RECONVERGENT B0 ;  /* 0x0000000000007941 */ /* 0x000fea0003800200 */
.L_x_29:
        /* <DEDUP_REMOVED lines=12> */
.L_x_31:
        /* <DEDUP_REMOVED lines=33> */
.L_x_33:
[----:B------:R-:W-:Y:S05]  /*2430*/  BSYNC.RECONVERGENT B1 ;  /* 0x0000000000017941 */ /* 0x000fea0003800200 */
.L_x_32:
        /* <DEDUP_REMOVED lines=50> */
[----:B------:R-:W-:Y:S02]  /*2760*/  @!P1 LEA.HI R36, R38, R38, RZ, 0x1 ;  /* 0x0000002626249211 */ /* 0x000fe400078f08ff */
[----:B------:R-:W-:Y:S01]  /*2770*/  @!P1 MOV R32, R34 ;  /* 0x0000002200209202 */ /* 0x000fe20000000f00 */
[----:B------:R-:W-:Y:S01]  /*2780*/  @!P1 IMAD.MOV.U32 R34, RZ, RZ, RZ ;  /* 0x000000ffff229224 */ /* 0x000fe200078e00ff */
[----:B------:R-:W-:Y:S02]  /*2790*/  @!P1 SHF.R.S32.HI R33, RZ, 0x1, R36 ;  /* 0x00000001ff219819 */ /* 0x000fe40000011424 */
[----:B------:R-:W-:-:S03]  /*27a0*/  FSEL R47, R41, RZ, P0 ;  /* 0x000000ff292f7208 */ /* 0x000fc60000000000 */
[----:B------:R-:W-:Y:S02]  /*27b0*/  @!P1 IMAD.IADD R38, R38, 0x1, -R33 ;  /* 0x0000000126269824 */ /* 0x000fe400078e0a21 */
[----:B------:R-:W-:-:S03]  /*27c0*/  @!P1 IMAD R33, R33, 0x100000, R35 ;  /* 0x0010000021219824 */ /* 0x000fc600078e0223 */
[----:B------:R-:W-:-:S06]  /*27d0*/  @!P1 LEA R35, R38, 0x3ff00000, 0x14 ;  /* 0x3ff0000026239811 */ /* 0x000fcc00078ea0ff */
[----:B------:R-:W-:-:S11]  /*27e0*/  @!P1 DMUL R46, R32, R34 ;  /* 0x00000022202e9228 */ /* 0x000fd60000000000 */
.L_x_35:
[----:B------:R-:W-:Y:S05]  /*27f0*/  BSYNC.RECONVERGENT B0 ;  /* 0x0000000000007941 */ /* 0x000fea0003800200 */
.L_x_34:
[----:B------:R-:W-:Y:S01]  /*2800*/  DMUL R46, R16, R46 ;  /* 0x0000002e102e7228 */ /* 0x000fe20000000000 */
[----:B------:R-:W-:Y:S10]  /*2810*/  BRA `(.L_x_17) ;  /* 0x0000000000cc7947 */ /* 0x000ff40003800000 */
.L_x_27:
[----:B------:R-:W1:Y:S01]  /*2820*/  MUFU.RCP64H R33, R25 ;  /* 0x0000001900217308 */ /* 0x000e620000001800 */
[----:B------:R-:W-:Y:S01]  /*2830*/  IMAD.MOV.U32 R32, RZ, RZ, 0x1 ;  /* 0x00000001ff207424 */ /* 0x000fe200078e00ff */
[----:B------:R-:W-:Y:S01]  /*2840*/  DMUL R34, R34, UR28 ;  /* 0x0000001c22227c28 */ /* 0x000fe20008000000 */
[----:B------:R-:W-:Y:S09]  /*2850*/  BAR.SYNC.DEFER_BLOCKING 0x0 ;  /* 0x0000000000007b1d */ /* 0x000ff20000010000 */
[----:B------:R-:W-:Y:S01]  /*2860*/  FSETP.GEU.AND P1, PT, |R35|, 6.5827683646048100446e-37, PT ;  /* 0x036000002300780b */ /* 0x000fe20003f2e200 */
[----:B-1----:R-:W-:-:S08]  /*2870*/  DFMA R36, R32, -R24, 1 ;  /* 0x3ff000002024742b */ /* 0x002fd00000000818 */
[----:B------:R-:W-:-:S08]  /*2880*/  DFMA R36, R36, R36, R36 ;  /* 0x000000242424722b */ /* 0x000fd00000000024 */
[----:B------:R-:W-:-:S08]  /*2890*/  DFMA R36, R32, R36, R32 ;  /* 0x000000242024722b */ /* 0x000fd00000000020 */
[----:B------:R-:W-:-:S08]  /*28a0*/  DFMA R32, R36, -R24, 1 ;  /* 0x3ff000002420742b */ /* 0x000fd00000000818 */
[----:B------:R-:W-:-:S08]  /*28b0*/  DFMA R32, R36, R32, R36 ;  /* 0x000000202420722b */ /* 0x000fd00000000024 */
[----:B------:R-:W-:-:S08]  /*28c0*/  DMUL R36, R34, R32 ;  /* 0x0000002022247228 */ /* 0x000fd00000000000 */
[----:B------:R-:W-:-:S08]  /*28d0*/  DFMA R38, R36, -R24, R34 ;  /* 0x800000182426722b */ /* 0x000fd00000000022 */
[----:B------:R-:W-:-:S10]  /*28e0*/  DFMA R32, R32, R38, R36 ;  /* 0x000000262020722b */ /* 0x000fd40000000024 */
[----:B------:R-:W-:-:S05]  /*28f0*/  FFMA R36, RZ, R25, R33 ;  /* 0x00000019ff247223 */ /* 0x000fca0000000021 */
[----:B------:R-:W-:-:S13]  /*2900*/  FSETP.GT.AND P0, PT, |R36|, 1.469367938527859385e-39, PT ;  /* 0x001000002400780b */ /* 0x000fda0003f04200 */
[----:B------:R-:W-:Y:S05]  /*2910*/  @P0 BRA P1, `(.L_x_36) ;  /* 0x0000000000140947 */ /* 0x000fea0000800000 */
[----:B------:R-:W-:Y:S01]  /*2920*/  IMAD.MOV.U32 R36, RZ, RZ, R34 ;  /* 0x000000ffff247224 */ /* 0x000fe200078e0022 */
[----:B------:R-:W-:Y:S01]  /*2930*/  MOV R34, 0x2970 ;  /* 0x0000297000227802 */ /* 0x000fe20000000f00 */
[----:B------:R-:W-:Y:S02]  /*2940*/  IMAD.MOV.U32 R32, RZ, RZ, R24 ;  /* 0x000000ffff207224 */ /* 0x000fe400078e0018 */
[----:B------:R-:W-:-:S07]  /*2950*/  IMAD.MOV.U32 R33, RZ, RZ, R25 ;  /* 0x000000ffff217224 */ /* 0x000fce00078e0019 */
[----:B0-----:R-:W-:Y:S05]  /*2960*/  CALL.REL.NOINC `($__internal_0_$__cuda_sm20_div_rn_f64_full) ;  /* 0x000001a400007944 */ /* 0x001fea0003c00000 */
.L_x_36:
        /* <DEDUP_REMOVED lines=19> */
[----:B------:R-:W-:Y:S02]  /*2aa0*/  IMAD.MOV.U32 R39, RZ, RZ, R33 ;  /* 0x000000ffff277224 */ /* 0x000fe400078e0021 */
[----:B------:R-:W-:Y:S02]  /*2ab0*/  IMAD.MOV.U32 R38, RZ, RZ, R52 ;  /* 0x000000ffff267224 */ /* 0x000fe400078e0034 */
[----:B------:R-:W-:Y:S02]  /*2ac0*/  IMAD.MOV.U32 R37, RZ, RZ, R53 ;  /* 0x000000ffff257224 */ /* 0x000fe400078e0035 */
[----:B------:R-:W-:Y:S02]  /*2ad0*/  IMAD.MOV.U32 R34, RZ, RZ, R46 ;  /* 0x000000ffff227224 */ /* 0x000fe400078e002e */
[----:B------:R-:W-:-:S02]  /*2ae0*/  IMAD.MOV.U32 R33, RZ, RZ, R47 ;  /* 0x000000ffff217224 */ /* 0x000fc400078e002f */
[----:B------:R-:W-:-:S07]  /*2af0*/  IMAD.MOV.U32 R35, RZ, RZ, R43 ;  /* 0x000000ffff237224 */ /* 0x000fce00078e002b */
[----:B0-----:R-:W-:Y:S05]  /*2b00*/  CALL.REL.NOINC `($__internal_1_$__cuda_sm20_dsqrt_rn_f64_mediumpath_v1) ;  /* 0x000001a8002c7944 */ /* 0x001fea0003c00000 */
[----:B------:R-:W-:-:S07]  /*2b10*/  IMAD.MOV.U32 R35, RZ, RZ, R33 ;  /* 0x000000ffff237224 */ /* 0x000fce00078e0021 */
.L_x_38:
[----:B0-----:R-:W-:Y:S05]  /*2b20*/  BSYNC.RECONVERGENT B0 ;  /* 0x0000000000007941 */ /* 0x001fea0003800200 */
.L_x_37:
[----:B------:R-:W-:Y:S01]  /*2b30*/  MOV R46, R34 ;  /* 0x00000022002e7202 */ /* 0x000fe20000000f00 */
[----:B------:R-:W-:-:S07]  /*2b40*/  IMAD.MOV.U32 R47, RZ, RZ, R35 ;  /* 0x000000ffff2f7224 */ /* 0x000fce00078e0023 */
.L_x_17:
[----:B------:R-:W-:Y:S06]  /*2b50*/  BAR.SYNC.DEFER_BLOCKING 0x0 ;  /* 0x0000000000007b1d */ /* 0x000fec0000010000 */
[----:B------:R-:W-:Y:S01]  /*2b60*/  DSETP.NEU.AND P0, PT, |R50|, +INF , PT ;  /* 0x7ff000003200742a */ /* 0x000fe20003f0d200 */
[----:B------:R-:W-:-:S13]  /*2b70*/  BSSY.RECONVERGENT B2, `(.L_x_39) ;  /* 0x000001e000027945 */ /* 0x000fda0003800200 */
[----:B------:R-:W-:Y:S01]  /*2b80*/  @!P0 DMUL R52, RZ, R50 ;  /* 0x00000032ff348228 */ /* 0x000fe20000000000 */
[----:B------:R-:W-:Y:S01]  /*2b90*/  @!P0 IMAD.MOV.U32 R58, RZ, RZ, 0x1 ;  /* 0x00000001ff3a8424 */ /* 0x000fe200078e00ff */
[----:B------:R-:W-:Y:S09]  /*2ba0*/  @!P0 BRA `(.L_x_40) ;  /* 0x0000000000688947 */ /* 0x000ff20003800000 */
[----:B------:R-:W-:Y:S01]  /*2bb0*/  UMOV UR10, 0x6dc9c883 ;  /* 0x6dc9c883000a7882 */ /* 0x000fe20000000000 */
[----:B------:R-:W-:Y:S01]  /*2bc0*/  UMOV UR11, 0x3fe45f30 ;  /* 0x3fe45f30000b7882 */ /* 0x000fe20000000000 */
[C---:B------:R-:W-:Y:S01]  /*2bd0*/  DSETP.GE.AND P0, PT, |R50|.reuse, 2.14748364800000000000e+09, PT ;  /* 0x41e000003200742a */ /* 0x040fe20003f06200 */
[----:B------:R-:W-:Y:S01]  /*2be0*/  BSSY.RECONVERGENT B3, `(.L_x_41) ;  /* 0x0000015000037945 */ /* 0x000fe20003800200 */
[----:B------:R-:W-:Y:S01]  /*2bf0*/  DMUL R32, R50, UR10 ;  /* 0x0000000a32207c28 */ /* 0x000fe20008000000 */
[----:B------:R-:W-:Y:S01]  /*2c00*/  UMOV UR10, 0x54442d18 ;  /* 0x54442d18000a7882 */ /* 0x000fe20000000000 */
[----:B------:R-:W-:-:S08]  /*2c10*/  UMOV UR11, 0x3ff921fb ;  /* 0x3ff921fb000b7882 */ /* 0x000fd00000000000 */
[----:B------:R-:W0:Y:S08]  /*2c20*/  F2I.F64 R32, R32 ;  /* 0x0000002000207311 */ /* 0x000e300000301100 */
[----:B0-----:R-:W0:Y:S02]  /*2c30*/  I2F.F64 R52, R32 ;  /* 0x0000002000347312 */ /* 0x001e240000201c00 */
[----:B0-----:R-:W-:Y:S01]  /*2c40*/  DFMA R34, R52, -UR10, R50 ;  /* 0x8000000a34227c2b */ /* 0x001fe20008000032 */
[----:B------:R-:W-:Y:S01]  /*2c50*/  UMOV UR10, 0x33145c00 ;  /* 0x33145c00000a7882 */ /* 0x000fe20000000000 */
[----:B------:R-:W-:-:S06]  /*2c60*/  UMOV UR11, 0x3c91a626 ;  /* 0x3c91a626000b7882 */ /* 0x000fcc0000000000 */
[----:B------:R-:W-:Y:S01]  /*2c70*/  DFMA R34, R52, -UR10, R34 ;  /* 0x8000000a34227c2b */ /* 0x000fe20008000022 */
[----:B------:R-:W-:Y:S01]  /*2c80*/  UMOV UR10, 0x252049c0 ;  /* 0x252049c0000a7882 */ /* 0x000fe20000000000 */
[----:B------:R-:W-:-:S06]  /*2c90*/  UMOV UR11, 0x397b839a ;  /* 0x397b839a000b7882 */ /* 0x000fcc0000000000 */
[----:B------:R-:W-:Y:S01]  /*2ca0*/  DFMA R52, R52, -UR10, R34 ;  /* 0x8000000a34347c2b */ /* 0x000fe20008000022 */
[----:B------:R-:W-:Y:S10]  /*2cb0*/  @!P0 BRA `(.L_x_42) ;  /* 0x00000000001c8947 */ /* 0x000ff40003800000 */
[----:B------:R-:W-:Y:S01]  /*2cc0*/  IMAD.MOV.U32 R36, RZ, RZ, R50 ;  /* 0x000000ffff247224 */ /* 0x000fe200078e0032 */
[----:B------:R-:W-:Y:S01]  /*2cd0*/  MOV R68, 0x2d00 ;  /* 0x00002d0000447802 */ /* 0x000fe20000000f00 */
[----:B------:R-:W-:-:S07]  /*2ce0*/  IMAD.MOV.U32 R69, RZ, RZ, R51 ;  /* 0x000000ffff457224 */ /* 0x000fce00078e0033 */
[----:B------:R-:W-:Y:S05]  /*2cf0*/  CALL.REL.NOINC `($_Z9paths_rk4PdS_S_$__internal_trig_reduction_slowpathd) ;  /* 0x000001b400247944 */ /* 0x000fea0003c00000 */
[----:B------:R-:W-:Y:S02]  /*2d00*/  IMAD.MOV.U32 R32, RZ, RZ, R34 ;  /* 0x000000ffff207224 */ /* 0x000fe400078e0022 */
[----:B------:R-:W-:Y:S02]  /*2d10*/  IMAD.MOV.U32 R52, RZ, RZ, R36 ;  /* 0x000000ffff347224 */ /* 0x000fe400078e0024 */
[----:B------:R-:W-:-:S07]  /*2d20*/  IMAD.MOV.U32 R53, RZ, RZ, R37 ;  /* 0x000000ffff357224 */ /* 0x000fce00078e0025 */
.L_x_42:
[----:B------:R-:W-:Y:S05]  /*2d30*/  BSYNC.RECONVERGENT B3 ;  /* 0x0000000000037941 */ /* 0x000fea0003800200 */
.L_x_41:
[----:B------:R-:W-:-:S07]  /*2d40*/  VIADD R58, R32, 0x1 ;  /* 0x00000001203a7836 */ /* 0x000fce0000000000 */
.L_x_40:
[----:B------:R-:W-:Y:S05]  /*2d50*/  BSYNC.RECONVERGENT B2 ;  /* 0x0000000000027941 */ /* 0x000fea0003800200 */
.L_x_39:
[----:B------:R-:W-:-:S05]  /*2d60*/  IMAD.SHL.U32 R32, R58, 0x40, RZ ;  /* 0x000000403a207824 */ /* 0x000fca00078e00ff */
[----:B------:R-:W-:-:S04]  /*2d70*/  LOP3.LUT R32, R32, 0x40, RZ, 0xc0, !PT ;  /* 0x0000004020207812 */ /* 0x000fc800078ec0ff */
[----:B------:R-:W-:-:S05]  /*2d80*/  IADD3 R50, P0, PT, R32, UR32, RZ ;  /* 0x0000002020327c10 */ /* 0x000fca000ff1e0ff */
[----:B------:R-:W-:-:S05]  /*2d90*/  IMAD.X R51, RZ, RZ, UR33, P0 ;  /* 0x00000021ff337e24 */ /* 0x000fca00080e06ff */
[----:B------:R-:W2:Y:S04]  /*2da0*/  LDG.E.128.CONSTANT R32, desc[UR16][R50.64] ;  /* 0x0000001032207981 */ /* 0x000ea8000c1e9d00 */
[----:B------:R-:W3:Y:S04]  /*2db0*/  LDG.E.128.CONSTANT R36, desc[UR16][R50.64+0x10] ;  /* 0x0000101032247981 */ /* 0x000ee8000c1e9d00 */
[----:B------:R-:W4:Y:S01]  /*2dc0*/  LDG.E.128.CONSTANT R40, desc[UR16][R50.64+0x20] ;  /* 0x0000201032287981 */ /* 0x000f22000c1e9d00 */
[----:B------:R-:W-:Y:S01]  /*2dd0*/  LOP3.LUT R54, R58, 0x1, RZ, 0xc0, !PT ;  /* 0x000000013a367812 */ /* 0x000fe200078ec0ff */
[----:B------:R-:W-:Y:S01]  /*2de0*/  IMAD.MOV.U32 R56, RZ, RZ, 0x20fd8164 ;  /* 0x20fd8164ff387424 */ /* 0x000fe200078e00ff */
[----:B------:R-:W-:Y:S01]  /*2df0*/  DSETP.NEU.AND P1, PT, |R44|, +INF , PT ;  /* 0x7ff000002c00742a */ /* 0x000fe20003f2d200 */
[----:B------:R-:W-:Y:S01]  /*2e00*/  IMAD.MOV.U32 R57, RZ, RZ, 0x3da8ff83 ;  /* 0x3da8ff83ff397424 */ /* 0x000fe200078e00ff */
[----:B------:R-:W-:Y:S01]  /*2e10*/  ISETP.NE.U32.AND P0, PT, R54, 0x1, PT ;  /* 0x000000013600780c */ /* 0x000fe20003f05070 */
[----:B------:R-:W-:Y:S01]  /*2e20*/  DMUL R54, R52, R52 ;  /* 0x0000003434367228 */ /* 0x000fe20000000000 */
[----:B------:R-:W-:Y:S02]  /*2e30*/  BSSY.RECONVERGENT B2, `(.L_x_43) ;  /* 0x000002e000027945 */ /* 0x000fe40003800200 */
[----:B------:R-:W-:-:S02]  /*2e40*/  FSEL R56, R56, -8.06006814911005101289e+34, !P0 ;  /* 0xf9785eba38387808 */ /* 0x000fc40004000000 */
[----:B------:R-:W-:-:S06]  /*2e50*/  FSEL R57, -R57, 0.11223486810922622681, !P0 ;  /* 0x3de5db6539397808 */ /* 0x000fcc0004000100 */
[----:B--2---:R-:W-:-:S08]  /*2e60*/  DFMA R32, R54, R56, R32 ;  /* 0x000000383620722b */ /* 0x004fd00000000020 */
[----:B------:R-:W-:-:S08]  /*2e70*/  DFMA R32, R54, R32, R34 ;  /* 0x000000203620722b */ /* 0x000fd00000000022 */
[----:B---3--:R-:W-:-:S08]  /*2e80*/  DFMA R32, R54, R32, R36 ;  /* 0x000000203620722b */ /* 0x008fd00000000024 */
[----:B------:R-:W-:-:S08]  /*2e90*/  DFMA R32, R54, R32, R38 ;  /* 0x000000203620722b */ /* 0x000fd00000000026 */
[----:B----4-:R-:W-:-:S08]  /*2ea0*/  DFMA R32, R54, R32, R40 ;  /* 0x000000203620722b */ /* 0x010fd00000000028 */
[----:B------:R-:W-:-:S08]  /*2eb0*/  DFMA R32, R54, R32, R42 ;  /* 0x000000203620722b */ /* 0x000fd0000000002a */
[----:B------:R-:W-:Y:S02]  /*2ec0*/  DFMA R52, R32, R52, R52 ;  /* 0x000000342034722b */ /* 0x000fe40000000034 */
[----:B------:R-:W-:-:S10]  /*2ed0*/  DFMA R32, R54, R32, 1 ;  /* 0x3ff000003620742b */ /* 0x000fd40000000020 */
[----:B------:R-:W-:Y:S02]  /*2ee0*/  FSEL R34, R32, R52, !P0 ;  /* 0x0000003420227208 */ /* 0x000fe40004000000 */
[----:B------:R-:W-:Y:S01]  /*2ef0*/  FSEL R35, R33, R53, !P0 ;  /* 0x0000003521237208 */ /* 0x000fe20004000000 */
[----:B------:R-:W-:Y:S01]  /*2f00*/  @!P1 DMUL R52, RZ, R44 ;  /* 0x0000002cff349228 */ /* 0x000fe20000000000 */
[----:B------:R-:W-:Y:S01]  /*2f10*/  LOP3.LUT P0, RZ, R58, 0x2, RZ, 0xc0, !PT ;  /* 0x000000023aff7812 */ /* 0x000fe2000780c0ff */
[----:B------:R-:W-:-:S03]  /*2f20*/  @!P1 IMAD.MOV.U32 R58, RZ, RZ, 0x1 ;  /* 0x00000001ff3a9424 */ /* 0x000fc600078e00ff */
[----:B------:R-:W-:-:S10]  /*2f30*/  DADD R32, RZ, -R34 ;  /* 0x00000000ff207229 */ /* 0x000fd40000000822 */
[----:B------:R-:W-:Y:S02]  /*2f40*/  FSEL R50, R34, R32, !P0 ;  /* 0x0000002022327208 */ /* 0x000fe40004000000 */
[----:B------:R-:W-:Y:S01]  /*2f50*/  FSEL R51, R35, R33, !P0 ;  /* 0x0000002123337208 */ /* 0x000fe20004000000 */
[----:B------:R-:W-:Y:S06]  /*2f60*/  @!P1 BRA `(.L_x_44) ;  /* 0x0000000000689947 */ /* 0x000fec0003800000 */
        /* <DEDUP_REMOVED lines=24> */
.L_x_46:
[----:B------:R-:W-:Y:S05]  /*30f0*/  BSYNC.RECONVERGENT B3 ;  /* 0x0000000000037941 */ /* 0x000fea0003800200 */
.L_x_45:
[----:B------:R-:W-:-:S07]  /*3100*/  IADD3 R58, PT, PT, R32, 0x1, RZ ;  /* 0x00000001203a7810 */ /* 0x000fce0007ffe0ff */
.L_x_44:
[----:B------:R-:W-:Y:S05]  /*3110*/  BSYNC.RECONVERGENT B2 ;  /* 0x0000000000027941 */ /* 0x000fea0003800200 */
.L_x_43:
        /* <DEDUP_REMOVED lines=9> */
[----:B------:R-:W-:Y:S01]  /*31b0*/  DMUL R46, R46, -UR22 ;  /* 0x800000162e2e7c28 */ /* 0x000fe20008000000 */
[----:B------:R-:W-:Y:S01]  /*31c0*/  IMAD.MOV.U32 R57, RZ, RZ, 0x3da8ff83 ;  /* 0x3da8ff83ff397424 */ /* 0x000fe200078e00ff */
[----:B------:R-:W-:Y:S01]  /*31d0*/  ISETP.NE.U32.AND P0, PT, R54, 0x1, PT ;  /* 0x000000013600780c */ /* 0x000fe20003f05070 */
[----:B------:R-:W-:Y:S01]  /*31e0*/  DMUL R54, R52, R52 ;  /* 0x0000003434367228 */ /* 0x000fe20000000000 */
[----:B------:R-:W-:Y:S02]  /*31f0*/  BSSY.RECONVERGENT B1, `(.L_x_47) ;  /* 0x0000028000017945 */ /* 0x000fe40003800200 */
[----:B------:R-:W-:-:S02]  /*3200*/  FSEL R56, R56, -8.06006814911005101289e+34, !P0 ;  /* 0xf9785eba38387808 */ /* 0x000fc40004000000 */
[----:B------:R-:W-:-:S06]  /*3210*/  FSEL R57, -R57, 0.11223486810922622681, !P0 ;  /* 0x3de5db6539397808 */ /* 0x000fcc0004000100 */
[----:B--2---:R-:W-:-:S08]  /*3220*/  DFMA R32, R54, R56, R32 ;  /* 0x000000383620722b */ /* 0x004fd00000000020 */
[----:B------:R-:W-:Y:S01]  /*3230*/  DFMA R32, R54, R32, R34 ;  /* 0x000000203620722b */ /* 0x000fe20000000022 */
[----:B------:R-:W0:Y:S01]  /*3240*/  MUFU.RCP64H R35, R23 ;  /* 0x0000001700237308 */ /* 0x000e220000001800 */
[----:B------:R-:W-:-:S06]  /*3250*/  IMAD.MOV.U32 R34, RZ, RZ, 0x1 ;  /* 0x00000001ff227424 */ /* 0x000fcc00078e00ff */
[----:B---3--:R-:W-:-:S08]  /*3260*/  DFMA R32, R54, R32, R36 ;  /* 0x000000203620722b */ /* 0x008fd00000000024 */
[----:B------:R-:W-:Y:S02]  /*3270*/  DFMA R32, R54, R32, R38 ;  /* 0x000000203620722b */ /* 0x000fe40000000026 */
[----:B0-----:R-:W-:-:S06]  /*3280*/  DFMA R36, -R22, R34, 1 ;  /* 0x3ff000001624742b */ /* 0x001fcc0000000122 */
[----:B----4-:R-:W-:Y:S02]  /*3290*/  DFMA R32, R54, R32, R40 ;  /* 0x000000203620722b */ /* 0x010fe40000000028 */
[----:B------:R-:W-:-:S06]  /*32a0*/  DFMA R36, R36, R36, R36 ;  /* 0x000000242424722b */ /* 0x000fcc0000000024 */
[----:B------:R-:W-:Y:S02]  /*32b0*/  DFMA R32, R54, R32, R42 ;  /* 0x000000203620722b */ /* 0x000fe4000000002a */
[----:B------:R-:W-:-:S06]  /*32c0*/  DFMA R36, R34, R36, R34 ;  /* 0x000000242224722b */ /* 0x000fcc0000000022 */
[----:B------:R-:W-:Y:S02]  /*32d0*/  DFMA R52, R32, R52, R52 ;  /* 0x000000342034722b */ /* 0x000fe40000000034 */
[----:B------:R-:W-:-:S10]  /*32e0*/  DFMA R32, R54, R32, 1 ;  /* 0x3ff000003620742b */ /* 0x000fd40000000020 */
[----:B------:R-:W-:Y:S02]  /*32f0*/  FSEL R38, R32, R52, !P0 ;  /* 0x0000003420267208 */ /* 0x000fe40004000000 */
[----:B------:R-:W-:Y:S02]  /*3300*/  FSEL R39, R33, R53, !P0 ;  /* 0x0000003521277208 */ /* 0x000fe40004000000 */
[----:B------:R-:W-:-:S04]  /*3310*/  LOP3.LUT P0, RZ, R58, 0x2, RZ, 0xc0, !PT ;  /* 0x000000023aff7812 */ /* 0x000fc8000780c0ff */
[----:B------:R-:W-:-:S10]  /*3320*/  DADD R32, RZ, -R38 ;  /* 0x00000000ff207229 */ /* 0x000fd40000000826 */
[----:B------:R-:W-:Y:S02]  /*3330*/  FSEL R32, R38, R32, !P0 ;  /* 0x0000002026207208 */ /* 0x000fe40004000000 */
[----:B------:R-:W-:-:S06]  /*3340*/  FSEL R33, R39, R33, !P0 ;  /* 0x0000002127217208 */ /* 0x000fcc0004000000 */
[----:B------:R-:W-:Y:S02]  /*3350*/  DADD R50, R50, -R32 ;  /* 0x0000000032327229 */ /* 0x000fe40000000820 */
[----:B------:R-:W-:-:S06]  /*3360*/  DFMA R32, -R22, R36, 1 ;  /* 0x3ff000001620742b */ /* 0x000fcc0000000124 */
[----:B------:R-:W-:Y:S02]  /*3370*/  DMUL R46, R50, R46 ;  /* 0x0000002e322e7228 */ /* 0x000fe40000000000 */
[----:B------:R-:W-:-:S06]  /*3380*/  DFMA R32, R36, R32, R36 ;  /* 0x000000202420722b */ /* 0x000fcc0000000024 */
[----:B------:R-:W-:-:S08]  /*3390*/  DMUL R46, R46, R14 ;  /* 0x0000000e2e2e7228 */ /* 0x000fd00000000000 */
[----:B------:R-:W-:Y:S02]  /*33a0*/  DMUL R34, R46, R32 ;  /* 0x000000202e227228 */ /* 0x000fe40000000000 */
[----:B------:R-:W-:-:S06]  /*33b0*/  FSETP.GEU.AND P1, PT, |R47|, 6.5827683646048100446e-37, PT ;  /* 0x036000002f00780b */ /* 0x000fcc0003f2e200 */
        /* <DEDUP_REMOVED lines=11> */
.L_x_48:
[----:B------:R-:W-:Y:S05]  /*3470*/  BSYNC.RECONVERGENT B1 ;  /* 0x0000000000017941 */ /* 0x000fea0003800200 */
.L_x_47:
[----:B------:R-:W-:Y:S01]  /*3480*/  DADD R28, R28, R32 ;  /* 0x000000001c1c7229 */ /* 0x000fe20000000020 */
[----:B------:R-:W0:Y:S06]  /*3490*/  LDC.64 R40, c[0x0][0x380] ;  /* 0x0000e000ff287b82 */ /* 0x000e2c0000000a00 */
[----:B------:R1:W-:Y:S02]  /*34a0*/  STS.64 [R2], R28 ;  /* 0x0000001c02007388 */ /* 0x0003e40000000a00 */
[----:B------:R-:W2:Y:S08]  /*34b0*/  LDC.64 R42, c[0x0][0x388] ;  /* 0x0000e200ff2a7b82 */ /* 0x000eb00000000a00 */
[----:B------:R-:W-:Y:S06]  /*34c0*/  BAR.SYNC.DEFER_BLOCKING 0x0 ;  /* 0x0000000000007b1d */ /* 0x000fec0000010000 */
[----:B------:R3:W4:Y:S02]  /*34d0*/  LDS.64 R44, [R3] ;  /* 0x00000000032c7984 */ /* 0x0007240000000a00 */
[----:B------:R-:W-:Y:S06]  /*34e0*/  BAR.SYNC.DEFER_BLOCKING 0x0 ;  /* 0x0000000000007b1d */ /* 0x000fec0000010000 */
[----:B0-----:R-:W5:Y:S02]  /*34f0*/  LDG.E.64 R32, desc[UR16][R40.64] ;  /* 0x0000001028207981 */ /* 0x001f64000c1e1b00 */
[----:B------:R-:W-:Y:S06]  /*3500*/  BAR.SYNC.DEFER_BLOCKING 0x0 ;  /* 0x0000000000007b1d */ /* 0x000fec0000010000 */
[----:B------:R-:W3:Y:S04]  /*3510*/  LDG.E.64 R34, desc[UR16][R40.64] ;  /* 0x0000001028227981 */ /* 0x000ee8000c1e1b00 */
[----:B--2---:R-:W2:Y:S01]  /*3520*/  LDG.E.64 R46, desc[UR16][R42.64+0x10] ;  /* 0x000010102a2e7981 */ /* 0x004ea2000c1e1b00 */
[----:B------:R-:W-:Y:S06]  /*3530*/  BAR.SYNC.DEFER_BLOCKING 0x0 ;  /* 0x0000000000007b1d */ /* 0x000fec0000010000 */
[----:B------:R-:W4:Y:S04]  /*3540*/  LDG.E.64 R36, desc[UR16][R40.64] ;  /* 0x0000001028247981 */ /* 0x000f28000c1e1b00 */
[----:B------:R-:W4:Y:S01]  /*3550*/  LDG.E.64 R38, desc[UR16][R42.64+0x10] ;  /* 0x000010102a267981 */ /* 0x000f22000c1e1b00 */
[----:B-----5:R-:W-:-:S08]  /*3560*/  DMUL R32, R32, UR26 ;  /* 0x0000001a20207c28 */ /* 0x020fd00008000000 */
[----:B-1----:R-:W-:-:S08]  /*3570*/  DMUL R28, R32, R48 ;  /* 0x00000030201c7228 */ /* 0x002fd00000000000 */
[----:B---3--:R-:W-:-:S08]  /*3580*/  DFMA R34, R34, -R10, R28 ;  /* 0x8000000a2222722b */ /* 0x008fd0000000001c */
[----:B--2---:R-:W-:Y:S02]  /*3590*/  DADD R46, R34, R46 ;  /* 0x00000000222e7229 */ /* 0x004fe4000000002e */
[C---:B----4-:R-:W-:Y:S02]  /*35a0*/  DSETP.NEU.AND P0, PT, R36.reuse, UR36, PT ;  /* 0x0000002424007e2a */ /* 0x050fe4000bf0d000 */
[----:B------:R-:W-:-:S08]  /*35b0*/  DFMA R50, R36, R10, R28 ;  /* 0x0000000a2432722b */ /* 0x000fd0000000001c */
[----:B------:R-:W-:-:S04]  /*35c0*/  DADD R50, R50, R38 ;  /* 0x0000000032327229 */ /* 0x000fc80000000026 */
[----:B------:R-:W-:Y:S07]  /*35d0*/  @P0 BRA `(.L_x_49) ;  /* 0x0000000800180947 */ /* 0x000fee0003800000 */
[----:B------:R-:W0:Y:S01]  /*35e0*/  LDC.64 R28, c[0x3][0xc8] ;  /* 0x00c03200ff1c7b82 */ /* 0x000e220000000a00 */
[----:B------:R-:W-:Y:S01]  /*35f0*/  BSSY.RECONVERGENT B0, `(.L_x_50) ;  /* 0x0000006000007945 */ /* 0x000fe20003800200 */
[----:B------:R-:W-:Y:S01]  /*3600*/  MOV R34, 0x3650 ;  /* 0x0000365000227802 */ /* 0x000fe20000000f00 */
[----:B0-----:R-:W-:-:S08]  /*3610*/  DFMA R28, R28, -0.5, R26 ;  /* 0xbfe000001c1c782b */ /* 0x001fd0000000001a */
[----:B------:R-:W-:Y:S01]  /*3620*/  DADD R32, -RZ, |R28| ;  /* 0x00000000ff207229 */ /* 0x000fe2000000051c */
[----:B------:R-:W-:Y:S10]  /*3630*/  BAR.SYNC.DEFER_BLOCKING 0x0 ;  /* 0x0000000000007b1d */ /* 0x000ff40000010000 */
[----:B------:R-:W-:Y:S05]  /*3640*/  CALL.REL.NOINC `($_Z9paths_rk4PdS_S_$__internal_accurate_pow) ;  /* 0x000001a000107944 */ /* 0x000fea0003c00000 */
[----:B------:R-:W-:Y:S05]  /*3650*/  BSYNC.RECONVERGENT B0 ;  /* 0x0000000000007941 */ /* 0x000fea0003800200 */
.L_x_50:
        /* <DEDUP_REMOVED lines=17> */
.L_x_52:
[----:B------:R-:W-:Y:S05]  /*3770*/  BSYNC.RECONVERGENT B0 ;  /* 0x0000000000007941 */ /* 0x000fea0003800200 */
.L_x_51:
        /* <DEDUP_REMOVED lines=12> */
.L_x_53:
        /* <DEDUP_REMOVED lines=33> */
.L_x_55:
[----:B------:R-:W-:Y:S05]  /*3a50*/  BSYNC.RECONVERGENT B1 ;  /* 0x0000000000017941 */ /* 0x000fea0003800200 */
.L_x_54:
[----:B------:R-:W-:Y:S01]  /*3a60*/  IMAD.MOV.U32 R36, RZ, RZ, 0x652b82fe ;  /* 0x652b82feff247424 */ /* 0x000fe200078e00ff */
[----:B------:R-:W-:Y:S01]  /*3a70*/  MOV R37, 0x3ff71547 ;  /* 0x3ff7154700257802 */ /* 0x000fe20000000f00 */
[----:B------:R-:W-:Y:S01]  /*3a80*/  UMOV UR10, 0xfefa39ef ;  /* 0xfefa39ef000a7882 */ /* 0x000fe20000000000 */
[----:B------:R-:W-:Y:S01]  /*3a90*/  UMOV UR11, 0x3fe62e42 ;  /* 0x3fe62e42000b7882 */ /* 0x000fe20000000000 */
[----:B------:R-:W-:Y:S01]  /*3aa0*/  FSETP.GEU.AND P0, PT, |R33|, 4.1917929649353027344, PT ;  /* 0x4086232b2100780b */ /* 0x000fe20003f0e200 */
[----:B------:R-:W-:Y:S02]  /*3ab0*/  BSSY.RECONVERGENT B0, `(.L_x_56) ;  /* 0x0000036000007945 */ /* 0x000fe40003800200 */
        /* <DEDUP_REMOVED lines=45> */
[----:B------:R-:W-:Y:S02]  /*3d90*/  @!P1 IMAD.MOV.U32 R32, RZ, RZ, R34 ;  /* 0x000000ffff209224 */ /* 0x000fe400078e0022 */
[----:B------:R-:W-:Y:S01]  /*3da0*/  @!P1 IMAD.MOV.U32 R34, RZ, RZ, RZ ;  /* 0x000000ffff229224 */ /* 0x000fe200078e00ff */
[----:B------:R-:W-:Y:S02]  /*3db0*/  @!P1 SHF.R.S32.HI R33, RZ, 0x1, R28 ;  /* 0x00000001ff219819 */ /* 0x000fe4000001141c */
[----:B------:R-:W-:-:S03]  /*3dc0*/  FSEL R28, R38, RZ, P0 ;  /* 0x000000ff261c7208 */ /* 0x000fc60000000000 */
[----:B------:R-:W-:Y:S02]  /*3dd0*/  @!P1 IMAD.IADD R36, R36, 0x1, -R33 ;  /* 0x0000000124249824 */ /* 0x000fe400078e0a21 */
[----:B------:R-:W-:-:S03]  /*3de0*/  @!P1 IMAD R33, R33, 0x100000, R35 ;  /* 0x0010000021219824 */ /* 0x000fc600078e0223 */
[----:B------:R-:W-:-:S06]  /*3df0*/  @!P1 LEA R35, R36, 0x3ff00000, 0x14 ;  /* 0x3ff0000024239811 */ /* 0x000fcc00078ea0ff */
[----:B------:R-:W-:-:S11]  /*3e00*/  @!P1 DMUL R28, R32, R34 ;  /* 0x00000022201c9228 */ /* 0x000fd60000000000 */
.L_x_57:
[----:B------:R-:W-:Y:S05]  /*3e10*/  BSYNC.RECONVERGENT B0 ;  /* 0x0000000000007941 */ /* 0x000fea0003800200 */
.L_x_56:
[----:B------:R-:W-:Y:S01]  /*3e20*/  DMUL R28, R18, R28 ;  /* 0x0000001c121c7228 */ /* 0x000fe20000000000 */
[----:B------:R-:W-:Y:S10]  /*3e30*/  BRA `(.L_x_58) ;  /* 0x0000001400047947 */ /* 0x000ff40003800000 */
.L_x_49:
[----:B------:R-:W-:-:S14]  /*3e40*/  DSETP.NEU.AND P0, PT, R36, UR20, PT ;  /* 0x0000001424007e2a */ /* 0x000fdc000bf0d000 */
[----:B------:R-:W-:Y:S05]  /*3e50*/  @P0 BRA `(.L_x_59) ;  /* 0x0000000800180947 */ /* 0x000fea0003800000 */
        /* <DEDUP_REMOVED lines=8> */
.L_x_60:
        /* <DEDUP_REMOVED lines=17> */
.L_x_62:
[----:B------:R-:W-:Y:S05]  /*3ff0*/  BSYNC.RECONVERGENT B0 ;  /* 0x0000000000007941 */ /* 0x000fea0003800200 */
.L_x_61:
        /* <DEDUP_REMOVED lines=12> */
.L_x_63:
        /* <DEDUP_REMOVED lines=33> */
.L_x_65:
[----:B------:R-:W-:Y:S05]  /*42d0*/  BSYNC.RECONVERGENT B1 ;  /* 0x0000000000017941 */ /* 0x000fea0003800200 */
.L_x_64:
        /* <DEDUP_REMOVED lines=13> */
[----:B------:R-:W-:Y:S01]  /*43b0*/  MOV R28, 0xfca213ea ;  /* 0xfca213ea001c7802 */ /* 0x000fe20000000f00 */
[----:B------:R-:W-:Y:S01]  /*43c0*/  IMAD.MOV.U32 R29, RZ, RZ, 0x3e928af3 ;  /* 0x3e928af3ff1d7424 */ /* 0x000fe200078e00ff */
[----:B------:R-:W-:-:S05]  /*43d0*/  UMOV UR11, 0x3e5ade15 ;  /* 0x3e5ade15000b7882 */ /* 0x000fca0000000000 */
        /* <DEDUP_REMOVED lines=43> */
.L_x_67:
[----:B------:R-:W-:Y:S05]  /*4690*/  BSYNC.RECONVERGENT B0 ;  /* 0x0000000000007941 */ /* 0x000fea0003800200 */
.L_x_66:
[----:B------:R-:W-:Y:S01]  /*46a0*/  DMUL R28, R28, UR34 ;  /* 0x000000221c1c7c28 */ /* 0x000fe20008000000 */
[----:B------:R-:W-:Y:S10]  /*46b0*/  BRA `(.L_x_58) ;  /* 0x0000000800e47947 */ /* 0x000ff40003800000 */
.L_x_59:
        /* <DEDUP_REMOVED lines=10> */
.L_x_69:
        /* <DEDUP_REMOVED lines=17> */
.L_x_71:
[----:B------:R-:W-:Y:S05]  /*4870*/  BSYNC.RECONVERGENT B0 ;  /* 0x0000000000007941 */ /* 0x000fea0003800200 */
.L_x_70:
        /* <DEDUP_REMOVED lines=12> */
.L_x_72:
        /* <DEDUP_REMOVED lines=33> */
.L_x_74:
[----:B------:R-:W-:Y:S05]  /*4b50*/  BSYNC.RECONVERGENT B1 ;  /* 0x0000000000017941 */ /* 0x000fea0003800200 */
.L_x_73:
        /* <DEDUP_REMOVED lines=14> */
[----:B------:R-:W-:Y:S01]  /*4c40*/  MOV R29, 0x3e928af3 ;  /* 0x3e928af3001d7802 */ /* 0x000fe20000000f00 */
        /* <DEDUP_REMOVED lines=44> */
.L_x_76:
[----:B------:R-:W-:Y:S05]  /*4f10*/  BSYNC.RECONVERGENT B0 ;  /* 0x0000000000007941 */ /* 0x000fea0003800200 */
.L_x_75:
[----:B------:R-:W-:Y:S01]  /*4f20*/  DMUL R28, R16, R28 ;  /* 0x0000001c101c7228 */ /* 0x000fe20000000000 */
[----:B------:R-:W-:Y:S10]  /*4f30*/  BRA `(.L_x_58) ;  /* 0x0000000000c47947 */ /* 0x000ff40003800000 */
.L_x_68:
[----:B------:R-:W0:Y:S01]  /*4f40*/  MUFU.RCP64H R29, R25 ;  /* 0x00000019001d7308 */ /* 0x000e220000001800 */
[----:B------:R-:W-:Y:S01]  /*4f50*/  IMAD.MOV.U32 R28, RZ, RZ, 0x1 ;  /* 0x00000001ff1c7424 */ /* 0x000fe200078e00ff */
[----:B------:R-:W-:Y:S06]  /*4f60*/  BAR.SYNC.DEFER_BLOCKING 0x0 ;  /* 0x0000000000007b1d */ /* 0x000fec0000010000 */
[----:B0-----:R-:W-:-:S08]  /*4f70*/  DFMA R34, R28, -R24, 1 ;  /* 0x3ff000001c22742b */ /* 0x001fd00000000818 */
[----:B------:R-:W-:-:S08]  /*4f80*/  DFMA R34, R34, R34, R34 ;  /* 0x000000222222722b */ /* 0x000fd00000000022 */
[----:B------:R-:W-:Y:S02]  /*4f90*/  DFMA R28, R28, R34, R28 ;  /* 0x000000221c1c722b */ /* 0x000fe4000000001c */
[----:B------:R-:W-:-:S06]  /*4fa0*/  DMUL R34, R32, UR28 ;  /* 0x0000001c20227c28 */ /* 0x000fcc0008000000 */
[----:B------:R-:W-:-:S04]  /*4fb0*/  DFMA R36, R28, -R24, 1 ;  /* 0x3ff000001c24742b */ /* 0x000fc80000000818 */
[----:B------:R-:W-:-:S04]  /*4fc0*/  FSETP.GEU.AND P1, PT, |R35|, 6.5827683646048100446e-37, PT ;  /* 0x036000002300780b */ /* 0x000fc80003f2e200 */
        /* <DEDUP_REMOVED lines=11> */
[----:B------:R-:W-:Y:S05]  /*5080*/  CALL.REL.NOINC `($__internal_0_$__cuda_sm20_div_rn_f64_full) ;  /* 0x0000017c00387944 */ /* 0x000fea0003c00000 */
.L_x_77:
[----:B------:R-:W0:Y:S01]  /*5090*/  MUFU.RSQ64H R41, R33 ;  /* 0x0000002100297308 */ /* 0x000e220000001c00 */
[----:B------:R-:W-:Y:S01]  /*50a0*/  VIADD R40, R33, 0xfcb00000 ;  /* 0xfcb0000021287836 */ /* 0x000fe20000000000 */
[----:B------:R-:W-:Y:S01]  /*50b0*/  BSSY.RECONVERGENT B0, `(.L_x_58) ;  /* 0x0000019000007945 */ /* 0x000fe20003800200 */
[----:B------:R-:W-:Y:S02]  /*50c0*/  IMAD.MOV.U32 R34, RZ, RZ, 0x0 ;  /* 0x00000000ff227424 */ /* 0x000fe400078e00ff */
[----:B------:R-:W-:Y:S01]  /*50d0*/  IMAD.MOV.U32 R35, RZ, RZ, 0x3fd80000 ;  /* 0x3fd80000ff237424 */ /* 0x000fe200078e00ff */
[----:B------:R-:W-:Y:S01]  /*50e0*/  ISETP.GE.U32.AND P0, PT, R40, 0x7ca00000, PT ;  /* 0x7ca000002800780c */ /* 0x000fe20003f06070 */
[----:B0-----:R-:W-:-:S08]  /*50f0*/  DMUL R28, R40, R40 ;  /* 0x00000028281c7228 */ /* 0x001fd00000000000 */
        /* <DEDUP_REMOVED lines=16> */
[----:B------:R-:W-:-:S07]  /*5200*/  IMAD.MOV.U32 R33, RZ, RZ, R53 ;  /* 0x000000ffff217224 */ /* 0x000fce00078e0035 */
[----:B------:R-:W-:Y:S05]  /*5210*/  CALL.REL.NOINC `($__internal_1_$__cuda_sm20_dsqrt_rn_f64_mediumpath_v1) ;  /* 0x0000018000687944 */ /* 0x000fea0003c00000 */
[----:B------:R-:W-:Y:S02]  /*5220*/  IMAD.MOV.U32 R28, RZ, RZ, R34 ;  /* 0x000000ffff1c7224 */ /* 0x000fe400078e0022 */
[----:B------:R-:W-:-:S07]  /*5230*/  IMAD.MOV.U32 R29, RZ, RZ, R33 ;  /* 0x000000ffff1d7224 */ /* 0x000fce00078e0021 */
.L_x_78:
[----:B------:R-:W-:Y:S05]  /*5240*/  BSYNC.RECONVERGENT B0 ;  /* 0x0000000000007941 */ /* 0x000fea0003800200 */
.L_x_58:
        /* <DEDUP_REMOVED lines=30> */
.L_x_82:
[----:B------:R-:W-:Y:S05]  /*5430*/  BSYNC.RECONVERGENT B3 ;  /* 0x0000000000037941 */ /* 0x000fea0003800200 */
.L_x_81:
[----:B------:R-:W-:-:S07]  /*5440*/  VIADD R58, R32, 0x1 ;  /* 0x00000001203a7836 */ /* 0x000fce0000000000 */
.L_x_80:
[----:B------:R-:W-:Y:S05]  /*5450*/  BSYNC.RECONVERGENT B2 ;  /* 0x0000000000027941 */ /* 0x000fea0003800200 */
.L_x_79:
        /* <DEDUP_REMOVED lines=23> */
[----:B------:R-:W-:Y:S01]  /*55d0*/  DFMA R32, R54, R32, 1 ;  /* 0x3ff000003620742b */ /* 0x000fe20000000020 */
[----:B------:R-:W-:-:S09]  /*55e0*/  @!P1 IMAD.MOV.U32 R54, RZ, RZ, 0x1 ;  /* 0x00000001ff369424 */ /* 0x000fd200078e00ff */
[----:B------:R-:W-:Y:S02]  /*55f0*/  FSEL R34, R32, R52, !P0 ;  /* 0x0000003420227208 */ /* 0x000fe40004000000 */
[----:B------:R-:W-:Y:S01]  /*5600*/  FSEL R35, R33, R53, !P0 ;  /* 0x0000003521237208 */ /* 0x000fe20004000000 */
[----:B------:R-:W-:Y:S01]  /*5610*/  @!P1 DMUL R52, RZ, R50 ;  /* 0x00000032ff349228 */ /* 0x000fe20000000000 */
[----:B------:R-:W-:-:S04]  /*5620*/  LOP3.LUT P0, RZ, R58, 0x2, RZ, 0xc0, !PT ;  /* 0x000000023aff7812 */ /* 0x000fc8000780c0ff */
        /* <DEDUP_REMOVED lines=25> */
[----:B------:R-:W-:Y:S01]  /*57c0*/  MOV R32, R34 ;  /* 0x0000002200207202 */ /* 0x000fe20000000f00 */
[----:B------:R-:W-:Y:S02]  /*57d0*/  IMAD.MOV.U32 R52, RZ, RZ, R36 ;  /* 0x000000ffff347224 */ /* 0x000fe400078e0024 */
[----:B------:R-:W-:-:S07]  /*57e0*/  IMAD.MOV.U32 R53, RZ, RZ, R37 ;  /* 0x000000ffff357224 */ /* 0x000fce00078e0025 */
.L_x_86:
[----:B------:R-:W-:Y:S05]  /*57f0*/  BSYNC.RECONVERGENT B3 ;  /* 0x0000000000037941 */ /* 0x000fea0003800200 */
.L_x_85:
[----:B------:R-:W-:-:S07]  /*5800*/  VIADD R54, R32, 0x1 ;  /* 0x0000000120367836 */ /* 0x000fce0000000000 */
.L_x_84:
[----:B------:R-:W-:Y:S05]  /*5810*/  BSYNC.RECONVERGENT B2 ;  /* 0x0000000000027941 */ /* 0x000fea0003800200 */
.L_x_83:
        /* <DEDUP_REMOVED lines=9> */
[----:B------:R-:W-:Y:S01]  /*58b0*/  DMUL R56, R52, R52 ;  /* 0x0000003434387228 */ /* 0x000fe20000000000 */
[----:B------:R-:W-:Y:S01]  /*58c0*/  BSSY.RECONVERGENT B1, `(.L_x_87) ;  /* 0x000002e000017945 */ /* 0x000fe20003800200 */
[----:B------:R-:W-:Y:S01]  /*58d0*/  ISETP.NE.U32.AND P0, PT, R55, 0x1, PT ;  /* 0x000000013700780c */ /* 0x000fe20003f05070 */
[----:B------:R-:W-:-:S03]  /*58e0*/  IMAD.MOV.U32 R55, RZ, RZ, 0x3da8ff83 ;  /* 0x3da8ff83ff377424 */ /* 0x000fc600078e00ff */
[----:B------:R-:W-:Y:S02]  /*58f0*/  FSEL R58, R58, -8.06006814911005101289e+34, !P0 ;  /* 0xf9785eba3a3a7808 */ /* 0x000fe40004000000 */
[----:B------:R-:W-:-:S06]  /*5900*/  FSEL R59, -R55, 0.11223486810922622681, !P0 ;  /* 0x3de5db65373b7808 */ /* 0x000fcc0004000100 */
[----:B--2---:R-:W-:-:S08]  /*5910*/  DFMA R32, R56, R58, R32 ;  /* 0x0000003a3820722b */ /* 0x004fd00000000020 */
[----:B------:R-:W-:-:S08]  /*5920*/  DFMA R32, R56, R32, R34 ;  /* 0x000000203820722b */ /* 0x000fd00000000022 */
[----:B---3--:R-:W-:Y:S01]  /*5930*/  DFMA R32, R56, R32, R36 ;  /* 0x000000203820722b */ /* 0x008fe20000000024 */
[----:B------:R-:W0:Y:S01]  /*5940*/  MUFU.RCP64H R37, UR40 ;  /* 0x0000002800257d08 */ /* 0x000e220008001800 */
[----:B------:R-:W-:-:S06]  /*5950*/  IMAD.MOV.U32 R36, RZ, RZ, 0x1 ;  /* 0x00000001ff247424 */ /* 0x000fcc00078e00ff */
[C---:B------:R-:W-:Y:S02]  /*5960*/  DFMA R38, R56.reuse, R32, R38 ;  /* 0x000000203826722b */ /* 0x040fe40000000026 */
[----:B------:R-:W0:Y:S06]  /*5970*/  LDC.64 R32, c[0x3][0x58] ;  /* 0x00c01600ff207b82 */ /* 0x000e2c0000000a00 */
[----:B----4-:R-:W-:-:S08]  /*5980*/  DFMA R38, R56, R38, R40 ;  /* 0x000000263826722b */ /* 0x010fd00000000028 */
[----:B------:R-:W-:Y:S01]  /*5990*/  DFMA R38, R56, R38, R42 ;  /* 0x000000263826722b */ /* 0x000fe2000000002a */
[----:B------:R-:W1:Y:S07]  /*59a0*/  LDC.64 R42, c[0x3][0x50] ;  /* 0x00c01400ff2a7b82 */ /* 0x000e6e0000000a00 */
[----:B------:R-:W-:Y:S02]  /*59b0*/  DFMA R52, R38, R52, R52 ;  /* 0x000000342634722b */ /* 0x000fe40000000034 */
[----:B------:R-:W-:-:S02]  /*59c0*/  DFMA R38, R56, R38, 1 ;  /* 0x3ff000003826742b */ /* 0x000fc40000000026 */
[----:B0-----:R-:W-:-:S08]  /*59d0*/  DFMA R34, R36, -R32, 1 ;  /* 0x3ff000002422742b */ /* 0x001fd00000000820 */
[----:B------:R-:W-:Y:S02]  /*59e0*/  FSEL R40, R38, R52, !P0 ;  /* 0x0000003426287208 */ /* 0x000fe40004000000 */
[----:B------:R-:W-:Y:S01]  /*59f0*/  FSEL R41, R39, R53, !P0 ;  /* 0x0000003527297208 */ /* 0x000fe20004000000 */
[----:B------:R-:W-:Y:S01]  /*5a00*/  DFMA R38, R34, R34, R34 ;  /* 0x000000222226722b */ /* 0x000fe20000000022 */
[----:B------:R-:W-:-:S04]  /*5a10*/  LOP3.LUT P0, RZ, R54, 0x2, RZ, 0xc0, !PT ;  /* 0x0000000236ff7812 */ /* 0x000fc8000780c0ff */
[----:B------:R-:W-:-:S03]  /*5a20*/  DADD R34, RZ, -R40 ;  /* 0x00000000ff227229 */ /* 0x000fc60000000828 */
[----:B------:R-:W-:Y:S02]  /*5a30*/  DFMA R38, R36, R38, R36 ;  /* 0x000000262426722b */ /* 0x000fe40000000024 */
[----:B-1----:R-:W-:-:S05]  /*5a40*/  DMUL R36, R28, -R42 ;  /* 0x8000002a1c247228 */ /* 0x002fca0000000000 */
[----:B------:R-:W-:Y:S02]  /*5a50*/  FSEL R50, R40, R34, !P0 ;  /* 0x0000002228327208 */ /* 0x000fe40004000000 */
[----:B------:R-:W-:Y:S01]  /*5a60*/  FSEL R51, R41, R35, !P0 ;  /* 0x0000002329337208 */ /* 0x000fe20004000000 */
[----:B------:R-:W-:-:S05]  /*5a70*/  DFMA R40, R38, -R32, 1 ;  /* 0x3ff000002628742b */ /* 0x000fca0000000820 */
[----:B------:R-:W-:-:S03]  /*5a80*/  DADD R34, R46, R50 ;  /* 0x000000002e227229 */ /* 0x000fc60000000032 */
[----:B------:R-:W-:-:S05]  /*5a90*/  DFMA R40, R38, R40, R38 ;  /* 0x000000282628722b */ /* 0x000fca0000000026 */
[----:B------:R-:W-:-:S08]  /*5aa0*/  DMUL R34, R34, R36 ;  /* 0x0000002422227228 */ /* 0x000fd00000000000 */
[----:B------:R-:W-:Y:S02]  /*5ab0*/  DMUL R52, R34, R40 ;  /* 0x0000002822347228 */ /* 0x000fe40000000000 */
[----:B------:R-:W-:-:S06]  /*5ac0*/  FSETP.GEU.AND P1, PT, |R35|, 6.5827683646048100446e-37, PT ;  /* 0x036000002300780b */ /* 0x000fcc0003f2e200 */
[----:B------:R-:W-:-:S08]  /*5ad0*/  DFMA R32, R52, -R32, R34 ;  /* 0x800000203420722b */ /* 0x000fd00000000022 */
[----:B------:R-:W-:-:S10]  /*5ae0*/  DFMA R52, R40, R32, R52 ;  /* 0x000000202834722b */ /* 0x000fd40000000034 */
[----:B------:R-:W-:-:S05]  /*5af0*/  FFMA R32, RZ, UR40, R53 ;  /* 0x00000028ff207c23 */ /* 0x000fca0008000035 */
[----:B------:R-:W-:-:S13]  /*5b00*/  FSETP.GT.AND P0, PT, |R32|, 1.469367938527859385e-39, PT ;  /* 0x001000002000780b */ /* 0x000fda0003f04200 */
[----:B------:R-:W-:Y:S05]  /*5b10*/  @P0 BRA P1, `(.L_x_88) ;  /* 0x0000000000200947 */ /* 0x000fea0000800000 */
[----:B------:R-:W0:Y:S01]  /*5b20*/  LDCU.64 UR10, c[0x3][0x58] ;  /* 0x00c00b00ff0a77ac */ /* 0x000e220008000a00 */
[----:B------:R-:W-:Y:S01]  /*5b30*/  IMAD.MOV.U32 R36, RZ, RZ, R34 ;  /* 0x000000ffff247224 */ /* 0x000fe200078e0022 */
[----:B------:R-:W-:Y:S01]  /*5b40*/  MOV R34, 0x5b80 ;  /* 0x00005b8000227802 */ /* 0x000fe20000000f00 */
[----:B0-----:R-:W-:Y:S02]  /*5b50*/  IMAD.U32 R32, RZ, RZ, UR10 ;  /* 0x0000000aff207e24 */ /* 0x001fe4000f8e00ff */
[----:B------:R-:W-:-:S07]  /*5b60*/  IMAD.U32 R33, RZ, RZ, UR11 ;  /* 0x0000000bff217e24 */ /* 0x000fce000f8e00ff */
[----:B------:R-:W-:Y:S05]  /*5b70*/  CALL.REL.NOINC `($__internal_0_$__cuda_sm20_div_rn_f64_full) ;  /* 0x00000170007c7944 */ /* 0x000fea0003c00000 */
[----:B------:R-:W-:Y:S02]  /*5b80*/  IMAD.MOV.U32 R52, RZ, RZ, R32 ;  /* 0x000000ffff347224 */ /* 0x000fe400078e0020 */
[----:B------:R-:W-:-:S07]  /*5b90*/  IMAD.MOV.U32 R53, RZ, RZ, R33 ;  /* 0x000000ffff357224 */ /* 0x000fce00078e0021 */
.L_x_88:
[----:B------:R-:W-:Y:S05]  /*5ba0*/  BSYNC.RECONVERGENT B1 ;  /* 0x0000000000017941 */ /* 0x000fea0003800200 */
.L_x_87:
[----:B------:R-:W0:Y:S01]  /*5bb0*/  MUFU.RCP64H R33, R23 ;  /* 0x0000001700217308 */ /* 0x000e220000001800 */
[----:B------:R-:W-:Y:S01]  /*5bc0*/  IMAD.MOV.U32 R32, RZ, RZ, 0x1 ;  /* 0x00000001ff207424 */ /* 0x000fe200078e00ff */
[----:B------:R-:W-:Y:S01]  /*5bd0*/  DADD R46, R46, -R50 ;  /* 0x000000002e2e7229 */ /* 0x000fe20000000832 */
[----:B------:R-:W-:Y:S01]  /*5be0*/  BSSY.RECONVERGENT B1, `(.L_x_89) ;  /* 0x0000015000017945 */ /* 0x000fe20003800200 */
[----:B------:R-:W-:-:S08]  /*5bf0*/  DMUL R28, R28, UR22 ;  /* 0x000000161c1c7c28 */ /* 0x000fd00008000000 */
[----:B------:R-:W-:Y:S02]  /*5c00*/  DMUL R28, R28, R46 ;  /* 0x0000002e1c1c7228 */ /* 0x000fe40000000000 */
[----:B0-----:R-:W-:-:S08]  /*5c10*/  DFMA R34, -R22, R32, 1 ;  /* 0x3ff000001622742b */ /* 0x001fd00000000120 */
[----:B------:R-:W-:-:S08]  /*5c20*/  DFMA R34, R34, R34, R34 ;  /* 0x000000222222722b */ /* 0x000fd00000000022 */
[----:B------:R-:W-:Y:S02]  /*5c30*/  DFMA R32, R32, R34, R32 ;  /* 0x000000222020722b */ /* 0x000fe40000000020 */
[----:B------:R-:W-:-:S06]  /*5c40*/  DMUL R34, R28, R12 ;  /* 0x0000000c1c227228 */ /* 0x000fcc0000000000 */
[----:B------:R-:W-:-:S04]  /*5c50*/  DFMA R36, -R22, R32, 1 ;  /* 0x3ff000001624742b */ /* 0x000fc80000000120 */
[----:B------:R-:W-:-:S04]  /*5c60*/  FSETP.GEU.AND P1, PT, |R35|, 6.5827683646048100446e-37, PT ;  /* 0x036000002300780b */ /* 0x000fc80003f2e200 */
        /* <DEDUP_REMOVED lines=12> */
.L_x_90:
[----:B------:R-:W-:Y:S05]  /*5d30*/  BSYNC.RECONVERGENT B1 ;  /* 0x0000000000017941 */ /* 0x000fea0003800200 */
.L_x_89:
[----:B------:R-:W-:Y:S01]  /*5d40*/  DADD R32, R32, R52 ;  /* 0x0000000020207229 */ /* 0x000fe20000000034 */
[----:B------:R-:W0:Y:S01]  /*5d50*/  LDC.64 R50, c[0x3][0xc8] ;  /* 0x00c03200ff327b82 */ /* 0x000e220000000a00 */
[----:B------:R-:W-:Y:S01]  /*5d60*/  DMUL R46, R10, UR14 ;  /* 0x0000000e0a2e7c28 */ /* 0x000fe20008000000 */
[----:B------:R-:W-:Y:S01]  /*5d70*/  BSSY.RECONVERGENT B0, `(.L_x_91) ;  /* 0x000000e000007945 */ /* 0x000fe20003800200 */
[----:B------:R-:W-:-:S04]  /*5d80*/  MOV R34, 0x5e50 ;  /* 0x00005e5000227802 */ /* 0x000fc80000000f00 */
[----:B------:R-:W-:Y:S02]  /*5d90*/  DADD R32, R44, R32 ;  /* 0x000000002c207229 */ /* 0x000fe40000000020 */
[C-C-:B------:R-:W-:Y:S02]  /*5da0*/  DFMA R52, R48.reuse, UR12, -R46.reuse ;  /* 0x0000000c30347c2b */ /* 0x140fe4000800082e */
[----:B------:R-:W-:-:S03]  /*5db0*/  DFMA R46, R48, UR12, R46 ;  /* 0x0000000c302e7c2b */ /* 0x000fc6000800002e */
[----:B------:R1:W-:Y:S01]  /*5dc0*/  STS.64 [R3], R32 ;  /* 0x0000002003007388 */ /* 0x0003e20000000a00 */
[----:B------:R-:W-:Y:S06]  /*5dd0*/  BAR.SYNC.DEFER_BLOCKING 0x0 ;  /* 0x0000000000007b1d */ /* 0x000fec0000010000 */
[----:B0-----:R-:W-:-:S08]  /*5de0*/  DFMA R50, R50, -0.5, R26 ;  /* 0xbfe000003232782b */ /* 0x001fd0000000001a */
[----:B-1----:R-:W-:Y:S01]  /*5df0*/  DADD R32, -RZ, |R50| ;  /* 0x00000000ff207229 */ /* 0x002fe20000000532 */
[----:B------:R0:W1:Y:S01]  /*5e00*/  LDS.64 R56, [R2] ;  /* 0x0000000002387984 */ /* 0x0000620000000a00 */
[----:B------:R-:W-:Y:S08]  /*5e10*/  BAR.SYNC.DEFER_BLOCKING 0x0 ;  /* 0x0000000000007b1d */ /* 0x000ff00000010000 */
[----:B------:R-:W-:Y:S08]  /*5e20*/  BAR.SYNC.DEFER_BLOCKING 0x0 ;  /* 0x0000000000007b1d */ /* 0x000ff00000010000 */
[----:B0-----:R-:W-:Y:S06]  /*5e30*/  BAR.SYNC.DEFER_BLOCKING 0x0 ;  /* 0x0000000000007b1d */ /* 0x001fec0000010000 */
[----:B-1----:R-:W-:Y:S05]  /*5e40*/  CALL.REL.NOINC `($_Z9paths_rk4PdS_S_$__internal_accurate_pow) ;  /* 0x0000017800107944 */ /* 0x002fea0003c00000 */
[----:B------:R-:W-:Y:S05]  /*5e50*/  BSYNC.RECONVERGENT B0 ;  /* 0x0000000000007941 */ /* 0x000fea0003800200 */
.L_x_91:
[C---:B------:R-:W-:Y:S01]  /*5e60*/  DADD R44, R50.reuse, 2 ;  /* 0x40000000322c7429 */ /* 0x040fe20000000000 */
[----:B------:R-:W0:Y:S01]  /*5e70*/  LDC.64 R34, c[0x3][0xd8] ;  /* 0x00c03600ff227b82 */ /* 0x000e220000000a00 */
[C---:B------:R-:W-:Y:S01]  /*5e80*/  DSETP.NEU.AND P2, PT, R50.reuse, RZ, PT ;  /* 0x000000ff3200722a */ /* 0x040fe20003f4d000 */
[----:B------:R-:W-:Y:S01]  /*5e90*/  BSSY.RECONVERGENT B0, `(.L_x_92) ;  /* 0x0000012000007945 */ /* 0x000fe20003800200 */
[----:B------:R-:W-:-:S04]  /*5ea0*/  DSETP.NEU.AND P0, PT, R50, 1, PT ;  /* 0x3ff000003200742a */ /* 0x000fc80003f0d000 */
[----:B------:R-:W-:Y:S02]  /*5eb0*/  FSEL R54, R33, RZ, P2 ;  /* 0x000000ff21367208 */ /* 0x000fe40001000000 */
[----:B------:R-:W-:Y:S02]  /*5ec0*/  LOP3.LUT R44, R45, 0x7ff00000, RZ, 0xc0, !PT ;  /* 0x7ff000002d2c7812 */ /* 0x000fe400078ec0ff */
[----:B------:R-:W-:Y:S01]  /*5ed0*/  FSEL R55, R32, RZ, P2 ;  /* 0x000000ff20377208 */ /* 0x000fe20001000000 */
[----:B------:R-:W-:Y:S01]  /*5ee0*/  IMAD.MOV.U32 R28, RZ, RZ, R54 ;  /* 0x000000ffff1c7224 */ /* 0x000fe200078e0036 */
[----:B------:R-:W-:Y:S02]  /*5ef0*/  ISETP.NE.AND P3, PT, R44, 0x7ff00000, PT ;  /* 0x7ff000002c00780c */ /* 0x000fe40003f65270 */
[----:B------:R-:W-:Y:S01]  /*5f00*/  MOV R29, R55 ;  /* 0x00000037001d7202 */ /* 0x000fe20000000f00 */
[----:B0-----:R-:W-:-:S10]  /*5f10*/  DSETP.NEU.AND P1, PT, R34, 1, PT ;  /* 0x3ff000002200742a */ /* 0x001fd40003f2d000 */
[----:B------:R-:W-:Y:S05]  /*5f20*/  @P3 BRA `(.L_x_93) ;  /* 0x0000000000203947 */ /* 0x000fea0003800000 */
[----:B------:R-:W-:-:S14]  /*5f30*/  DSETP.NAN.AND P2, PT, R50, R50, PT ;  /* 0x000000323200722a */ /* 0x000fdc0003f48000 */
[----:B------:R-:W-:Y:S01]  /*5f40*/  @P2 DADD R28, R50, 2 ;  /* 0x40000000321c2429 */ /* 0x000fe20000000000 */
[----:B------:R-:W-:Y:S10]  /*5f50*/  @P2 BRA `(.L_x_93) ;  /* 0x0000000000142947 */ /* 0x000ff40003800000 */
[----:B------:R-:W-:Y:S01]  /*5f60*/  DSETP.NEU.AND P2, PT, |R50|, +INF , PT ;  /* 0x7ff000003200742a */ /* 0x000fe20003f4d200 */
[----:B------:R-:W-:Y:S02]  /*5f70*/  IMAD.MOV.U32 R28, RZ, RZ, R54 ;  /* 0x000000ffff1c7224 */ /* 0x000fe400078e0036 */
[----:B------:R-:W-:-:S11]  /*5f80*/  IMAD.MOV.U32 R29, RZ, RZ, R55 ;  /* 0x000000ffff1d7224 */ /* 0x000fd600078e0037 */
[----:B------:R-:W-:Y:S02]  /*5f90*/  @!P2 IMAD.MOV.U32 R28, RZ, RZ, 0x0 ;  /* 0x00000000ff1ca424 */ /* 0x000fe400078e00ff */
[----:B------:R-:W-:-:S07]  /*5fa0*/  @!P2 IMAD.MOV.U32 R29, RZ, RZ, 0x7ff00000 ;  /* 0x7ff00000ff1da424 */ /* 0x000fce00078e00ff */
.L_x_93:
[----:B------:R-:W-:Y:S05]  /*5fb0*/  BSYNC.RECONVERGENT B0 ;  /* 0x0000000000007941 */ /* 0x000fea0003800200 */
.L_x_92:
        /* <DEDUP_REMOVED lines=12> */
.L_x_94:
[----:B------:R-:W-:Y:S01]  /*6080*/  PLOP3.LUT P0, PT, PT, PT, UP1, 0x80, 0x8 ;  /* 0x000000000008781c */ /* 0x000fe20003f0f018 */
[----:B------:R-:W-:Y:S01]  /*6090*/  BSSY.RECONVERGENT B1, `(.L_x_95) ;  /* 0x000001f000017945 */ /* 0x000fe20003800200 */
[----:B------:R-:W-:Y:S02]  /*60a0*/  PLOP3.LUT P5, PT, PT, PT, UP1, 0x80, 0x8 ;  /* 0x000000000008781c */ /* 0x000fe40003faf018 */
[----:B------:R-:W-:Y:S02]  /*60b0*/  FSEL R28, R33, RZ, P4 ;  /* 0x000000ff211c7208 */ /* 0x000fe40002000000 */
[----:B------:R-:W-:Y:S02]  /*60c0*/  FSEL R29, R32, RZ, P4 ;  /* 0x000000ff201d7208 */ /* 0x000fe40002000000 */
[----:B------:R-:W-:Y:S02]  /*60d0*/  FSEL R32, R20, R28, P3 ;  /* 0x0000001c14207208 */ /* 0x000fe40001800000 */
[----:B------:R-:W-:-:S03]  /*60e0*/  FSEL R33, R21, R29, P3 ;  /* 0x0000001d15217208 */ /* 0x000fc60001800000 */
[----:B------:R-:W-:Y:S01]  /*60f0*/  @!P0 FSEL R28, R32, RZ, P2 ;  /* 0x000000ff201c8208 */ /* 0x000fe20001000000 */
[----:B------:R-:W-:Y:S01]  /*6100*/  IMAD.MOV.U32 R32, RZ, RZ, 0x1 ;  /* 0x00000001ff207424 */ /* 0x000fe200078e00ff */
[----:B------:R-:W-:-:S06]  /*6110*/  @!P5 FSEL R29, R33, +QNAN , P2 ;  /* 0x7ff00000211dd808 */ /* 0x000fcc0001000000 */
[----:B------:R-:W-:-:S10]  /*6120*/  DADD R28, R28, R28 ;  /* 0x000000001c1c7229 */ /* 0x000fd4000000001c */
[----:B------:R-:W-:Y:S02]  /*6130*/  FSEL R29, R29, 2, P1 ;  /* 0x400000001d1d7808 */ /* 0x000fe40000800000 */
[----:B------:R-:W-:Y:S02]  /*6140*/  FSEL R28, R28, RZ, P1 ;  /* 0x000000ff1c1c7208 */ /* 0x000fe40000800000 */
[----:B------:R-:W0:Y:S01]  /*6150*/  MUFU.RCP64H R33, R29 ;  /* 0x0000001d00217308 */ /* 0x000e220000001800 */
[----:B------:R-:W-:-:S03]  /*6160*/  FSETP.GEU.AND P1, PT, |R59|, 6.5827683646048100446e-37, PT ;  /* 0x036000003b00780b */ /* 0x000fc60003f2e200 */
        /* <DEDUP_REMOVED lines=17> */
.L_x_96:
[----:B------:R-:W-:Y:S05]  /*6280*/  BSYNC.RECONVERGENT B1 ;  /* 0x0000000000017941 */ /* 0x000fea0003800200 */
.L_x_95:
[----:B------:R-:W-:Y:S01]  /*6290*/  IMAD.MOV.U32 R34, RZ, RZ, 0x652b82fe ;  /* 0x652b82feff227424 */ /* 0x000fe200078e00ff */
[----:B------:R-:W-:Y:S01]  /*62a0*/  UMOV UR10, 0xfefa39ef ;  /* 0xfefa39ef000a7882 */ /* 0x000fe20000000000 */
[----:B------:R-:W-:Y:S01]  /*62b0*/  IMAD.MOV.U32 R35, RZ, RZ, 0x3ff71547 ;  /* 0x3ff71547ff237424 */ /* 0x000fe200078e00ff */
[----:B------:R-:W-:Y:S01]  /*62c0*/  UMOV UR11, 0x3fe62e42 ;  /* 0x3fe62e42000b7882 */ /* 0x000fe20000000000 */
[----:B------:R-:W-:Y:S01]  /*62d0*/  FSETP.GEU.AND P0, PT, |R33|, 4.1917929649353027344, PT ;  /* 0x4086232b2100780b */ /* 0x000fe20003f0e200 */
[----:B------:R-:W-:Y:S01]  /*62e0*/  BSSY.RECONVERGENT B0, `(.L_x_97) ;  /* 0x0000037000007945 */ /* 0x000fe20003800200 */
[----:B------:R-:W-:Y:S02]  /*62f0*/  DSETP.NEU.AND P2, PT, |R52|, +INF , PT ;  /* 0x7ff000003400742a */ /* 0x000fe40003f4d200 */
        /* <DEDUP_REMOVED lines=46> */
[----:B------:R-:W-:Y:S02]  /*65e0*/  FSEL R59, R39, RZ, P0 ;  /* 0x000000ff273b7208 */ /* 0x000fe40000000000 */
[----:B------:R-:W-:-:S05]  /*65f0*/  @!P1 SHF.R.S32.HI R35, RZ, 0x1, R35 ;  /* 0x00000001ff239819 */ /* 0x000fca0000011423 */
[----:B------:R-:W-:Y:S02]  /*6600*/  @!P1 IMAD.IADD R34, R34, 0x1, -R35 ;  /* 0x0000000122229824 */ /* 0x000fe400078e0a23 */
[----:B------:R-:W-:-:S03]  /*6610*/  @!P1 IMAD R33, R35, 0x100000, R37 ;  /* 0x0010000023219824 */ /* 0x000fc600078e0225 */
[----:B------:R-:W-:Y:S02]  /*6620*/  @!P1 LEA R35, R34, 0x3ff00000, 0x14 ;  /* 0x3ff0000022239811 */ /* 0x000fe400078ea0ff */
[----:B------:R-:W-:-:S06]  /*6630*/  @!P1 MOV R34, RZ ;  /* 0x000000ff00229202 */ /* 0x000fcc0000000f00 */
[----:B------:R-:W-:-:S11]  /*6640*/  @!P1 DMUL R58, R32, R34 ;  /* 0x00000022203a9228 */ /* 0x000fd60000000000 */
.L_x_98:
[----:B------:R-:W-:Y:S05]  /*6650*/  BSYNC.RECONVERGENT B0 ;  /* 0x0000000000007941 */ /* 0x000fea0003800200 */
.L_x_97:
[----:B------:R-:W-:Y:S01]  /*6660*/  BAR.SYNC.DEFER_BLOCKING 0x0 ;  /* 0x0000000000007b1d */ /* 0x000fe20000010000 */
[----:B------:R-:W-:-:S05]  /*6670*/  @!P2 IMAD.MOV.U32 R45, RZ, RZ, 0x1 ;  /* 0x00000001ff2da424 */ /* 0x000fca00078e00ff */
[----:B------:R-:W-:Y:S01]  /*6680*/  BSSY.RECONVERGENT B2, `(.L_x_99) ;  /* 0x000001e000027945 */ /* 0x000fe20003800200 */
[----:B------:R-:W-:Y:S02]  /*6690*/  @!P2 DMUL R60, RZ, R52 ;  /* 0x00000034ff3ca228 */ /* 0x000fe40000000000 */
[----:B------:R-:W-:Y:S01]  /*66a0*/  DMUL R58, R58, UR24 ;  /* 0x000000183a3a7c28 */ /* 0x000fe20008000000 */
[----:B------:R-:W-:Y:S10]  /*66b0*/  @!P2 BRA `(.L_x_100) ;  /* 0x000000000068a947 */ /* 0x000ff40003800000 */
        /* <DEDUP_REMOVED lines=24> */
.L_x_102:
[----:B------:R-:W-:Y:S05]  /*6840*/  BSYNC.RECONVERGENT B3 ;  /* 0x0000000000037941 */ /* 0x000fea0003800200 */
.L_x_101:
[----:B------:R-:W-:-:S07]  /*6850*/  VIADD R45, R32, 0x1 ;  /* 0x00000001202d7836 */ /* 0x000fce0000000000 */
.L_x_100:
[----:B------:R-:W-:Y:S05]  /*6860*/  BSYNC.RECONVERGENT B2 ;  /* 0x0000000000027941 */ /* 0x000fea0003800200 */
.L_x_99:
        /* <DEDUP_REMOVED lines=23> */
[----:B------:R-:W-:Y:S02]  /*69e0*/  DFMA R32, R62, R32, 1 ;  /* 0x3ff000003e20742b */ /* 0x000fe40000000020 */
[----:B------:R-:W-:-:S08]  /*69f0*/  @!P1 DMUL R62, RZ, R46 ;  /* 0x0000002eff3e9228 */ /* 0x000fd00000000000 */
[----:B------:R-:W-:Y:S02]  /*6a00*/  FSEL R34, R32, R60, !P0 ;  /* 0x0000003c20227208 */ /* 0x000fe40004000000 */
[----:B------:R-:W-:Y:S02]  /*6a10*/  FSEL R35, R33, R61, !P0 ;  /* 0x0000003d21237208 */ /* 0x000fe40004000000 */
        /* <DEDUP_REMOVED lines=30> */
.L_x_106:
[----:B------:R-:W-:Y:S05]  /*6c00*/  BSYNC.RECONVERGENT B3 ;  /* 0x0000000000037941 */ /* 0x000fea0003800200 */
.L_x_105:
[----:B------:R-:W-:-:S07]  /*6c10*/  VIADD R45, R32, 0x1 ;  /* 0x00000001202d7836 */ /* 0x000fce0000000000 */
.L_x_104:
[----:B------:R-:W-:Y:S05]  /*6c20*/  BSYNC.RECONVERGENT B2 ;  /* 0x0000000000027941 */ /* 0x000fea0003800200 */
.L_x_103:
[----:B------:R-:W-:-:S04]  /*6c30*/  SHF.L.U32 R32, R45, 0x6, RZ ;  /* 0x000000062d207819 */ /* 0x000fc800000006ff */
        /* <DEDUP_REMOVED lines=8> */
[----:B------:R-:W-:Y:S01]  /*6cc0*/  DMUL R58, R58, UR22 ;  /* 0x000000163a3a7c28 */ /* 0x000fe20008000000 */
[----:B------:R-:W-:Y:S01]  /*6cd0*/  IMAD.MOV.U32 R69, RZ, RZ, 0x3da8ff83 ;  /* 0x3da8ff83ff457424 */ /* 0x000fe200078e00ff */
[----:B------:R-:W-:Y:S01]  /*6ce0*/  ISETP.NE.U32.AND P0, PT, R64, 0x1, PT ;  /* 0x000000014000780c */ /* 0x000fe20003f05070 */
[----:B------:R-:W-:Y:S01]  /*6cf0*/  DMUL R64, R62, R62 ;  /* 0x0000003e3e407228 */ /* 0x000fe20000000000 */
[----:B------:R-:W-:Y:S01]  /*6d00*/  BSSY.RECONVERGENT B1, `(.L_x_107) ;  /* 0x0000028000017945 */ /* 0x000fe20003800200 */
[----:B------:R-:W-:-:S02]  /*6d10*/  ISETP.NE.AND P4, PT, R44, 0x7ff00000, PT ;  /* 0x7ff000002c00780c */ /* 0x000fc40003f85270 */
[----:B------:R-:W-:Y:S02]  /*6d20*/  FSEL R68, R68, -8.06006814911005101289e+34, !P0 ;  /* 0xf9785eba44447808 */ /* 0x000fe40004000000 */
[----:B------:R-:W-:-:S06]  /*6d30*/  FSEL R69, -R69, 0.11223486810922622681, !P0 ;  /* 0x3de5db6545457808 */ /* 0x000fcc0004000100 */
[----:B--2---:R-:W-:-:S08]  /*6d40*/  DFMA R32, R64, R68, R32 ;  /* 0x000000444020722b */ /* 0x004fd00000000020 */
[----:B------:R-:W-:-:S08]  /*6d50*/  DFMA R32, R64, R32, R34 ;  /* 0x000000204020722b */ /* 0x000fd00000000022 */
[----:B---3--:R-:W-:Y:S01]  /*6d60*/  DFMA R32, R64, R32, R36 ;  /* 0x000000204020722b */ /* 0x008fe20000000024 */
[----:B------:R-:W0:Y:S01]  /*6d70*/  MUFU.RCP64H R37, R23 ;  /* 0x0000001700257308 */ /* 0x000e220000001800 */
[----:B------:R-:W-:-:S06]  /*6d80*/  IMAD.MOV.U32 R36, RZ, RZ, 0x1 ;  /* 0x00000001ff247424 */ /* 0x000fcc00078e00ff */
[----:B------:R-:W-:-:S08]  /*6d90*/  DFMA R32, R64, R32, R38 ;  /* 0x000000204020722b */ /* 0x000fd00000000026 */
[----:B----4-:R-:W-:Y:S02]  /*6da0*/  DFMA R32, R64, R32, R40 ;  /* 0x000000204020722b */ /* 0x010fe40000000028 */
[----:B0-----:R-:W-:-:S06]  /*6db0*/  DFMA R38, -R22, R36, 1 ;  /* 0x3ff000001626742b */ /* 0x001fcc0000000124 */
[----:B------:R-:W-:Y:S02]  /*6dc0*/  DFMA R32, R64, R32, R42 ;  /* 0x000000204020722b */ /* 0x000fe4000000002a */
[----:B------:R-:W-:-:S06]  /*6dd0*/  DFMA R38, R38, R38, R38 ;  /* 0x000000262626722b */ /* 0x000fcc0000000026 */
[----:B------:R-:W-:Y:S02]  /*6de0*/  DFMA R62, R32, R62, R62 ;  /* 0x0000003e203e722b */ /* 0x000fe4000000003e */
[----:B------:R-:W-:Y:S02]  /*6df0*/  DFMA R32, R64, R32, 1 ;  /* 0x3ff000004020742b */ /* 0x000fe40000000020 */
[----:B------:R-:W-:-:S08]  /*6e00*/  DFMA R38, R36, R38, R36 ;  /* 0x000000262426722b */ /* 0x000fd00000000024 */
        /* <DEDUP_REMOVED lines=23> */
.L_x_108:
[----:B------:R-:W-:Y:S05]  /*6f80*/  BSYNC.RECONVERGENT B1 ;  /* 0x0000000000017941 */ /* 0x000fea0003800200 */
.L_x_107:
[----:B------:R-:W-:Y:S01]  /*6f90*/  DADD R56, R56, R32 ;  /* 0x0000000038387229 */ /* 0x000fe20000000020 */
[----:B------:R-:W0:Y:S01]  /*6fa0*/  MUFU.RCP64H R35, R29 ;  /* 0x0000001d00237308 */ /* 0x000e220000001800 */
[----:B------:R-:W-:Y:S01]  /*6fb0*/  IMAD.MOV.U32 R34, RZ, RZ, 0x1 ;  /* 0x00000001ff227424 */ /* 0x000fe200078e00ff */
[----:B------:R-:W-:Y:S04]  /*6fc0*/  BSSY.RECONVERGENT B0, `(.L_x_109) ;  /* 0x0000011000007945 */ /* 0x000fe80003800200 */
[----:B------:R1:W-:Y:S01]  /*6fd0*/  STS.64 [R2], R56 ;  /* 0x0000003802007388 */ /* 0x0003e20000000a00 */
[----:B------:R-:W-:Y:S06]  /*6fe0*/  BAR.SYNC.DEFER_BLOCKING 0x0 ;  /* 0x0000000000007b1d */ /* 0x000fec0000010000 */
[----:B0-----:R-:W-:-:S08]  /*6ff0*/  DFMA R36, -R28, R34, 1 ;  /* 0x3ff000001c24742b */ /* 0x001fd00000000122 */
[----:B------:R-:W-:-:S08]  /*7000*/  DFMA R36, R36, R36, R36 ;  /* 0x000000242424722b */ /* 0x000fd00000000024 */
[----:B------:R-:W-:Y:S01]  /*7010*/  DFMA R36, R34, R36, R34 ;  /* 0x000000242224722b */ /* 0x000fe20000000022 */
[----:B------:R1:W0:Y:S01]  /*7020*/  LDS.64 R44, [R3] ;  /* 0x00000000032c7984 */ /* 0x0002220000000a00 */
[----:B------:R-:W-:Y:S08]  /*7030*/  BAR.SYNC.DEFER_BLOCKING 0x0 ;  /* 0x0000000000007b1d */ /* 0x000ff00000010000 */
[----:B------:R-:W-:Y:S08]  /*7040*/  BAR.SYNC.DEFER_BLOCKING 0x0 ;  /* 0x0000000000007b1d */ /* 0x000ff00000010000 */
[----:B------:R-:W-:Y:S06]  /*7050*/  BAR.SYNC.DEFER_BLOCKING 0x0 ;  /* 0x0000000000007b1d */ /* 0x000fec0000010000 */
[----:B-1----:R-:W-:Y:S05]  /*7060*/  @P4 BRA `(.L_x_110) ;  /* 0x0000000000184947 */ /* 0x002fea0003800000 */
[----:B------:R-:W-:-:S14]  /*7070*/  DSETP.NAN.AND P0, PT, R50, R50, PT ;  /* 0x000000323200722a */ /* 0x000fdc0003f08000 */
[----:B------:R-:W-:Y:S01]  /*7080*/  @P0 DADD R54, R50, 2 ;  /* 0x4000000032360429 */ /* 0x000fe20000000000 */
[----:B------:R-:W-:Y:S10]  /*7090*/  @P0 BRA `(.L_x_110) ;  /* 0x00000000000c0947 */ /* 0x000ff40003800000 */
[----:B------:R-:W-:-:S14]  /*70a0*/  DSETP.NEU.AND P0, PT, |R50|, +INF , PT ;  /* 0x7ff000003200742a */ /* 0x000fdc0003f0d200 */
[----:B------:R-:W-:Y:S02]  /*70b0*/  @!P0 IMAD.MOV.U32 R54, RZ, RZ, 0x0 ;  /* 0x00000000ff368424 */ /* 0x000fe400078e00ff */
[----:B------:R-:W-:-:S07]  /*70c0*/  @!P0 IMAD.MOV.U32 R55, RZ, RZ, 0x7ff00000 ;  /* 0x7ff00000ff378424 */ /* 0x000fce00078e00ff */
.L_x_110:
[----:B------:R-:W-:Y:S05]  /*70d0*/  BSYNC.RECONVERGENT B0 ;  /* 0x0000000000007941 */ /* 0x000fea0003800200 */
.L_x_109:
[----:B------:R-:W-:Y:S01]  /*70e0*/  DADD R54, -RZ, -R54 ;  /* 0x00000000ff367229 */ /* 0x000fe20000000936 */
[----:B------:R-:W-:Y:S01]  /*70f0*/  BSSY.RECONVERGENT B1, `(.L_x_111) ;  /* 0x0000012000017945 */ /* 0x000fe20003800200 */
[----:B------:R-:W-:Y:S02]  /*7100*/  DFMA R32, -R28, R36, 1 ;  /* 0x3ff000001c20742b */ /* 0x000fe40000000124 */
[----:B------:R-:W-:-:S06]  /*7110*/  DSETP.NEU.AND P0, PT, R50, 1, PT ;  /* 0x3ff000003200742a */ /* 0x000fcc0003f0d000 */
[----:B------:R-:W-:Y:S01]  /*7120*/  DFMA R38, R36, R32, R36 ;  /* 0x000000202426722b */ /* 0x000fe20000000024 */
[----:B------:R-:W-:Y:S02]  /*7130*/  FSEL R36, R54, RZ, P0 ;  /* 0x000000ff36247208 */ /* 0x000fe40000000000 */
[----:B------:R-:W-:-:S04]  /*7140*/  FSEL R37, R55, -1.875, P0 ;  /* 0xbff0000037257808 */ /* 0x000fc80000000000 */
[----:B------:R-:W-:Y:S02]  /*7150*/  FSETP.GEU.AND P1, PT, |R37|, 6.5827683646048100446e-37, PT ;  /* 0x036000002500780b */ /* 0x000fe40003f2e200 */
        /* <DEDUP_REMOVED lines=11> */
.L_x_112:
[----:B------:R-:W-:Y:S05]  /*7210*/  BSYNC.RECONVERGENT B1 ;  /* 0x0000000000017941 */ /* 0x000fea0003800200 */
.L_x_111:
        /* <DEDUP_REMOVED lines=44> */
[----:B------:R-:W-:Y:S01]  /*74e0*/  IMAD R55, R38, 0x100000, R35 ;  /* 0x0010000026377824 */ /* 0x000fe200078e0223 */
[----:B------:R-:W-:Y:S01]  /*74f0*/  MOV R54, R34 ;  /* 0x0000002200367202 */ /* 0x000fe20000000f00 */
        /* <DEDUP_REMOVED lines=10> */
[----:B------:R-:W-:Y:S02]  /*75a0*/  @!P1 IMAD.IADD R38, R38, 0x1, -R33 ;  /* 0x0000000126269824 */ /* 0x000fe400078e0a21 */
[----:B------:R-:W-:-:S03]  /*75b0*/  @!P1 IMAD R33, R33, 0x100000, R35 ;  /* 0x0010000021219824 */ /* 0x000fc600078e0223 */
[----:B------:R-:W-:-:S06]  /*75c0*/  @!P1 LEA R35, R38, 0x3ff00000, 0x14 ;  /* 0x3ff0000026239811 */ /* 0x000fcc00078ea0ff */
[----:B------:R-:W-:-:S11]  /*75d0*/  @!P1 DMUL R54, R32, R34 ;  /* 0x0000002220369228 */ /* 0x000fd60000000000 */
.L_x_114:
[----:B------:R-:W-:Y:S05]  /*75e0*/  BSYNC.RECONVERGENT B0 ;  /* 0x0000000000007941 */ /* 0x000fea0003800200 */
.L_x_113:
        /* <DEDUP_REMOVED lines=13> */
[----:B------:R-:W1:Y:S08]  /*76c0*/  F2I.F64 R32, R32 ;  /* 0x0000002000207311 */ /* 0x000e700000301100 */
[----:B-1----:R-:W1:Y:S02]  /*76d0*/  I2F.F64 R50, R32 ;  /* 0x0000002000327312 */ /* 0x002e640000201c00 */
[----:B-1----:R-:W-:Y:S01]  /*76e0*/  DFMA R34, R50, -UR10, R52 ;  /* 0x8000000a32227c2b */ /* 0x002fe20008000034 */
        /* <DEDUP_REMOVED lines=10> */
[----:B0-----:R-:W-:Y:S05]  /*7790*/  CALL.REL.NOINC `($_Z9paths_rk4PdS_S_$__internal_trig_reduction_slowpathd) ;  /* 0x00000168007c7944 */ /* 0x001fea0003c00000 */
[----:B------:R-:W-:Y:S02]  /*77a0*/  IMAD.MOV.U32 R32, RZ, RZ, R34 ;  /* 0x000000ffff207224 */ /* 0x000fe400078e0022 */
[----:B------:R-:W-:Y:S02]  /*77b0*/  IMAD.MOV.U32 R50, RZ, RZ, R36 ;  /* 0x000000ffff327224 */ /* 0x000fe400078e0024 */
[----:B------:R-:W-:-:S07]  /*77c0*/  IMAD.MOV.U32 R51, RZ, RZ, R37 ;  /* 0x000000ffff337224 */ /* 0x000fce00078e0025 */
.L_x_118:
[----:B------:R-:W-:Y:S05]  /*77d0*/  BSYNC.RECONVERGENT B3 ;  /* 0x0000000000037941 */ /* 0x000fea0003800200 */
.L_x_117:
[----:B------:R-:W-:-:S07]  /*77e0*/  VIADD R60, R32, 0x1 ;  /* 0x00000001203c7836 */ /* 0x000fce0000000000 */
.L_x_116:
[----:B------:R-:W-:Y:S05]  /*77f0*/  BSYNC.RECONVERGENT B2 ;  /* 0x0000000000027941 */ /* 0x000fea0003800200 */
.L_x_115:
[----:B------:R-:W-:-:S05]  /*7800*/  IMAD.SHL.U32 R32, R60, 0x40, RZ ;  /* 0x000000403c207824 */ /* 0x000fca00078e00ff */
[----:B------:R-:W-:-:S04]  /*7810*/  LOP3.LUT R32, R32, 0x40, RZ, 0xc0, !PT ;  /* 0x0000004020207812 */ /* 0x000fc800078ec0ff */
[----:B------:R-:W-:-:S05]  /*7820*/  IADD3 R52, P0, PT, R32, UR32, RZ ;  /* 0x0000002020347c10 */ /* 0x000fca000ff1e0ff */
[----:B------:R-:W-:-:S05]  /*7830*/  IMAD.X R53, RZ, RZ, UR33, P0 ;  /* 0x00000021ff357e24 */ /* 0x000fca00080e06ff */
[----:B------:R-:W2:Y:S04]  /*7840*/  LDG.E.128.CONSTANT R32, desc[UR16][R52.64] ;  /* 0x0000001034207981 */ /* 0x000ea8000c1e9d00 */
[----:B------:R-:W3:Y:S04]  /*7850*/  LDG.E.128.CONSTANT R36, desc[UR16][R52.64+0x10] ;  /* 0x0000101034247981 */ /* 0x000ee8000c1e9d00 */
[----:B------:R1:W4:Y:S01]  /*7860*/  LDG.E.128.CONSTANT R40, desc[UR16][R52.64+0x20] ;  /* 0x0000201034287981 */ /* 0x000322000c1e9d00 */
        /* <DEDUP_REMOVED lines=9> */
[----:B-1----:R-:W-:Y:S02]  /*7900*/  @!P1 DMUL R52, RZ, R46 ;  /* 0x0000002eff349228 */ /* 0x002fe40000000000 */
        /* <DEDUP_REMOVED lines=10> */
[----:B------:R-:W-:Y:S02]  /*79b0*/  FSEL R35, R33, R51, !P0 ;  /* 0x0000003321237208 */ /* 0x000fe40004000000 */
        /* <DEDUP_REMOVED lines=26> */
[----:B------:R-:W-:Y:S01]  /*7b60*/  MOV R32, R34 ;  /* 0x0000002200207202 */ /* 0x000fe20000000f00 */
[----:B------:R-:W-:Y:S02]  /*7b70*/  IMAD.MOV.U32 R52, RZ, RZ, R36 ;  /* 0x000000ffff347224 */ /* 0x000fe400078e0024 */
[----:B------:R-:W-:-:S07]  /*7b80*/  IMAD.MOV.U32 R53, RZ, RZ, R37 ;  /* 0x000000ffff357224 */ /* 0x000fce00078e0025 */
.L_x_122:
[----:B------:R-:W-:Y:S05]  /*7b90*/  BSYNC.RECONVERGENT B3 ;  /* 0x0000000000037941 */ /* 0x000fea0003800200 */
.L_x_121:
[----:B------:R-:W-:-:S07]  /*7ba0*/  VIADD R56, R32, 0x1 ;  /* 0x0000000120387836 */ /* 0x000fce0000000000 */
.L_x_120:
[----:B------:R-:W-:Y:S05]  /*7bb0*/  BSYNC.RECONVERGENT B2 ;  /* 0x0000000000027941 */ /* 0x000fea0003800200 */
.L_x_119:
        /* <DEDUP_REMOVED lines=9> */
[----:B------:R-:W-:Y:S01]  /*7c50*/  DMUL R58, R52, R52 ;  /* 0x00000034343a7228 */ /* 0x000fe20000000000 */
[----:B------:R-:W-:Y:S01]  /*7c60*/  BSSY.RECONVERGENT B1, `(.L_x_123) ;  /* 0x000002e000017945 */ /* 0x000fe20003800200 */
[----:B------:R-:W-:Y:S01]  /*7c70*/  ISETP.NE.U32.AND P0, PT, R57, 0x1, PT ;  /* 0x000000013900780c */ /* 0x000fe20003f05070 */
[----:B------:R-:W-:-:S03]  /*7c80*/  IMAD.MOV.U32 R57, RZ, RZ, 0x3da8ff83 ;  /* 0x3da8ff83ff397424 */ /* 0x000fc600078e00ff */
[----:B------:R-:W-:Y:S01]  /*7c90*/  FSEL R60, R60, -8.06006814911005101289e+34, !P0 ;  /* 0xf9785eba3c3c7808 */ /* 0x000fe20004000000 */
[----:B-1----:R-:W1:Y:S01]  /*7ca0*/  MUFU.RCP64H R47, UR40 ;  /* 0x00000028002f7d08 */ /* 0x002e620008001800 */
[----:B------:R-:W-:Y:S01]  /*7cb0*/  FSEL R61, -R57, 0.11223486810922622681, !P0 ;  /* 0x3de5db65393d7808 */ /* 0x000fe20004000100 */
[----:B------:R-:W-:-:S05]  /*7cc0*/  IMAD.MOV.U32 R46, RZ, RZ, 0x1 ;  /* 0x00000001ff2e7424 */ /* 0x000fca00078e00ff */
[----:B--2---:R-:W-:-:S08]  /*7cd0*/  DFMA R32, R58, R60, R32 ;  /* 0x0000003c3a20722b */ /* 0x004fd00000000020 */
[----:B------:R-:W-:-:S08]  /*7ce0*/  DFMA R32, R58, R32, R34 ;  /* 0x000000203a20722b */ /* 0x000fd00000000022 */
[----:B---3--:R-:W-:-:S08]  /*7cf0*/  DFMA R32, R58, R32, R36 ;  /* 0x000000203a20722b */ /* 0x008fd00000000024 */
[C---:B------:R-:W-:Y:S02]  /*7d00*/  DFMA R38, R58.reuse, R32, R38 ;  /* 0x000000203a26722b */ /* 0x040fe40000000026 */
[----:B------:R-:W1:Y:S06]  /*7d10*/  LDC.64 R32, c[0x3][0x58] ;  /* 0x00c01600ff207b82 */ /* 0x000e6c0000000a00 */
[C---:B----4-:R-:W-:Y:S02]  /*7d20*/  DFMA R38, R58.reuse, R38, R40 ;  /* 0x000000263a26722b */ /* 0x050fe40000000028 */
[----:B------:R-:W2:Y:S06]  /*7d30*/  LDC.64 R40, c[0x3][0x50] ;  /* 0x00c01400ff287b82 */ /* 0x000eac0000000a00 */
[----:B------:R-:W-:-:S08]  /*7d40*/  DFMA R38, R58, R38, R42 ;  /* 0x000000263a26722b */ /* 0x000fd0000000002a */
[----:B------:R-:W-:Y:S02]  /*7d50*/  DFMA R52, R38, R52, R52 ;  /* 0x000000342634722b */ /* 0x000fe40000000034 */
[----:B------:R-:W-:Y:S02]  /*7d60*/  DFMA R38, R58, R38, 1 ;  /* 0x3ff000003a26742b */ /* 0x000fe40000000026 */
[----:B-1----:R-:W-:Y:S02]  /*7d70*/  DFMA R34, R46, -R32, 1 ;  /* 0x3ff000002e22742b */ /* 0x002fe40000000820 */
[----:B--2---:R-:W-:-:S06]  /*7d80*/  DMUL R54, R54, R40 ;  /* 0x0000002836367228 */ /* 0x004fcc0000000000 */
[----:B------:R-:W-:Y:S02]  /*7d90*/  FSEL R36, R38, R52, !P0 ;  /* 0x0000003426247208 */ /* 0x000fe40004000000 */
[----:B------:R-:W-:Y:S01]  /*7da0*/  FSEL R37, R39, R53, !P0 ;  /* 0x0000003527257208 */ /* 0x000fe20004000000 */
[----:B------:R-:W-:Y:S01]  /*7db0*/  DFMA R38, R34, R34, R34 ;  /* 0x000000222226722b */ /* 0x000fe20000000022 */
[----:B------:R-:W-:-:S04]  /*7dc0*/  LOP3.LUT P0, RZ, R56, 0x2, RZ, 0xc0, !PT ;  /* 0x0000000238ff7812 */ /* 0x000fc8000780c0ff */
[----:B------:R-:W-:-:S03]  /*7dd0*/  DADD R34, RZ, -R36 ;  /* 0x00000000ff227229 */ /* 0x000fc60000000824 */
[----:B------:R-:W-:-:S07]  /*7de0*/  DFMA R38, R46, R38, R46 ;  /* 0x000000262e26722b */ /* 0x000fce000000002e */
        /* <DEDUP_REMOVED lines=13> */
[----:B------:R-:W1:Y:S01]  /*7ec0*/  LDCU.64 UR10, c[0x3][0x58] ;  /* 0x00c00b00ff0a77ac */ /* 0x000e620008000a00 */
[----:B------:R-:W-:Y:S01]  /*7ed0*/  IMAD.MOV.U32 R36, RZ, RZ, R34 ;  /* 0x000000ffff247224 */ /* 0x000fe200078e0022 */
[----:B------:R-:W-:Y:S01]  /*7ee0*/  MOV R34, 0x7f20 ;  /* 0x00007f2000227802 */ /* 0x000fe20000000f00 */
[----:B-1----:R-:W-:Y:S02]  /*7ef0*/  IMAD.U32 R32, RZ, RZ, UR10 ;  /* 0x0000000aff207e24 */ /* 0x002fe4000f8e00ff */
[----:B------:R-:W-:-:S07]  /*7f00*/  IMAD.U32 R33, RZ, RZ, UR11 ;  /* 0x0000000bff217e24 */ /* 0x000fce000f8e00ff */
[----:B0-----:R-:W-:Y:S05]  /*7f10*/  CALL.REL.NOINC `($__internal_0_$__cuda_sm20_div_rn_f64_full) ;  /* 0x0000014c00947944 */ /* 0x001fea0003c00000 */
[----:B------:R-:W-:Y:S02]  /*7f20*/  IMAD.MOV.U32 R52, RZ, RZ, R32 ;  /* 0x000000ffff347224 */ /* 0x000fe400078e0020 */
[----:B------:R-:W-:-:S07]  /*7f30*/  IMAD.MOV.U32 R53, RZ, RZ, R33 ;  /* 0x000000ffff357224 */ /* 0x000fce00078e0021 */
.L_x_124:
[----:B------:R-:W-:Y:S05]  /*7f40*/  BSYNC.RECONVERGENT B1 ;  /* 0x0000000000017941 */ /* 0x000fea0003800200 */
.L_x_123:
[----:B------:R-:W1:Y:S01]  /*7f50*/  MUFU.RCP64H R33, R23 ;  /* 0x0000001700217308 */ /* 0x000e620000001800 */
[----:B------:R-:W-:Y:S01]  /*7f60*/  IMAD.MOV.U32 R32, RZ, RZ, 0x1 ;  /* 0x00000001ff207424 */ /* 0x000fe200078e00ff */
[----:B------:R-:W-:Y:S01]  /*7f70*/  DADD R46, R50, -R46 ;  /* 0x00000000322e7229 */ /* 0x000fe2000000082e */
[----:B------:R-:W-:Y:S07]  /*7f80*/  BSSY.RECONVERGENT B1, `(.L_x_125) ;  /* 0x0000014000017945 */ /* 0x000fee0003800200 */
[----:B------:R-:W-:-:S02]  /*7f90*/  DMUL R46, R54, R46 ;  /* 0x0000002e362e7228 */ /* 0x000fc40000000000 */
[----:B-1----:R-:W-:-:S06]  /*7fa0*/  DFMA R34, -R22, R32, 1 ;  /* 0x3ff000001622742b */ /* 0x002fcc0000000120 */
[----:B------:R-:W-:Y:S02]  /*7fb0*/  DMUL R36, R46, R12 ;  /* 0x0000000c2e247228 */ /* 0x000fe40000000000 */
[----:B------:R-:W-:-:S08]  /*7fc0*/  DFMA R34, R34, R34, R34 ;  /* 0x000000222222722b */ /* 0x000fd00000000022 */
[----:B------:R-:W-:Y:S01]  /*7fd0*/  FSETP.GEU.AND P1, PT, |R37|, 6.5827683646048100446e-37, PT ;  /* 0x036000002500780b */ /* 0x000fe20003f2e200 */
        /* <DEDUP_REMOVED lines=14> */
.L_x_126:
[----:B------:R-:W-:Y:S05]  /*80c0*/  BSYNC.RECONVERGENT B1 ;  /* 0x0000000000017941 */ /* 0x000fea0003800200 */
.L_x_125:
[----:B------:R-:W-:Y:S01]  /*80d0*/  DADD R32, -R32, R52 ;  /* 0x0000000020207229 */ /* 0x000fe20000000134 */
[----:B------:R-:W1:Y:S07]  /*80e0*/  LDC.64 R56, c[0x0][0x380] ;  /* 0x0000e000ff387b82 */ /* 0x000e6e0000000a00 */
[----:B0-----:R-:W-:-:S07]  /*80f0*/  DADD R32, R44, R32 ;  /* 0x000000002c207229 */ /* 0x001fce0000000020 */
[----:B------:R-:W-:Y:S01]  /*8100*/  STS.64 [R3], R32 ;  /* 0x0000002003007388 */ /* 0x000fe20000000a00 */
[----:B------:R-:W-:Y:S08]  /*8110*/  BAR.SYNC.DEFER_BLOCKING 0x0 ;  /* 0x0000000000007b1d */ /* 0x000ff00000010000 */
[----:B------:R-:W-:Y:S06]  /*8120*/  BAR.SYNC.DEFER_BLOCKING 0x0 ;  /* 0x0000000000007b1d */ /* 0x000fec0000010000 */
[----:B------:R-:W0:Y:S02]  /*8130*/  LDS.64 R34, [R4] ;  /* 0x0000000004227984 */ /* 0x000e240000000a00 */
[----:B------:R-:W-:Y:S08]  /*8140*/  BAR.SYNC.DEFER_BLOCKING 0x0 ;  /* 0x0000000000007b1d */ /* 0x000ff00000010000 */
[----:B------:R-:W-:Y:S08]  /*8150*/  BAR.SYNC.DEFER_BLOCKING 0x0 ;  /* 0x0000000000007b1d */ /* 0x000ff00000010000 */
[----:B------:R-:W-:Y:S06]  /*8160*/  BAR.SYNC.DEFER_BLOCKING 0x0 ;  /* 0x0000000000007b1d */ /* 0x000fec0000010000 */
[----:B-1----:R-:W2:Y:S02]  /*8170*/  LDG.E.64 R36, desc[UR16][R56.64] ;  /* 0x0000001038247981 */ /* 0x002ea4000c1e1b00 */
[----:B------:R-:W1:Y:S01]  /*8180*/  LDC.64 R60, c[0x0][0x388] ;  /* 0x0000e200ff3c7b82 */ /* 0x000e620000000a00 */
[----:B0-----:R-:W-:-:S02]  /*8190*/  DADD R34, RZ, R34 ;  /* 0x00000000ff227229 */ /* 0x001fc40000000022 */
[----:B--2---:R-:W-:-:S14]  /*81a0*/  DSETP.NEU.AND P0, PT, R36, UR36, PT ;  /* 0x0000002424007e2a */ /* 0x004fdc000bf0d000 */
        /* <DEDUP_REMOVED lines=8> */
.L_x_127:
[----:B------:R-:W-:Y:S01]  /*8230*/  STS.64 [R4], R34 ;  /* 0x0000002204007388 */ /* 0x000fe20000000a00 */
[----:B------:R-:W0:Y:S08]  /*8240*/  LDC.64 R52, c[0x3][0x108] ;  /* 0x00c04200ff347b82 */ /* 0x000e300000000a00 */
[----:B------:R-:W-:Y:S06]  /*8250*/  BAR.SYNC.DEFER_BLOCKING 0x0 ;  /* 0x0000000000007b1d */ /* 0x000fec0000010000 */
[----:B------:R-:W-:Y:S04]  /*8260*/  LDS.64 R50, [R5] ;  /* 0x0000000005327984 */ /* 0x000fe80000000a00 */
[----:B------:R-:W1:Y:S01]  /*8270*/  LDS.64 R32, [R3] ;  /* 0x0000000003207984 */ /* 0x000e620000000a00 */
[----:B------:R-:W-:Y:S06]  /*8280*/  BAR.SYNC.DEFER_BLOCKING 0x0 ;  /* 0x0000000000007b1d */ /* 0x000fec0000010000 */
[----:B------:R-:W2:Y:S02]  /*8290*/  LDG.E.64 R36, desc[UR16][R56.64] ;  /* 0x0000001038247981 */ /* 0x000ea4000c1e1b00 */
[----:B------:R-:W-:Y:S06]  /*82a0*/  BAR.SYNC.DEFER_BLOCKING 0x0 ;  /* 0x0000000000007b1d */ /* 0x000fec0000010000 */
[----:B------:R-:W3:Y:S04]  /*82b0*/  LDG.E.64 R38, desc[UR16][R56.64] ;  /* 0x0000001038267981 */ /* 0x000ee8000c1e1b00 */
[----:B------:R-:W4:Y:S01]  /*82c0*/  LDG.E.64 R58, desc[UR16][R60.64+0x10] ;  /* 0x000010103c3a7981 */ /* 0x000f22000c1e1b00 */
[----:B------:R-:W-:Y:S06]  /*82d0*/  BAR.SYNC.DEFER_BLOCKING 0x0 ;  /* 0x0000000000007b1d */ /* 0x000fec0000010000 */
[----:B------:R-:W5:Y:S04]  /*82e0*/  LDG.E.64 R40, desc[UR16][R56.64] ;  /* 0x0000001038287981 */ /* 0x000f68000c1e1b00 */
[----:B------:R-:W5:Y:S01]  /*82f0*/  LDG.E.64 R42, desc[UR16][R60.64+0x10] ;  /* 0x000010103c2a7981 */ /* 0x000f62000c1e1b00 */
[----:B0-----:R-:W-:-:S02]  /*8300*/  DFMA R48, R52, 0.5, R48 ;  /* 0x3fe000003430782b */ /* 0x001fc40000000030 */
[-C--:B------:R-:W-:Y:S02]  /*8310*/  DMUL R44, R12, R52.reuse ;  /* 0x000000340c2c7228 */ /* 0x080fe40000000000 */
[-C--:B------:R-:W-:Y:S02]  /*8320*/  DMUL R46, R14, R52.reuse ;  /* 0x000000340e2e7228 */ /* 0x080fe40000000000 */
[----:B-1----:R-:W-:-:S04]  /*8330*/  DMUL R32, R32, R52 ;  /* 0x0000003420207228 */ /* 0x002fc80000000000 */
[----:B------:R-:W-:Y:S02]  /*8340*/  DFMA R44, R44, 0.5, R10 ;  /* 0x3fe000002c2c782b */ /* 0x000fe4000000000a */
[----:B------:R-:W-:Y:S02]  /*8350*/  DFMA R46, R46, 0.5, R26 ;  /* 0x3fe000002e2e782b */ /* 0x000fe4000000001a */
[----:B------:R-:W-:Y:S02]  /*8360*/  DFMA R52, R32, 0.5, R14 ;  /* 0x3fe000002034782b */ /* 0x000fe4000000000e */
[----:B--2---:R-:W-:-:S08]  /*8370*/  DMUL R36, R36, UR26 ;  /* 0x0000001a24247c28 */ /* 0x004fd00008000000 */
[----:B------:R-:W-:-:S08]  /*8380*/  DMUL R34, R48, R36 ;  /* 0x0000002430227228 */ /* 0x000fd00000000000 */
[----:B---3--:R-:W-:-:S08]  /*8390*/  DFMA R38, -R44, R38, R34 ;  /* 0x000000262c26722b */ /* 0x008fd00000000122 */
[----:B----4-:R-:W-:Y:S02]  /*83a0*/  DADD R58, R38, R58 ;  /* 0x00000000263a7229 */ /* 0x010fe4000000003a */
[----:B-----5:R-:W-:Y:S02]  /*83b0*/  DSETP.NEU.AND P0, PT, R40, UR36, PT ;  /* 0x0000002428007e2a */ /* 0x020fe4000bf0d000 */
        /* <DEDUP_REMOVED lines=11> */
.L_x_129:
[----:B------:R-:W0:Y:S01]  /*8470*/  MUFU.RCP64H R37, R29 ;  /* 0x0000001d00257308 */ /* 0x000e220000001800 */
[C---:B------:R-:W-:Y:S01]  /*8480*/  DADD R34, R56.reuse, 2 ;  /* 0x4000000038227429 */ /* 0x040fe20000000000 */
[----:B------:R-:W-:Y:S01]  /*8490*/  IMAD.MOV.U32 R36, RZ, RZ, 0x1 ;  /* 0x00000001ff247424 */ /* 0x000fe200078e00ff */
[----:B------:R-:W-:Y:S01]  /*84a0*/  DSETP.NEU.AND P0, PT, R56, RZ, PT ;  /* 0x000000ff3800722a */ /* 0x000fe20003f0d000 */
[----:B------:R-:W-:Y:S07]  /*84b0*/  BSSY.RECONVERGENT B0, `(.L_x_130) ;  /* 0x000000f000007945 */ /* 0x000fee0003800200 */
[----:B------:R-:W-:-:S02]  /*84c0*/  LOP3.LUT R34, R35, 0x7ff00000, RZ, 0xc0, !PT ;  /* 0x7ff0000023227812 */ /* 0x000fc400078ec0ff */
[----:B------:R-:W-:Y:S02]  /*84d0*/  FSEL R35, R32, RZ, P0 ;  /* 0x000000ff20237208 */ /* 0x000fe40000000000 */
[----:B------:R-:W-:Y:S01]  /*84e0*/  ISETP.NE.AND P1, PT, R34, 0x7ff00000, PT ;  /* 0x7ff000002200780c */ /* 0x000fe20003f25270 */
[----:B0-----:R-:W-:Y:S01]  /*84f0*/  DFMA R38, -R28, R36, 1 ;  /* 0x3ff000001c26742b */ /* 0x001fe20000000124 */
[----:B------:R-:W-:-:S07]  /*8500*/  FSEL R34, R33, RZ, P0 ;  /* 0x000000ff21227208 */ /* 0x000fce0000000000 */
[----:B------:R-:W-:-:S08]  /*8510*/  DFMA R38, R38, R38, R38 ;  /* 0x000000262626722b */ /* 0x000fd00000000026 */
[----:B------:R-:W-:Y:S01]  /*8520*/  DFMA R38, R36, R38, R36 ;  /* 0x000000262426722b */ /* 0x000fe20000000024 */
[----:B------:R-:W-:Y:S10]  /*8530*/  @P1 BRA `(.L_x_131) ;  /* 0x0000000000181947 */ /* 0x000ff40003800000 */
[----:B------:R-:W-:-:S14]  /*8540*/  DSETP.NAN.AND P0, PT, R56, R56, PT ;  /* 0x000000383800722a */ /* 0x000fdc0003f08000 */
[----:B------:R-:W-:Y:S01]  /*8550*/  @P0 DADD R34, R56, 2 ;  /* 0x4000000038220429 */ /* 0x000fe20000000000 */
[----:B------:R-:W-:Y:S10]  /*8560*/  @P0 BRA `(.L_x_131) ;  /* 0x00000000000c0947 */ /* 0x000ff40003800000 */
[----:B------:R-:W-:-:S14]  /*8570*/  DSETP.NEU.AND P0, PT, |R56|, +INF , PT ;  /* 0x7ff000003800742a */ /* 0x000fdc0003f0d200 */
[----:B------:R-:W-:Y:S01]  /*8580*/  @!P0 MOV R34, 0x0 ;  /* 0x0000000000228802 */ /* 0x000fe20000000f00 */
[----:B------:R-:W-:-:S07]  /*8590*/  @!P0 IMAD.MOV.U32 R35, RZ, RZ, 0x7ff00000 ;  /* 0x7ff00000ff238424 */ /* 0x000fce00078e00ff */
.L_x_131:
[----:B------:R-:W-:Y:S05]  /*85a0*/  BSYNC.RECONVERGENT B0 ;  /* 0x0000000000007941 */ /* 0x000fea0003800200 */
.L_x_130:
        /* <DEDUP_REMOVED lines=19> */
.L_x_133:
[----:B------:R-:W-:Y:S05]  /*86e0*/  BSYNC.RECONVERGENT B1 ;  /* 0x0000000000017941 */ /* 0x000fea0003800200 */
.L_x_132:
        /* <DEDUP_REMOVED lines=56> */
[----:B------:R-:W-:Y:S01]  /*8a70*/  @!P1 LEA R35, R34, 0x3ff00000, 0x14 ;  /* 0x3ff0000022239811 */ /* 0x000fe200078ea0ff */
[----:B------:R-:W-:-:S06]  /*8a80*/  @!P1 IMAD.MOV.U32 R34, RZ, RZ, RZ ;  /* 0x000000ffff229224 */ /* 0x000fcc00078e00ff */
[----:B------:R-:W-:-:S11]  /*8a90*/  @!P1 DMUL R56, R32, R34 ;  /* 0x0000002220389228 */ /* 0x000fd60000000000 */
.L_x_135:
[----:B------:R-:W-:Y:S05]  /*8aa0*/  BSYNC.RECONVERGENT B0 ;  /* 0x0000000000007941 */ /* 0x000fea0003800200 */
.L_x_134:
[----:B------:R-:W-:Y:S01]  /*8ab0*/  DMUL R56, R18, R56 ;  /* 0x0000003812387228 */ /* 0x000fe20000000000 */
[----:B------:R-:W-:Y:S10]  /*8ac0*/  BRA `(.L_x_136) ;  /* 0x00000010004c7947 */ /* 0x000ff40003800000 */
.L_x_128:
        /* <DEDUP_REMOVED lines=10> */
.L_x_138:
        /* <DEDUP_REMOVED lines=17> */
[----:B------:R-:W-:Y:S02]  /*8c80*/  @!P0 IMAD.MOV.U32 R34, RZ, RZ, 0x0 ;  /* 0x00000000ff228424 */ /* 0x000fe400078e00ff */
[----:B------:R-:W-:-:S07]  /*8c90*/  @!P0 IMAD.MOV.U32 R35, RZ, RZ, 0x7ff00000 ;  /* 0x7ff00000ff238424 */ /* 0x000fce00078e00ff */
.L_x_140:
[----:B------:R-:W-:Y:S05]  /*8ca0*/  BSYNC.RECONVERGENT B0 ;  /* 0x0000000000007941 */ /* 0x000fea0003800200 */
.L_x_139:
        /* <DEDUP_REMOVED lines=15> */
[----:B------:R-:W-:Y:S01]  /*8da0*/  MOV R32, R28 ;  /* 0x0000001c00207202 */ /* 0x000fe20000000f00 */
[----:B------:R-:W-:Y:S01]  /*8db0*/  IMAD.MOV.U32 R33, RZ, RZ, R29 ;  /* 0x000000ffff217224 */ /* 0x000fe200078e001d */
[----:B------:R-:W-:-:S07]  /*8dc0*/  MOV R34, 0x8de0 ;  /* 0x00008de000227802 */ /* 0x000fce0000000f00 */
[----:B------:R-:W-:Y:S05]  /*8dd0*/  CALL.REL.NOINC `($__internal_0_$__cuda_sm20_div_rn_f64_full) ;  /* 0x0000013c00e47944 */ /* 0x000fea0003c00000 */
.L_x_142:
[----:B------:R-:W-:Y:S05]  /*8de0*/  BSYNC.RECONVERGENT B1 ;  /* 0x0000000000017941 */ /* 0x000fea0003800200 */
.L_x_141:
        /* <DEDUP_REMOVED lines=59> */
.L_x_144:
[----:B------:R-:W-:Y:S05]  /*91a0*/  BSYNC.RECONVERGENT B0 ;  /* 0x0000000000007941 */ /* 0x000fea0003800200 */
.L_x_143:
[----:B------:R-:W-:Y:S01]  /*91b0*/  DMUL R56, R56, UR34 ;  /* 0x0000002238387c28 */ /* 0x000fe20008000000 */
[----:B------:R-:W-:Y:S10]  /*91c0*/  BRA `(.L_x_136) ;  /* 0x00000008008c7947 */ /* 0x000ff40003800000 */
.L_x_137:
        /* <DEDUP_REMOVED lines=10> */
.L_x_146:
        /* <DEDUP_REMOVED lines=19> */
.L_x_148:
[----:B------:R-:W-:Y:S05]  /*93a0*/  BSYNC.RECONVERGENT B0 ;  /* 0x0000000000007941 */ /* 0x000fea0003800200 */
.L_x_147:
        /* <DEDUP_REMOVED lines=19> */
.L_x_150:
[----:B------:R-:W-:Y:S05]  /*94e0*/  BSYNC.RECONVERGENT B1 ;  /* 0x0000000000017941 */ /* 0x000fea0003800200 */
.L_x_149:
        /* <DEDUP_REMOVED lines=59> */
.L_x_152:
[----:B------:R-:W-:Y:S05]  /*98a0*/  BSYNC.RECONVERGENT B0 ;  /* 0x0000000000007941 */ /* 0x000fea0003800200 */
.L_x_151:
[----:B------:R-:W-:Y:S01]  /*98b0*/  DMUL R56, R16, R56 ;  /* 0x0000003810387228 */ /* 0x000fe20000000000 */
[----:B------:R-:W-:Y:S10]  /*98c0*/  BRA `(.L_x_136) ;  /* 0x0000000000cc7947 */ /* 0x000ff40003800000 */
.L_x_145:
[----:B------:R-:W0:Y:S01]  /*98d0*/  MUFU.RCP64H R33, R25 ;  /* 0x0000001900217308 */ /* 0x000e220000001800 */
[----:B------:R-:W-:Y:S01]  /*98e0*/  IMAD.MOV.U32 R32, RZ, RZ, 0x1 ;  /* 0x00000001ff207424 */ /* 0x000fe200078e00ff */
[----:B------:R-:W-:Y:S01]  /*98f0*/  DMUL R36, R36, UR28 ;  /* 0x0000001c24247c28 */ /* 0x000fe20008000000 */
[----:B------:R-:W-:Y:S09]  /*9900*/  BAR.SYNC.DEFER_BLOCKING 0x0 ;  /* 0x0000000000007b1d */ /* 0x000ff20000010000 */
[----:B------:R-:W-:Y:S01]  /*9910*/  FSETP.GEU.AND P1, PT, |R37|, 6.5827683646048100446e-37, PT ;  /* 0x036000002500780b */ /* 0x000fe20003f2e200 */
[----:B0-----:R-:W-:-:S08]  /*9920*/  DFMA R34, R32, -R24, 1 ;  /* 0x3ff000002022742b */ /* 0x001fd00000000818 */
        /* <DEDUP_REMOVED lines=15> */
.L_x_153:
        /* <DEDUP_REMOVED lines=25> */
[----:B------:R-:W-:Y:S05]  /*9bb0*/  CALL.REL.NOINC `($__internal_1_$__cuda_sm20_dsqrt_rn_f64_mediumpath_v1) ;  /* 0x0000013800007944 */ /* 0x000fea0003c00000 */
[----:B------:R-:W-:-:S07]  /*9bc0*/  IMAD.MOV.U32 R35, RZ, RZ, R33 ;  /* 0x000000ffff237224 */ /* 0x000fce00078e0021 */
.L_x_155:
[----:B------:R-:W-:Y:S05]  /*9bd0*/  BSYNC.RECONVERGENT B0 ;  /* 0x0000000000007941 */ /* 0x000fea0003800200 */
.L_x_154:
[----:B------:R-:W-:Y:S02]  /*9be0*/  IMAD.MOV.U32 R56, RZ, RZ, R34 ;  /* 0x000000ffff387224 */ /* 0x000fe400078e0022 */
[----:B------:R-:W-:-:S07]  /*9bf0*/  IMAD.MOV.U32 R57, RZ, RZ, R35 ;  /* 0x000000ffff397224 */ /* 0x000fce00078e0023 */
.L_x_136:
        /* <DEDUP_REMOVED lines=30> */
.L_x_159:
[----:B------:R-:W-:Y:S05]  /*9de0*/  BSYNC.RECONVERGENT B3 ;  /* 0x0000000000037941 */ /* 0x000fea0003800200 */
.L_x_158:
[----:B------:R-:W-:-:S07]  /*9df0*/  VIADD R66, R32, 0x1 ;  /* 0x0000000120427836 */ /* 0x000fce0000000000 */
.L_x_157:
[----:B------:R-:W-:Y:S05]  /*9e00*/  BSYNC.RECONVERGENT B2 ;  /* 0x0000000000027941 */ /* 0x000fea0003800200 */
.L_x_156:
        /* <DEDUP_REMOVED lines=9> */
[----:B------:R-:W-:Y:S01]  /*9ea0*/  MOV R65, 0x3da8ff83 ;  /* 0x3da8ff8300417802 */ /* 0x000fe20000000f00 */
[----:B------:R-:W-:Y:S01]  /*9eb0*/  DSETP.NEU.AND P1, PT, |R54|, +INF , PT ;  /* 0x7ff000003600742a */ /* 0x000fe20003f2d200 */
        /* <DEDUP_REMOVED lines=46> */
.L_x_163:
[----:B------:R-:W-:Y:S05]  /*a1a0*/  BSYNC.RECONVERGENT B3 ;  /* 0x0000000000037941 */ /* 0x000fea0003800200 */
.L_x_162:
[----:B------:R-:W-:-:S07]  /*a1b0*/  VIADD R62, R32, 0x1 ;  /* 0x00000001203e7836 */ /* 0x000fce0000000000 */
.L_x_161:
[----:B------:R-:W-:Y:S05]  /*a1c0*/  BSYNC.RECONVERGENT B2 ;  /* 0x0000000000027941 */ /* 0x000fea0003800200 */
.L_x_160:
        /* <DEDUP_REMOVED lines=52> */
.L_x_165:
[----:B------:R-:W-:Y:S05]  /*a510*/  BSYNC.RECONVERGENT B1 ;  /* 0x0000000000017941 */ /* 0x000fea0003800200 */
.L_x_164:
[----:B------:R-:W-:Y:S01]  /*a520*/  DADD R50, R50, R32 ;  /* 0x0000000032327229 */ /* 0x000fe20000000020 */
[----:B------:R-:W0:Y:S06]  /*a530*/  LDC.64 R52, c[0x0][0x380] ;  /* 0x0000e000ff347b82 */ /* 0x000e2c0000000a00 */
[----:B------:R-:W-:Y:S02]  /*a540*/  STS.64 [R5], R50 ;  /* 0x0000003205007388 */ /* 0x000fe40000000a00 */
[----:B------:R-:W1:Y:S08]  /*a550*/  LDC.64 R60, c[0x0][0x388] ;  /* 0x0000e200ff3c7b82 */ /* 0x000e700000000a00 */
[----:B------:R-:W-:Y:S06]  /*a560*/  BAR.SYNC.DEFER_BLOCKING 0x0 ;  /* 0x0000000000007b1d */ /* 0x000fec0000010000 */
[----:B------:R-:W2:Y:S04]  /*a570*/  LDS.64 R32, [R2] ;  /* 0x0000000002207984 */ /* 0x000ea80000000a00 */
[----:B------:R3:W4:Y:S01]  /*a580*/  LDS.64 R54, [R6] ;  /* 0x0000000006367984 */ /* 0x0007220000000a00 */
[----:B------:R-:W-:Y:S06]  /*a590*/  BAR.SYNC.DEFER_BLOCKING 0x0 ;  /* 0x0000000000007b1d */ /* 0x000fec0000010000 */
[----:B0-----:R-:W5:Y:S02]  /*a5a0*/  LDG.E.64 R34, desc[UR16][R52.64] ;  /* 0x0000001034227981 */ /* 0x001f64000c1e1b00 */
[----:B------:R-:W-:Y:S06]  /*a5b0*/  BAR.SYNC.DEFER_BLOCKING 0x0 ;  /* 0x0000000000007b1d */ /* 0x000fec0000010000 */
[----:B------:R-:W3:Y:S04]  /*a5c0*/  LDG.E.64 R38, desc[UR16][R52.64] ;  /* 0x0000001034267981 */ /* 0x000ee8000c1e1b00 */
[----:B-1----:R-:W4:Y:S01]  /*a5d0*/  LDG.E.64 R56, desc[UR16][R60.64+0x10] ;  /* 0x000010103c387981 */ /* 0x002f22000c1e1b00 */
[----:B------:R-:W-:Y:S06]  /*a5e0*/  BAR.SYNC.DEFER_BLOCKING 0x0 ;  /* 0x0000000000007b1d */ /* 0x000fec0000010000 */
[----:B------:R-:W4:Y:S04]  /*a5f0*/  LDG.E.64 R40, desc[UR16][R52.64] ;  /* 0x0000001034287981 */ /* 0x000f28000c1e1b00 */
[----:B------:R-:W4:Y:S01]  /*a600*/  LDG.E.64 R42, desc[UR16][R60.64+0x10] ;  /* 0x000010103c2a7981 */ /* 0x000f22000c1e1b00 */
[----:B--2---:R-:W-:-:S08]  /*a610*/  DMUL R32, R32, UR18 ;  /* 0x0000001220207c28 */ /* 0x004fd00008000000 */
[----:B------:R-:W-:Y:S02]  /*a620*/  DFMA R50, R32, 0.5, R12 ;  /* 0x3fe000002032782b */ /* 0x000fe4000000000c */
[----:B-----5:R-:W-:-:S08]  /*a630*/  DMUL R34, R34, UR26 ;  /* 0x0000001a22227c28 */ /* 0x020fd00008000000 */
[----:B------:R-:W-:-:S08]  /*a640*/  DMUL R36, R48, R34 ;  /* 0x0000002230247228 */ /* 0x000fd00000000000 */
[----:B---3--:R-:W-:-:S08]  /*a650*/  DFMA R38, -R44, R38, R36 ;  /* 0x000000262c26722b */ /* 0x008fd00000000124 */
[----:B----4-:R-:W-:Y:S02]  /*a660*/  DADD R56, R38, R56 ;  /* 0x0000000026387229 */ /* 0x010fe40000000038 */
[----:B------:R-:W-:Y:S02]  /*a670*/  DSETP.NEU.AND P0, PT, R40, UR36, PT ;  /* 0x0000002428007e2a */ /* 0x000fe4000bf0d000 */
        /* <DEDUP_REMOVED lines=11> */
.L_x_167:
        /* <DEDUP_REMOVED lines=19> */
.L_x_169:
[----:B------:R-:W-:Y:S05]  /*a860*/  BSYNC.RECONVERGENT B0 ;  /* 0x0000000000007941 */ /* 0x000fea0003800200 */
.L_x_168:
        /* <DEDUP_REMOVED lines=14> */
[----:B------:R-:W-:Y:S01]  /*a950*/  MOV R35, R37 ;  /* 0x0000002500237202 */ /* 0x000fe20000000f00 */
[----:B------:R-:W-:Y:S01]  /*a960*/  IMAD.MOV.U32 R32, RZ, RZ, R28 ;  /* 0x000000ffff207224 */ /* 0x000fe200078e001c */
[----:B------:R-:W-:Y:S01]  /*a970*/  MOV R34, 0xa9a0 ;  /* 0x0000a9a000227802 */ /* 0x000fe20000000f00 */
[----:B------:R-:W-:-:S07]  /*a980*/  IMAD.MOV.U32 R33, RZ, RZ, R29 ;  /* 0x000000ffff217224 */ /* 0x000fce00078e001d */
[----:B------:R-:W-:Y:S05]  /*a990*/  CALL.REL.NOINC `($__internal_0_$__cuda_sm20_div_rn_f64_full) ;  /* 0x0000012000f47944 */ /* 0x000fea0003c00000 */
.L_x_171:
[----:B------:R-:W-:Y:S05]  /*a9a0*/  BSYNC.RECONVERGENT B1 ;  /* 0x0000000000017941 */ /* 0x000fea0003800200 */
.L_x_170:
        /* <DEDUP_REMOVED lines=59> */
.L_x_173:
[----:B------:R-:W-:Y:S05]  /*ad60*/  BSYNC.RECONVERGENT B0 ;  /* 0x0000000000007941 */ /* 0x000fea0003800200 */
.L_x_172:
[----:B------:R-:W-:Y:S01]  /*ad70*/  DMUL R52, R18, R52 ;  /* 0x0000003412347228 */ /* 0x000fe20000000000 */
[----:B------:R-:W-:Y:S10]  /*ad80*/  BRA `(.L_x_174) ;  /* 0x00000010004c7947 */ /* 0x000ff40003800000 */
.L_x_166:
        /* <DEDUP_REMOVED lines=10> */
.L_x_176:
        /* <DEDUP_REMOVED lines=19> */
.L_x_178:
[----:B------:R-:W-:Y:S05]  /*af60*/  BSYNC.RECONVERGENT B0 ;  /* 0x0000000000007941 */ /* 0x000fea0003800200 */
.L_x_177:
        /* <DEDUP_REMOVED lines=19> */
.L_x_180:
[----:B------:R-:W-:Y:S05]  /*b0a0*/  BSYNC.RECONVERGENT B1 ;  /* 0x0000000000017941 */ /* 0x000fea0003800200 */
.L_x_179:
[----:B------:R-:W-:Y:S01]  /*b0b0*/  MOV R34, 0x652b82fe ;  /* 0x652b82fe00227802 */ /* 0x000fe20000000f00 */
[----:B------:R-:W-:Y:S01]  /*b0c0*/  IMAD.MOV.U32 R35, RZ, RZ, 0x3ff71547 ;  /* 0x3ff71547ff237424 */ /* 0x000fe200078e00ff */
        /* <DEDUP_REMOVED lines=57> */
.L_x_182:
[----:B------:R-:W-:Y:S05]  /*b460*/  BSYNC.RECONVERGENT B0 ;  /* 0x0000000000007941 */ /* 0x000fea0003800200 */
.L_x_181:
[----:B------:R-:W-:Y:S01]  /*b470*/  DMUL R52, R52, UR34 ;  /* 0x0000002234347c28 */ /* 0x000fe20008000000 */
[----:B------:R-:W-:Y:S10]  /*b480*/  BRA `(.L_x_174) ;  /* 0x00000008008c7947 */ /* 0x000ff40003800000 */
.L_x_175:
        /* <DEDUP_REMOVED lines=10> */
.L_x_184:
        /* <DEDUP_REMOVED lines=19> */
.L_x_186:
[----:B------:R-:W-:Y:S05]  /*b660*/  BSYNC.RECONVERGENT B0 ;  /* 0x0000000000007941 */ /* 0x000fea0003800200 */
.L_x_185:
        /* <DEDUP_REMOVED lines=19> */
.L_x_188:
[----:B------:R-:W-:Y:S05]  /*b7a0*/  BSYNC.RECONVERGENT B1 ;  /* 0x0000000000017941 */ /* 0x000fea0003800200 */
.L_x_187:
        /* <DEDUP_REMOVED lines=59> */
.L_x_190:
[----:B------:R-:W-:Y:S05]  /*bb60*/  BSYNC.RECONVERGENT B0 ;  /* 0x0000000000007941 */ /* 0x000fea0003800200 */
.L_x_189:
[----:B------:R-:W-:Y:S01]  /*bb70*/  DMUL R52, R16, R52 ;  /* 0x0000003410347228 */ /* 0x000fe20000000000 */
[----:B------:R-:W-:Y:S10]  /*bb80*/  BRA `(.L_x_174) ;  /* 0x0000000000cc7947 */ /* 0x000ff40003800000 */
.L_x_183:
        /* <DEDUP_REMOVED lines=21> */
.L_x_191:
        /* <DEDUP_REMOVED lines=27> */
.L_x_193:
[----:B------:R-:W-:Y:S05]  /*be90*/  BSYNC.RECONVERGENT B0 ;  /* 0x0000000000007941 */ /* 0x000fea0003800200 */
.L_x_192:
[----:B------:R-:W-:Y:S02]  /*bea0*/  IMAD.MOV.U32 R52, RZ, RZ, R34 ;  /* 0x000000ffff347224 */ /* 0x000fe400078e0022 */
[----:B------:R-:W-:-:S07]  /*beb0*/  IMAD.MOV.U32 R53, RZ, RZ, R35 ;  /* 0x000000ffff357224 */ /* 0x000fce00078e0023 */
.L_x_174:
        /* <DEDUP_REMOVED lines=30> */
.L_x_197:
[----:B------:R-:W-:Y:S05]  /*c0a0*/  BSYNC.RECONVERGENT B3 ;  /* 0x0000000000037941 */ /* 0x000fea0003800200 */
.L_x_196:
[----:B------:R-:W-:-:S07]  /*c0b0*/  VIADD R66, R32, 0x1 ;  /* 0x0000000120427836 */ /* 0x000fce0000000000 */
.L_x_195:
[----:B------:R-:W-:Y:S05]  /*c0c0*/  BSYNC.RECONVERGENT B2 ;  /* 0x0000000000027941 */ /* 0x000fea0003800200 */
.L_x_194:
        /* <DEDUP_REMOVED lines=50> */
[----:B------:R-:W-:Y:S01]  /*c3f0*/  MOV R36, R58 ;  /* 0x0000003a00247202 */ /* 0x000fe20000000f00 */
[----:B------:R-:W-:Y:S01]  /*c400*/  IMAD.MOV.U32 R69, RZ, RZ, R59 ;  /* 0x000000ffff457224 */ /* 0x000fe200078e003b */
[----:B------:R-:W-:-:S07]  /*c410*/  MOV R68, 0xc430 ;  /* 0x0000c43000447802 */ /* 0x000fce0000000f00 */
[----:B------:R-:W-:Y:S05]  /*c420*/  CALL.REL.NOINC `($_Z9paths_rk4PdS_S_$__internal_trig_reduction_slowpathd) ;  /* 0x0000011c00587944 */ /* 0x000fea0003c00000 */
[----:B------:R-:W-:Y:S02]  /*c430*/  IMAD.MOV.U32 R32, RZ, RZ, R34 ;  /* 0x000000ffff207224 */ /* 0x000fe400078e0022 */
[----:B------:R-:W-:Y:S02]  /*c440*/  IMAD.MOV.U32 R60, RZ, RZ, R36 ;  /* 0x000000ffff3c7224 */ /* 0x000fe400078e0024 */
[----:B------:R-:W-:-:S07]  /*c450*/  IMAD.MOV.U32 R61, RZ, RZ, R37 ;  /* 0x000000ffff3d7224 */ /* 0x000fce00078e0025 */
.L_x_201:
[----:B------:R-:W-:Y:S05]  /*c460*/  BSYNC.RECONVERGENT B3 ;  /* 0x0000000000037941 */ /* 0x000fea0003800200 */
.L_x_200:
[----:B------:R-:W-:-:S07]  /*c470*/  VIADD R62, R32, 0x1 ;  /* 0x00000001203e7836 */ /* 0x000fce0000000000 */
.L_x_199:
[----:B------:R-:W-:Y:S05]  /*c480*/  BSYNC.RECONVERGENT B2 ;  /* 0x0000000000027941 */ /* 0x000fea0003800200 */
.L_x_198:
        /* <DEDUP_REMOVED lines=9> */
[----:B------:R-:W-:Y:S01]  /*c520*/  BSSY.RECONVERGENT B1, `(.L_x_202) ;  /* 0x000002f000017945 */ /* 0x000fe20003800200 */
[----:B------:R-:W-:Y:S01]  /*c530*/  IMAD.MOV.U32 R63, RZ, RZ, 0x3da8ff83 ;  /* 0x3da8ff83ff3f7424 */ /* 0x000fe200078e00ff */
[----:B------:R-:W-:Y:S01]  /*c540*/  ISETP.NE.U32.AND P0, PT, R58, 0x1, PT ;  /* 0x000000013a00780c */ /* 0x000fe20003f05070 */
[----:B------:R-:W-:-:S03]  /*c550*/  DMUL R58, R60, R60 ;  /* 0x0000003c3c3a7228 */ /* 0x000fc60000000000 */
[----:B------:R-:W-:Y:S01]  /*c560*/  FSEL R66, R66, -8.06006814911005101289e+34, !P0 ;  /* 0xf9785eba42427808 */ /* 0x000fe20004000000 */
[----:B0-----:R-:W0:Y:S01]  /*c570*/  MUFU.RCP64H R65, UR40 ;  /* 0x0000002800417d08 */ /* 0x001e220008001800 */
[----:B------:R-:W-:Y:S01]  /*c580*/  FSEL R67, -R63, 0.11223486810922622681, !P0 ;  /* 0x3de5db653f437808 */ /* 0x000fe20004000100 */
[----:B------:R-:W-:-:S05]  /*c590*/  IMAD.MOV.U32 R64, RZ, RZ, 0x1 ;  /* 0x00000001ff407424 */ /* 0x000fca00078e00ff */
[----:B--2---:R-:W-:-:S08]  /*c5a0*/  DFMA R32, R58, R66, R32 ;  /* 0x000000423a20722b */ /* 0x004fd00000000020 */
[----:B------:R-:W-:-:S08]  /*c5b0*/  DFMA R32, R58, R32, R34 ;  /* 0x000000203a20722b */ /* 0x000fd00000000022 */
[----:B---3--:R-:W-:-:S08]  /*c5c0*/  DFMA R32, R58, R32, R36 ;  /* 0x000000203a20722b */ /* 0x008fd00000000024 */
[C---:B------:R-:W-:Y:S02]  /*c5d0*/  DFMA R38, R58.reuse, R32, R38 ;  /* 0x000000203a26722b */ /* 0x040fe40000000026 */
[----:B------:R-:W0:Y:S06]  /*c5e0*/  LDC.64 R32, c[0x3][0x58] ;  /* 0x00c01600ff207b82 */ /* 0x000e2c0000000a00 */
[C---:B----4-:R-:W-:Y:S02]  /*c5f0*/  DFMA R38, R58.reuse, R38, R40 ;  /* 0x000000263a26722b */ /* 0x050fe40000000028 */
[----:B------:R-:W1:Y:S06]  /*c600*/  LDC.64 R40, c[0x3][0x50] ;  /* 0x00c01400ff287b82 */ /* 0x000e6c0000000a00 */
[----:B------:R-:W-:-:S08]  /*c610*/  DFMA R38, R58, R38, R42 ;  /* 0x000000263a26722b */ /* 0x000fd0000000002a */
[----:B------:R-:W-:Y:S02]  /*c620*/  DFMA R60, R38, R60, R60 ;  /* 0x0000003c263c722b */ /* 0x000fe4000000003c */
[----:B------:R-:W-:Y:S02]  /*c630*/  DFMA R38, R58, R38, 1 ;  /* 0x3ff000003a26742b */ /* 0x000fe40000000026 */
[----:B0-----:R-:W-:-:S08]  /*c640*/  DFMA R34, R64, -R32, 1 ;  /* 0x3ff000004022742b */ /* 0x001fd00000000820 */
        /* <DEDUP_REMOVED lines=8> */
[----:B-1----:R-:W-:Y:S02]  /*c6d0*/  DMUL R36, R52, -R40 ;  /* 0x8000002834247228 */ /* 0x002fe40000000000 */
[----:B------:R-:W-:-:S03]  /*c6e0*/  DFMA R40, R38, -R32, 1 ;  /* 0x3ff000002628742b */ /* 0x000fc60000000820 */
[----:B------:R-:W-:-:S05]  /*c6f0*/  DADD R34, R56, R58 ;  /* 0x0000000038227229 */ /* 0x000fca000000003a */
[----:B------:R-:W-:-:S03]  /*c700*/  DFMA R40, R38, R40, R38 ;  /* 0x000000282628722b */ /* 0x000fc60000000026 */
        /* <DEDUP_REMOVED lines=16> */
.L_x_203:
[----:B------:R-:W-:Y:S05]  /*c810*/  BSYNC.RECONVERGENT B1 ;  /* 0x0000000000017941 */ /* 0x000fea0003800200 */
.L_x_202:
[----:B------:R-:W0:Y:S01]  /*c820*/  MUFU.RCP64H R33, R23 ;  /* 0x0000001700217308 */ /* 0x000e220000001800 */
[----:B------:R-:W-:Y:S01]  /*c830*/  IMAD.MOV.U32 R32, RZ, RZ, 0x1 ;  /* 0x00000001ff207424 */ /* 0x000fe200078e00ff */
[----:B------:R-:W-:Y:S01]  /*c840*/  DADD R56, R56, -R58 ;  /* 0x0000000038387229 */ /* 0x000fe2000000083a */
[----:B------:R-:W-:Y:S01]  /*c850*/  BSSY.RECONVERGENT B1, `(.L_x_204) ;  /* 0x0000015000017945 */ /* 0x000fe20003800200 */
[----:B------:R-:W-:-:S08]  /*c860*/  DMUL R52, R52, UR22 ;  /* 0x0000001634347c28 */ /* 0x000fd00008000000 */
[----:B------:R-:W-:Y:S02]  /*c870*/  DMUL R52, R52, R56 ;  /* 0x0000003834347228 */ /* 0x000fe40000000000 */
[----:B0-----:R-:W-:-:S06]  /*c880*/  DFMA R34, -R22, R32, 1 ;  /* 0x3ff000001622742b */ /* 0x001fcc0000000120 */
        /* <DEDUP_REMOVED lines=17> */
.L_x_205:
[----:B------:R-:W-:Y:S05]  /*c9a0*/  BSYNC.RECONVERGENT B1 ;  /* 0x0000000000017941 */ /* 0x000fea0003800200 */
.L_x_204:
[----:B------:R-:W-:Y:S01]  /*c9b0*/  DADD R32, R32, R60 ;  /* 0x0000000020207229 */ /* 0x000fe2000000003c */
[----:B------:R-:W-:Y:S01]  /*c9c0*/  BSSY.RECONVERGENT B0, `(.L_x_206) ;  /* 0x0000013000007945 */ /* 0x000fe20003800200 */
[----:B------:R-:W-:-:S06]  /*c9d0*/  DMUL R50, R48, UR12 ;  /* 0x0000000c30327c28 */ /* 0x000fcc0008000000 */
[----:B------:R-:W-:Y:S01]  /*c9e0*/  DADD R32, R54, R32 ;  /* 0x0000000036207229 */ /* 0x000fe20000000020 */
[----:B------:R-:W0:Y:S01]  /*c9f0*/  LDC.64 R54, c[0x3][0xc8] ;  /* 0x00c03200ff367b82 */ /* 0x000e220000000a00 */
[----:B------:R-:W-:-:S05]  /*ca00*/  DFMA R56, -R44, UR14, R50 ;  /* 0x0000000e2c387c2b */ /* 0x000fca0008000132 */
[----:B------:R1:W-:Y:S02]  /*ca10*/  STS.64 [R6], R32 ;  /* 0x0000002006007388 */ /* 0x0003e40000000a00 */
[----:B------:R-:W-:Y:S06]  /*ca20*/  BAR.SYNC.DEFER_BLOCKING 0x0 ;  /* 0x0000000000007b1d */ /* 0x000fec0000010000 */
[----:B0-----:R-:W-:Y:S02]  /*ca30*/  DFMA R54, R54, -0.5, R46 ;  /* 0xbfe000003636782b */ /* 0x001fe4000000002e */
[----:B------:R-:W-:-:S06]  /*ca40*/  DFMA R46, R44, UR14, R50 ;  /* 0x0000000e2c2e7c2b */ /* 0x000fcc0008000032 */
[----:B-1----:R-:W-:Y:S01]  /*ca50*/  DADD R32, -RZ, |R54| ;  /* 0x00000000ff207229 */ /* 0x002fe20000000536 */
[----:B------:R-:W0:Y:S04]  /*ca60*/  LDS.64 R34, [R3] ;  /* 0x0000000003227984 */ /* 0x000e280000000a00 */
[----:B------:R1:W2:Y:S01]  /*ca70*/  LDS.64 R52, [R5] ;  /* 0x0000000005347984 */ /* 0x0002a20000000a00 */
[----:B0-----:R-:W-:-:S08]  /*ca80*/  DMUL R34, R34, UR18 ;  /* 0x0000001222227c28 */ /* 0x001fd00008000000 */
[----:B------:R-:W-:Y:S01]  /*ca90*/  DFMA R58, R34, 0.5, R14 ;  /* 0x3fe00000223a782b */ /* 0x000fe2000000000e */
[----:B------:R-:W-:Y:S01]  /*caa0*/  MOV R34, 0xcaf0 ;  /* 0x0000caf000227802 */ /* 0x000fe20000000f00 */
[----:B------:R-:W-:Y:S08]  /*cab0*/  BAR.SYNC.DEFER_BLOCKING 0x0 ;  /* 0x0000000000007b1d */ /* 0x000ff00000010000 */
[----:B------:R-:W-:Y:S08]  /*cac0*/  BAR.SYNC.DEFER_BLOCKING 0x0 ;  /* 0x0000000000007b1d */ /* 0x000ff00000010000 */
[----:B-12---:R-:W-:Y:S06]  /*cad0*/  BAR.SYNC.DEFER_BLOCKING 0x0 ;  /* 0x0000000000007b1d */ /* 0x006fec0000010000 */
[----:B------:R-:W-:Y:S05]  /*cae0*/  CALL.REL.NOINC `($_Z9paths_rk4PdS_S_$__internal_accurate_pow) ;  /* 0x0000010800e87944 */ /* 0x000fea0003c00000 */
[----:B------:R-:W-:Y:S05]  /*caf0*/  BSYNC.RECONVERGENT B0 ;  /* 0x0000000000007941 */ /* 0x000fea0003800200 */
.L_x_206:
[----:B------:R-:W0:Y:S01]  /*cb00*/  MUFU.RCP64H R35, R29 ;  /* 0x0000001d00237308 */ /* 0x000e220000001800 */
[C---:B------:R-:W-:Y:S01]  /*cb10*/  DADD R44, R54.reuse, 2 ;  /* 0x40000000362c7429 */ /* 0x040fe20000000000 */
[----:B------:R-:W-:Y:S01]  /*cb20*/  IMAD.MOV.U32 R34, RZ, RZ, 0x1 ;  /* 0x00000001ff227424 */ /* 0x000fe200078e00ff */
[----:B------:R-:W-:Y:S01]  /*cb30*/  DSETP.NEU.AND P0, PT, R54, RZ, PT ;  /* 0x000000ff3600722a */ /* 0x000fe20003f0d000 */
[----:B------:R-:W-:Y:S05]  /*cb40*/  BSSY.RECONVERGENT B0, `(.L_x_207) ;  /* 0x0000013000007945 */ /* 0x000fea0003800200 */
[----:B------:R-:W-:Y:S02]  /*cb50*/  FSEL R60, R33, RZ, P0 ;  /* 0x000000ff213c7208 */ /* 0x000fe40000000000 */
[----:B------:R-:W-:-:S02]  /*cb60*/  LOP3.LUT R44, R45, 0x7ff00000, RZ, 0xc0, !PT ;  /* 0x7ff000002d2c7812 */ /* 0x000fc400078ec0ff */
[----:B------:R-:W-:Y:S01]  /*cb70*/  FSEL R61, R32, RZ, P0 ;  /* 0x000000ff203d7208 */ /* 0x000fe20000000000 */
[----:B------:R-:W-:Y:S01]  /*cb80*/  IMAD.MOV.U32 R32, RZ, RZ, R60 ;  /* 0x000000ffff207224 */ /* 0x000fe200078e003c */
[----:B------:R-:W-:Y:S01]  /*cb90*/  ISETP.NE.AND P1, PT, R44, 0x7ff00000, PT ;  /* 0x7ff000002c00780c */ /* 0x000fe20003f25270 */
[----:B0-----:R-:W-:Y:S02]  /*cba0*/  DFMA R36, -R28, R34, 1 ;  /* 0x3ff000001c24742b */ /* 0x001fe40000000122 */
[----:B------:R-:W-:-:S06]  /*cbb0*/  IMAD.MOV.U32 R33, RZ, RZ, R61 ;  /* 0x000000ffff217224 */ /* 0x000fcc00078e003d */
[----:B------:R-:W-:-:S08]  /*cbc0*/  DFMA R36, R36, R36, R36 ;  /* 0x000000242424722b */ /* 0x000fd00000000024 */
[----:B------:R-:W-:Y:S01]  /*cbd0*/  DFMA R36, R34, R36, R34 ;  /* 0x000000242224722b */ /* 0x000fe20000000022 */
[----:B------:R-:W-:Y:S10]  /*cbe0*/  @P1 BRA `(.L_x_208) ;  /* 0x0000000000201947 */ /* 0x000ff40003800000 */
        /* <DEDUP_REMOVED lines=8> */
.L_x_208:
[----:B------:R-:W-:Y:S05]  /*cc70*/  BSYNC.RECONVERGENT B0 ;  /* 0x0000000000007941 */ /* 0x000fea0003800200 */
.L_x_207:
        /* <DEDUP_REMOVED lines=19> */
.L_x_210:
[----:B------:R-:W-:Y:S05]  /*cdb0*/  BSYNC.RECONVERGENT B1 ;  /* 0x0000000000017941 */ /* 0x000fea0003800200 */
.L_x_209:
        /* <DEDUP_REMOVED lines=52> */
[----:B------:R-:W-:Y:S02]  /*d100*/  @!P1 MOV R32, R36 ;  /* 0x0000002400209202 */ /* 0x000fe40000000f00 */
[----:B------:R-:W-:Y:S02]  /*d110*/  @!P1 SHF.R.S32.HI R35, RZ, 0x1, R35 ;  /* 0x00000001ff239819 */ /* 0x000fe40000011423 */
[----:B------:R-:W-:-:S03]  /*d120*/  FSEL R63, R39, RZ, P0 ;  /* 0x000000ff273f7208 */ /* 0x000fc60000000000 */
[----:B------:R-:W-:Y:S02]  /*d130*/  @!P1 IMAD.IADD R34, R34, 0x1, -R35 ;  /* 0x0000000122229824 */ /* 0x000fe400078e0a23 */
[----:B------:R-:W-:-:S03]  /*d140*/  @!P1 IMAD R33, R35, 0x100000, R37 ;  /* 0x0010000023219824 */ /* 0x000fc600078e0225 */
[----:B------:R-:W-:Y:S01]  /*d150*/  @!P1 LEA R35, R34, 0x3ff00000, 0x14 ;  /* 0x3ff0000022239811 */ /* 0x000fe200078ea0ff */
[----:B------:R-:W-:-:S06]  /*d160*/  @!P1 IMAD.MOV.U32 R34, RZ, RZ, RZ ;  /* 0x000000ffff229224 */ /* 0x000fcc00078e00ff */
[----:B------:R-:W-:-:S11]  /*d170*/  @!P1 DMUL R62, R32, R34 ;  /* 0x00000022203e9228 */ /* 0x000fd60000000000 */
.L_x_212:
[----:B------:R-:W-:Y:S05]  /*d180*/  BSYNC.RECONVERGENT B0 ;  /* 0x0000000000007941 */ /* 0x000fea0003800200 */
.L_x_211:
        /* <DEDUP_REMOVED lines=30> */
.L_x_216:
[----:B------:R-:W-:Y:S05]  /*d370*/  BSYNC.RECONVERGENT B3 ;  /* 0x0000000000037941 */ /* 0x000fea0003800200 */
.L_x_215:
[----:B------:R-:W-:-:S07]  /*d380*/  VIADD R45, R32, 0x1 ;  /* 0x00000001202d7836 */ /* 0x000fce0000000000 */
.L_x_214:
[----:B------:R-:W-:Y:S05]  /*d390*/  BSYNC.RECONVERGENT B2 ;  /* 0x0000000000027941 */ /* 0x000fea0003800200 */
.L_x_213:
        /* <DEDUP_REMOVED lines=57> */
.L_x_220:
[----:B------:R-:W-:Y:S05]  /*d730*/  BSYNC.RECONVERGENT B3 ;  /* 0x0000000000037941 */ /* 0x000fea0003800200 */
.L_x_219:
[----:B------:R-:W-:-:S07]  /*d740*/  IADD3 R45, PT, PT, R32, 0x1, RZ ;  /* 0x00000001202d7810 */ /* 0x000fce0007ffe0ff */
.L_x_218:
[----:B------:R-:W-:Y:S05]  /*d750*/  BSYNC.RECONVERGENT B2 ;  /* 0x0000000000027941 */ /* 0x000fea0003800200 */
.L_x_217:
        /* <DEDUP_REMOVED lines=52> */
.L_x_222:
[----:B------:R-:W-:Y:S05]  /*daa0*/  BSYNC.RECONVERGENT B1 ;  /* 0x0000000000017941 */ /* 0x000fea0003800200 */
.L_x_221:
[----:B------:R-:W0:Y:S01]  /*dab0*/  MUFU.RCP64H R35, R29 ;  /* 0x0000001d00237308 */ /* 0x000e220000001800 */
[----:B------:R-:W-:Y:S01]  /*dac0*/  DADD R52, R52, R32 ;  /* 0x0000000034347229 */ /* 0x000fe20000000020 */
[----:B------:R-:W-:Y:S01]  /*dad0*/  IMAD.MOV.U32 R34, RZ, RZ, 0x1 ;  /* 0x00000001ff227424 */ /* 0x000fe200078e00ff */
[----:B------:R-:W-:Y:S01]  /*dae0*/  ISETP.NE.AND P0, PT, R44, 0x7ff00000, PT ;  /* 0x7ff000002c00780c */ /* 0x000fe20003f05270 */
[----:B------:R-:W-:Y:S04]  /*daf0*/  BSSY.RECONVERGENT B0, `(.L_x_223) ;  /* 0x0000012000007945 */ /* 0x000fe80003800200 */
[----:B------:R1:W-:Y:S01]  /*db00*/  STS.64 [R5], R52 ;  /* 0x0000003405007388 */ /* 0x0003e20000000a00 */
[----:B------:R-:W-:Y:S06]  /*db10*/  BAR.SYNC.DEFER_BLOCKING 0x0 ;  /* 0x0000000000007b1d */ /* 0x000fec0000010000 */
[----:B0-----:R-:W-:-:S08]  /*db20*/  DFMA R36, -R28, R34, 1 ;  /* 0x3ff000001c24742b */ /* 0x001fd00000000122 */
[----:B------:R-:W-:-:S08]  /*db30*/  DFMA R36, R36, R36, R36 ;  /* 0x000000242424722b */ /* 0x000fd00000000024 */
[----:B------:R-:W-:Y:S01]  /*db40*/  DFMA R36, R34, R36, R34 ;  /* 0x000000242224722b */ /* 0x000fe20000000022 */
[----:B------:R1:W0:Y:S04]  /*db50*/  LDS.64 R34, [R2] ;  /* 0x0000000002227984 */ /* 0x0002280000000a00 */
[----:B------:R1:W2:Y:S01]  /*db60*/  LDS.64 R44, [R6] ;  /* 0x00000000062c7984 */ /* 0x0002a20000000a00 */
        /* <DEDUP_REMOVED lines=10> */
.L_x_224:
[----:B------:R-:W-:Y:S05]  /*dc10*/  BSYNC.RECONVERGENT B0 ;  /* 0x0000000000007941 */ /* 0x000fea0003800200 */
.L_x_223:
[----:B------:R-:W-:Y:S01]  /*dc20*/  DADD R60, -RZ, -R60 ;  /* 0x00000000ff3c7229 */ /* 0x000fe2000000093c */
[----:B------:R-:W-:Y:S01]  /*dc30*/  BSSY.RECONVERGENT B1, `(.L_x_225) ;  /* 0x0000015000017945 */ /* 0x000fe20003800200 */
[----:B------:R-:W-:Y:S02]  /*dc40*/  DFMA R32, -R28, R36, 1 ;  /* 0x3ff000001c20742b */ /* 0x000fe40000000124 */
[----:B------:R-:W-:Y:S02]  /*dc50*/  DSETP.NEU.AND P0, PT, R54, 1, PT ;  /* 0x3ff000003600742a */ /* 0x000fe40003f0d000 */
[----:B0-----:R-:W-:-:S04]  /*dc60*/  DMUL R34, R34, UR18 ;  /* 0x0000001222227c28 */ /* 0x001fc80008000000 */
[----:B------:R-:W-:Y:S01]  /*dc70*/  DFMA R40, R36, R32, R36 ;  /* 0x000000202428722b */ /* 0x000fe20000000024 */
[----:B------:R-:W-:Y:S02]  /*dc80*/  FSEL R38, R60, RZ, P0 ;  /* 0x000000ff3c267208 */ /* 0x000fe40000000000 */
[----:B------:R-:W-:Y:S01]  /*dc90*/  FSEL R39, R61, -1.875, P0 ;  /* 0xbff000003d277808 */ /* 0x000fe20000000000 */
[----:B------:R-:W-:-:S03]  /*dca0*/  DFMA R52, R34, 0.5, R12 ;  /* 0x3fe000002234782b */ /* 0x000fc6000000000c */
        /* <DEDUP_REMOVED lines=12> */
[----:B--2---:R-:W-:Y:S05]  /*dd70*/  CALL.REL.NOINC `($__internal_0_$__cuda_sm20_div_rn_f64_full) ;  /* 0x000000ec00fc7944 */ /* 0x004fea0003c00000 */
.L_x_226:
[----:B------:R-:W-:Y:S05]  /*dd80*/  BSYNC.RECONVERGENT B1 ;  /* 0x0000000000017941 */ /* 0x000fea0003800200 */
.L_x_225:
        /* <DEDUP_REMOVED lines=60> */
.L_x_228:
[----:B------:R-:W-:Y:S05]  /*e150*/  BSYNC.RECONVERGENT B0 ;  /* 0x0000000000007941 */ /* 0x000fea0003800200 */
.L_x_227:
        /* <DEDUP_REMOVED lines=26> */
[----:B--2---:R-:W-:Y:S05]  /*e300*/  CALL.REL.NOINC `($_Z9paths_rk4PdS_S_$__internal_trig_reduction_slowpathd) ;  /* 0x000000fc00a07944 */ /* 0x004fea0003c00000 */
[----:B------:R-:W-:Y:S02]  /*e310*/  IMAD.MOV.U32 R32, RZ, RZ, R34 ;  /* 0x000000ffff207224 */ /* 0x000fe400078e0022 */
[----:B------:R-:W-:Y:S02]  /*e320*/  IMAD.MOV.U32 R54, RZ, RZ, R36 ;  /* 0x000000ffff367224 */ /* 0x000fe400078e0024 */
[----:B------:R-:W-:-:S07]  /*e330*/  IMAD.MOV.U32 R55, RZ, RZ, R37 ;  /* 0x000000ffff377224 */ /* 0x000fce00078e0025 */
.L_x_232:
[----:B------:R-:W-:Y:S05]  /*e340*/  BSYNC.RECONVERGENT B3 ;  /* 0x0000000000037941 */ /* 0x000fea0003800200 */
.L_x_231:
[----:B------:R-:W-:-:S07]  /*e350*/  VIADD R64, R32, 0x1 ;  /* 0x0000000120407836 */ /* 0x000fce0000000000 */
.L_x_230:
[----:B------:R-:W-:Y:S05]  /*e360*/  BSYNC.RECONVERGENT B2 ;  /* 0x0000000000027941 */ /* 0x000fea0003800200 */
.L_x_229:
[----:B------:R-:W-:-:S05]  /*e370*/  IMAD.SHL.U32 R32, R64, 0x40, RZ ;  /* 0x0000004040207824 */ /* 0x000fca00078e00ff */
[----:B------:R-:W-:-:S04]  /*e380*/  LOP3.LUT R32, R32, 0x40, RZ, 0xc0, !PT ;  /* 0x0000004020207812 */ /* 0x000fc800078ec0ff */
[----:B------:R-:W-:-:S05]  /*e390*/  IADD3 R56, P0, PT, R32, UR32, RZ ;  /* 0x0000002020387c10 */ /* 0x000fca000ff1e0ff */
[----:B------:R-:W-:-:S05]  /*e3a0*/  IMAD.X R57, RZ, RZ, UR33, P0 ;  /* 0x00000021ff397e24 */ /* 0x000fca00080e06ff */
[----:B------:R-:W3:Y:S04]  /*e3b0*/  LDG.E.128.CONSTANT R32, desc[UR16][R56.64] ;  /* 0x0000001038207981 */ /* 0x000ee8000c1e9d00 */
[----:B------:R-:W4:Y:S04]  /*e3c0*/  LDG.E.128.CONSTANT R36, desc[UR16][R56.64+0x10] ;  /* 0x0000101038247981 */ /* 0x000f28000c1e9d00 */
[----:B------:R0:W5:Y:S01]  /*e3d0*/  LDG.E.128.CONSTANT R40, desc[UR16][R56.64+0x20] ;  /* 0x0000201038287981 */ /* 0x000162000c1e9d00 */
        /* <DEDUP_REMOVED lines=9> */
[----:B0-----:R-:W-:Y:S02]  /*e470*/  @!P1 DMUL R56, RZ, R46 ;  /* 0x0000002eff389228 */ /* 0x001fe40000000000 */
[----:B---3--:R-:W-:-:S08]  /*e480*/  DFMA R32, R60, R62, R32 ;  /* 0x0000003e3c20722b */ /* 0x008fd00000000020 */
[----:B------:R-:W-:-:S08]  /*e490*/  DFMA R32, R60, R32, R34 ;  /* 0x000000203c20722b */ /* 0x000fd00000000022 */
[----:B----4-:R-:W-:-:S08]  /*e4a0*/  DFMA R32, R60, R32, R36 ;  /* 0x000000203c20722b */ /* 0x010fd00000000024 */
[----:B------:R-:W-:-:S08]  /*e4b0*/  DFMA R32, R60, R32, R38 ;  /* 0x000000203c20722b */ /* 0x000fd00000000026 */
[----:B-----5:R-:W-:-:S08]  /*e4c0*/  DFMA R32, R60, R32, R40 ;  /* 0x000000203c20722b */ /* 0x020fd00000000028 */
        /* <DEDUP_REMOVED lines=31> */
[----:B--2---:R-:W-:Y:S05]  /*e6c0*/  CALL.REL.NOINC `($_Z9paths_rk4PdS_S_$__internal_trig_reduction_slowpathd) ;  /* 0x000000f800b07944 */ /* 0x004fea0003c00000 */
[----:B------:R-:W-:Y:S02]  /*e6d0*/  IMAD.MOV.U32 R32, RZ, RZ, R34 ;  /* 0x000000ffff207224 */ /* 0x000fe400078e0022 */
[----:B------:R-:W-:Y:S02]  /*e6e0*/  IMAD.MOV.U32 R56, RZ, RZ, R36 ;  /* 0x000000ffff387224 */ /* 0x000fe400078e0024 */
[----:B------:R-:W-:-:S07]  /*e6f0*/  IMAD.MOV.U32 R57, RZ, RZ, R37 ;  /* 0x000000ffff397224 */ /* 0x000fce00078e0025 */
.L_x_236:
[----:B------:R-:W-:Y:S05]  /*e700*/  BSYNC.RECONVERGENT B3 ;  /* 0x0000000000037941 */ /* 0x000fea0003800200 */
.L_x_235:
[----:B------:R-:W-:-:S07]  /*e710*/  VIADD R60, R32, 0x1 ;  /* 0x00000001203c7836 */ /* 0x000fce0000000000 */
.L_x_234:
[----:B------:R-:W-:Y:S05]  /*e720*/  BSYNC.RECONVERGENT B2 ;  /* 0x0000000000027941 */ /* 0x000fea0003800200 */
.L_x_233:
        /* <DEDUP_REMOVED lines=17> */
[----:B---3--:R-:W-:-:S08]  /*e840*/  DFMA R32, R46, R64, R32 ;  /* 0x000000402e20722b */ /* 0x008fd00000000020 */
[----:B------:R-:W-:-:S08]  /*e850*/  DFMA R32, R46, R32, R34 ;  /* 0x000000202e20722b */ /* 0x000fd00000000022 */
[----:B----4-:R-:W-:-:S08]  /*e860*/  DFMA R32, R46, R32, R36 ;  /* 0x000000202e20722b */ /* 0x010fd00000000024 */
[C---:B------:R-:W-:Y:S02]  /*e870*/  DFMA R38, R46.reuse, R32, R38 ;  /* 0x000000202e26722b */ /* 0x040fe40000000026 */
[----:B------:R-:W0:Y:S06]  /*e880*/  LDC.64 R32, c[0x3][0x58] ;  /* 0x00c01600ff207b82 */ /* 0x000e2c0000000a00 */
[C---:B-----5:R-:W-:Y:S02]  /*e890*/  DFMA R38, R46.reuse, R38, R40 ;  /* 0x000000262e26722b */ /* 0x060fe40000000028 */
[----:B------:R-:W1:Y:S06]  /*e8a0*/  LDC.64 R40, c[0x3][0x50] ;  /* 0x00c01400ff287b82 */ /* 0x000e6c0000000a00 */
[----:B------:R-:W-:-:S08]  /*e8b0*/  DFMA R38, R46, R38, R42 ;  /* 0x000000262e26722b */ /* 0x000fd0000000002a */
[----:B------:R-:W-:Y:S02]  /*e8c0*/  DFMA R56, R38, R56, R56 ;  /* 0x000000382638722b */ /* 0x000fe40000000038 */
[----:B------:R-:W-:Y:S02]  /*e8d0*/  DFMA R38, R46, R38, 1 ;  /* 0x3ff000002e26742b */ /* 0x000fe40000000026 */
[----:B0-----:R-:W-:Y:S02]  /*e8e0*/  DFMA R34, R62, -R32, 1 ;  /* 0x3ff000003e22742b */ /* 0x001fe40000000820 */
[----:B-1----:R-:W-:-:S06]  /*e8f0*/  DMUL R58, R58, R40 ;  /* 0x000000283a3a7228 */ /* 0x002fcc0000000000 */
        /* <DEDUP_REMOVED lines=24> */
[----:B--2---:R-:W-:Y:S05]  /*ea80*/  CALL.REL.NOINC `($__internal_0_$__cuda_sm20_div_rn_f64_full) ;  /* 0x000000e000b87944 */ /* 0x004fea0003c00000 */
[----:B------:R-:W-:Y:S02]  /*ea90*/  IMAD.MOV.U32 R56, RZ, RZ, R32 ;  /* 0x000000ffff387224 */ /* 0x000fe400078e0020 */
[----:B------:R-:W-:-:S07]  /*eaa0*/  IMAD.MOV.U32 R57, RZ, RZ, R33 ;  /* 0x000000ffff397224 */ /* 0x000fce00078e0021 */
.L_x_238:
[----:B------:R-:W-:Y:S05]  /*eab0*/  BSYNC.RECONVERGENT B1 ;  /* 0x0000000000017941 */ /* 0x000fea0003800200 */
.L_x_237:
[----:B------:R-:W0:Y:S01]  /*eac0*/  MUFU.RCP64H R33, R23 ;  /* 0x0000001700217308 */ /* 0x000e220000001800 */
[----:B------:R-:W-:Y:S01]  /*ead0*/  IMAD.MOV.U32 R32, RZ, RZ, 0x1 ;  /* 0x00000001ff207424 */ /* 0x000fe200078e00ff */
[----:B------:R-:W-:Y:S01]  /*eae0*/  DADD R46, R54, -R46 ;  /* 0x00000000362e7229 */ /* 0x000fe2000000082e */
[----:B------:R-:W-:Y:S07]  /*eaf0*/  BSSY.RECONVERGENT B1, `(.L_x_239) ;  /* 0x0000014000017945 */ /* 0x000fee0003800200 */
[----:B------:R-:W-:-:S02]  /*eb00*/  DMUL R46, R58, R46 ;  /* 0x0000002e3a2e7228 */ /* 0x000fc40000000000 */
        /* <DEDUP_REMOVED lines=17> */
[----:B--2---:R-:W-:Y:S05]  /*ec20*/  CALL.REL.NOINC `($__internal_0_$__cuda_sm20_div_rn_f64_full) ;  /* 0x000000e000507944 */ /* 0x004fea0003c00000 */
.L_x_240:
[----:B------:R-:W-:Y:S05]  /*ec30*/  BSYNC.RECONVERGENT B1 ;  /* 0x0000000000017941 */ /* 0x000fea0003800200 */
.L_x_239:
[----:B------:R-:W-:Y:S01]  /*ec40*/  DADD R32, -R32, R56 ;  /* 0x0000000020207229 */ /* 0x000fe20000000138 */
[----:B------:R-:W0:Y:S07]  /*ec50*/  LDC.64 R60, c[0x0][0x380] ;  /* 0x0000e000ff3c7b82 */ /* 0x000e2e0000000a00 */
[----:B--2---:R-:W-:-:S07]  /*ec60*/  DADD R32, R44, R32 ;  /* 0x000000002c207229 */ /* 0x004fce0000000020 */
[----:B------:R0:W-:Y:S01]  /*ec70*/  STS.64 [R6], R32 ;  /* 0x0000002006007388 */ /* 0x0001e20000000a00 */
[----:B------:R-:W-:Y:S08]  /*ec80*/  BAR.SYNC.DEFER_BLOCKING 0x0 ;  /* 0x0000000000007b1d */ /* 0x000ff00000010000 */
[----:B------:R-:W-:Y:S06]  /*ec90*/  BAR.SYNC.DEFER_BLOCKING 0x0 ;  /* 0x0000000000007b1d */ /* 0x000fec0000010000 */
[----:B------:R-:W-:Y:S02]  /*eca0*/  LDS.64 R34, [R2] ;  /* 0x0000000002227984 */ /* 0x000fe40000000a00 */
[----:B------:R-:W-:Y:S06]  /*ecb0*/  BAR.SYNC.DEFER_BLOCKING 0x0 ;  /* 0x0000000000007b1d */ /* 0x000fec0000010000 */
[----:B------:R-:W-:Y:S02]  /*ecc0*/  LDS.64 R36, [R3] ;  /* 0x0000000003247984 */ /* 0x000fe40000000a00 */
[----:B------:R-:W-:Y:S06]  /*ecd0*/  BAR.SYNC.DEFER_BLOCKING 0x0 ;  /* 0x0000000000007b1d */ /* 0x000fec0000010000 */
[----:B------:R-:W1:Y:S02]  /*ece0*/  LDS.64 R38, [R7] ;  /* 0x0000000007267984 */ /* 0x000e640000000a00 */
[----:B------:R-:W-:Y:S08]  /*ecf0*/  BAR.SYNC.DEFER_BLOCKING 0x0 ;  /* 0x0000000000007b1d */ /* 0x000ff00000010000 */
[----:B------:R-:W-:Y:S08]  /*ed00*/  BAR.SYNC.DEFER_BLOCKING 0x0 ;  /* 0x0000000000007b1d */ /* 0x000ff00000010000 */
[----:B------:R-:W-:Y:S06]  /*ed10*/  BAR.SYNC.DEFER_BLOCKING 0x0 ;  /* 0x0000000000007b1d */ /* 0x000fec0000010000 */
[----:B0-----:R-:W2:Y:S02]  /*ed20*/  LDG.E.64 R32, desc[UR16][R60.64] ;  /* 0x000000103c207981 */ /* 0x001ea4000c1e1b00 */
[----:B------:R-:W0:Y:S01]  /*ed30*/  LDC.64 R66, c[0x0][0x388] ;  /* 0x0000e200ff427b82 */ /* 0x000e220000000a00 */
[----:B-1----:R-:W-:-:S02]  /*ed40*/  DADD R38, RZ, R38 ;  /* 0x00000000ff267229 */ /* 0x002fc40000000026 */
[----:B--2---:R-:W-:-:S14]  /*ed50*/  DSETP.NEU.AND P0, PT, R32, UR36, PT ;  /* 0x0000002420007e2a */ /* 0x004fdc000bf0d000 */
[----:B------:R-:W-:Y:S06]  /*ed60*/  @!P0 BAR.SYNC.DEFER_BLOCKING 0x0 ;  /* 0x0000000000008b1d */ /* 0x000fec0000010000 */
[----:B0-----:R-:W-:Y:S05]  /*ed70*/  @!P0 BRA `(.L_x_241) ;  /* 0x0000000000188947 */ /* 0x001fea0003800000 */
[----:B------:R-:W-:-:S14]  /*ed80*/  DSETP.NEU.AND P0, PT, R32, UR20, PT ;  /* 0x0000001420007e2a */ /* 0x000fdc000bf0d000 */
[----:B------:R-:W-:Y:S06]  /*ed90*/  @!P0 BAR.SYNC.DEFER_BLOCKING 0x0 ;  /* 0x0000000000008b1d */ /* 0x000fec0000010000 */
[----:B------:R-:W-:Y:S05]  /*eda0*/  @!P0 BRA `(.L_x_241) ;  /* 0x00000000000c8947 */ /* 0x000fea0003800000 */
[----:B------:R-:W-:-:S14]  /*edb0*/  DSETP.NEU.AND P0, PT, R32, UR38, PT ;  /* 0x0000002620007e2a */ /* 0x000fdc000bf0d000 */
[----:B------:R-:W-:Y:S08]  /*edc0*/  @!P0 BAR.SYNC.DEFER_BLOCKING 0x0 ;  /* 0x0000000000008b1d */ /* 0x000ff00000010000 */
[----:B------:R-:W-:Y:S06]  /*edd0*/  @P0 BAR.SYNC.DEFER_BLOCKING 0x0 ;  /* 0x0000000000000b1d */ /* 0x000fec0000010000 */
.L_x_241:
[----:B------:R-:W-:Y:S01]  /*ede0*/  STS.64 [R7], R38 ;  /* 0x0000002607007388 */ /* 0x000fe20000000a00 */
[----:B------:R-:W-:Y:S06]  /*edf0*/  BAR.SYNC.DEFER_BLOCKING 0x0 ;  /* 0x0000000000007b1d */ /* 0x000fec0000010000 */
[----:B------:R-:W0:Y:S04]  /*ee00*/  LDS.64 R40, [R6] ;  /* 0x0000000006287984 */ /* 0x000e280000000a00 */
[----:B------:R1:W2:Y:S01]  /*ee10*/  LDS.64 R58, [R8] ;  /* 0x00000000083a7984 */ /* 0x0002a20000000a00 */
[----:B------:R-:W-:Y:S06]  /*ee20*/  BAR.SYNC.DEFER_BLOCKING 0x0 ;  /* 0x0000000000007b1d */ /* 0x000fec0000010000 */
[----:B------:R-:W3:Y:S02]  /*ee30*/  LDG.E.64 R42, desc[UR16][R60.64] ;  /* 0x000000103c2a7981 */ /* 0x000ee4000c1e1b00 */
[----:B------:R-:W-:Y:S06]  /*ee40*/  BAR.SYNC.DEFER_BLOCKING 0x0 ;  /* 0x0000000000007b1d */ /* 0x000fec0000010000 */
[----:B------:R-:W4:Y:S04]  /*ee50*/  LDG.E.64 R52, desc[UR16][R60.64] ;  /* 0x000000103c347981 */ /* 0x000f28000c1e1b00 */
[----:B------:R-:W5:Y:S01]  /*ee60*/  LDG.E.64 R56, desc[UR16][R66.64+0x10] ;  /* 0x0000101042387981 */ /* 0x000f62000c1e1b00 */
[----:B------:R-:W-:Y:S06]  /*ee70*/  BAR.SYNC.DEFER_BLOCKING 0x0 ;  /* 0x0000000000007b1d */ /* 0x000fec0000010000 */
[----:B------:R-:W2:Y:S04]  /*ee80*/  LDG.E.64 R32, desc[UR16][R60.64] ;  /* 0x000000103c207981 */ /* 0x000ea8000c1e1b00 */
[----:B------:R-:W2:Y:S01]  /*ee90*/  LDG.E.64 R62, desc[UR16][R66.64+0x10] ;  /* 0x00001010423e7981 */ /* 0x000ea2000c1e1b00 */
[----:B------:R-:W-:-:S02]  /*eea0*/  DMUL R34, R34, UR18 ;  /* 0x0000001222227c28 */ /* 0x000fc40008000000 */
[----:B------:R-:W-:Y:S02]  /*eeb0*/  DMUL R36, R36, UR18 ;  /* 0x0000001224247c28 */ /* 0x000fe40008000000 */
[----:B0-----:R-:W-:-:S04]  /*eec0*/  DMUL R40, R40, UR18 ;  /* 0x0000001228287c28 */ /* 0x001fc80008000000 */
[----:B------:R-:W-:Y:S02]  /*eed0*/  DFMA R46, R34, 0.5, R12 ;  /* 0x3fe00000222e782b */ /* 0x000fe4000000000c */
[----:B------:R-:W-:-:S06]  /*eee0*/  DFMA R44, R36, 0.5, R14 ;  /* 0x3fe00000242c782b */ /* 0x000fcc000000000e */
[----:B------:R-:W-:-:S08]  /*eef0*/  DMUL R54, R46, UR18 ;  /* 0x000000122e367c28 */ /* 0x000fd00008000000 */
[----:B------:R-:W-:Y:S02]  /*ef00*/  DFMA R54, R54, 0.5, R10 ;  /* 0x3fe000003636782b */ /* 0x000fe4000000000a */
[----:B---3--:R-:W-:-:S08]  /*ef10*/  DMUL R34, R42, UR26 ;  /* 0x0000001a2a227c28 */ /* 0x008fd00008000000 */
[----:B------:R-:W-:-:S08]  /*ef20*/  DMUL R38, R48, R34 ;  /* 0x0000002230267228 */ /* 0x000fd00000000000 */
[----:B----4-:R-:W-:Y:S02]  /*ef30*/  DFMA R64, -R54, R52, R38 ;  /* 0x000000343640722b */ /* 0x010fe40000000126 */
[----:B------:R-:W-:-:S06]  /*ef40*/  DMUL R52, R44, UR18 ;  /* 0x000000122c347c28 */ /* 0x000fcc0008000000 */
[----:B-----5:R-:W-:Y:S02]  /*ef50*/  DADD R64, R64, R56 ;  /* 0x0000000040407229 */ /* 0x020fe40000000038 */
[----:B------:R-:W-:Y:S02]  /*ef60*/  DFMA R52, R52, 0.5, R26 ;  /* 0x3fe000003434782b */ /* 0x000fe4000000001a */
[----:B------:R-:W-:Y:S02]  /*ef70*/  DFMA R56, R40, 0.5, R14 ;  /* 0x3fe000002838782b */ /* 0x000fe4000000000e */
[----:B--2---:R-:W-:Y:S02]  /*ef80*/  DSETP.NEU.AND P0, PT, R32, UR36, PT ;  /* 0x0000002420007e2a */ /* 0x004fe4000bf0d000 */
[----:B------:R-:W-:-:S08]  /*ef90*/  DFMA R60, R54, R32, R38 ;  /* 0x00000020363c722b */ /* 0x000fd00000000026 */
[----:B------:R-:W-:-:S04]  /*efa0*/  DADD R60, R60, R62 ;  /* 0x000000003c3c7229 */ /* 0x000fc8000000003e */
[----:B-1----:R-:W-:Y:S07]  /*efb0*/  @P0 BRA `(.L_x_242) ;  /* 0x0000000400b80947 */ /* 0x002fee0003800000 */
        /* <DEDUP_REMOVED lines=8> */
.L_x_243:
        /* <DEDUP_REMOVED lines=19> */
.L_x_245:
[----:B------:R-:W-:Y:S05]  /*f170*/  BSYNC.RECONVERGENT B0 ;  /* 0x0000000000007941 */ /* 0x000fea0003800200 */
.L_x_244:
        /* <DEDUP_REMOVED lines=19> */
.L_x_247:
[----:B------:R-:W-:Y:S05]  /*f2b0*/  BSYNC.RECONVERGENT B1 ;  /* 0x0000000000017941 */ /* 0x000fea0003800200 */
.L_x_246:
        /* <DEDUP_REMOVED lines=59> */
.L_x_249:
[----:B------:R-:W-:Y:S05]  /*f670*/  BSYNC.RECONVERGENT B0 ;  /* 0x0000000000007941 */ /* 0x000fea0003800200 */
.L_x_248:
[----:B------:R-:W-:Y:S01]  /*f680*/  DMUL R62, R18, R62 ;  /* 0x0000003e123e7228 */ /* 0x000fe20000000000 */
[----:B------:R-:W-:Y:S10]  /*f690*/  BRA `(.L_x_250) ;  /* 0x00000010004c7947 */ /* 0x000ff40003800000 */
.L_x_242:
        /* <DEDUP_REMOVED lines=10> */
.L_x_252:
        /* <DEDUP_REMOVED lines=17> */
[----:B------:R-:W-:Y:S01]  /*f850*/  @!P0 IMAD.MOV.U32 R34, RZ, RZ, 0x0 ;  /* 0x00000000ff228424 */ /* 0x000fe200078e00ff */
[----:B------:R-:W-:-:S07]  /*f860*/  @!P0 MOV R35, 0x7ff00000 ;  /* 0x7ff0000000238802 */ /* 0x000fce0000000f00 */
.L_x_254:
[----:B------:R-:W-:Y:S05]  /*f870*/  BSYNC.RECONVERGENT B0 ;  /* 0x0000000000007941 */ /* 0x000fea0003800200 */
.L_x_253:
        /* <DEDUP_REMOVED lines=19> */
.L_x_256:
[----:B------:R-:W-:Y:S05]  /*f9b0*/  BSYNC.RECONVERGENT B1 ;  /* 0x0000000000017941 */ /* 0x000fea0003800200 */
.L_x_255:
        /* <DEDUP_REMOVED lines=59> */
.L_x_258:
[----:B------:R-:W-:Y:S05]  /*fd70*/  BSYNC.RECONVERGENT B0 ;  /* 0x0000000000007941 */ /* 0x000fea0003800200 */
.L_x_257:
[----:B------:R-:W-:Y:S01]  /*fd80*/  DMUL R62, R62, UR34 ;  /* 0x000000223e3e7c28 */ /* 0x000fe20008000000 */
[----:B------:R-:W-:Y:S10]  /*fd90*/  BRA `(.L_x_250) ;  /* 0x00000008008c7947 */ /* 0x000ff40003800000 */
.L_x_251:
        /* <DEDUP_REMOVED lines=10> */
.L_x_260:
        /* <DEDUP_REMOVED lines=19> */
.L_x_262:
[----:B------:R-:W-:Y:S05]  /*ff70*/  BSYNC.RECONVERGENT B0 ;  /* 0x0000000000007941 */ /* 0x000fea0003800200 */
.L_x_261:
        /* <DEDUP_REMOVED lines=19> */
.L_x_264:
[----:B------:R-:W-:Y:S05]  /*100b0*/  BSYNC.RECONVERGENT B1 ;  /* 0x0000000000017941 */ /* 0x000fea0003800200 */
.L_x_263:
        /* <DEDUP_REMOVED lines=59> */
.L_x_266:
[----:B------:R-:W-:Y:S05]  /*10470*/  BSYNC.RECONVERGENT B0 ;  /* 0x0000000000007941 */ /* 0x000fea0003800200 */
.L_x_265:
[----:B------:R-:W-:Y:S01]  /*10480*/  DMUL R62, R16, R62 ;  /* 0x0000003e103e7228 */ /* 0x000fe20000000000 */
[----:B------:R-:W-:Y:S10]  /*10490*/  BRA `(.L_x_250) ;  /* 0x0000000000cc7947 */ /* 0x000ff40003800000 */
.L_x_259:
        /* <DEDUP_REMOVED lines=21> */
.L_x_267:
        /* <DEDUP_REMOVED lines=12> */
[----:B------:R-:W-:Y:S01]  /*106b0*/  VIADD R43, R37, 0xfff00000 ;  /* 0xfff00000252b7836 */ /* 0x000fe20000000000 */
[----:B------:R-:W-:-:S05]  /*106c0*/  MOV R42, R36 ;  /* 0x00000024002a7202 */ /* 0x000fca0000000f00 */
        /* <DEDUP_REMOVED lines=11> */
[----:B------:R-:W-:Y:S05]  /*10780*/  CALL.REL.NOINC `($__internal_1_$__cuda_sm20_dsqrt_rn_f64_mediumpath_v1) ;  /* 0x000000cc000c7944 */ /* 0x000fea0003c00000 */
[----:B------:R-:W-:-:S07]  /*10790*/  IMAD.MOV.U32 R35, RZ, RZ, R33 ;  /* 0x000000ffff237224 */ /* 0x000fce00078e0021 */
.L_x_269:
[----:B------:R-:W-:Y:S05]  /*107a0*/  BSYNC.RECONVERGENT B0 ;  /* 0x0000000000007941 */ /* 0x000fea0003800200 */
.L_x_268:
[----:B------:R-:W-:Y:S02]  /*107b0*/  IMAD.MOV.U32 R62, RZ, RZ, R34 ;  /* 0x000000ffff3e7224 */ /* 0x000fe400078e0022 */
[----:B------:R-:W-:-:S07]  /*107c0*/  IMAD.MOV.U32 R63, RZ, RZ, R35 ;  /* 0x000000ffff3f7224 */ /* 0x000fce00078e0023 */
.L_x_250:
        /* <DEDUP_REMOVED lines=30> */
.L_x_273:
[----:B------:R-:W-:Y:S05]  /*109b0*/  BSYNC.RECONVERGENT B3 ;  /* 0x0000000000037941 */ /* 0x000fea0003800200 */
.L_x_272:
[----:B------:R-:W-:-:S07]  /*109c0*/  VIADD R68, R32, 0x1 ;  /* 0x0000000120447836 */ /* 0x000fce0000000000 */
.L_x_271:
[----:B------:R-:W-:Y:S05]  /*109d0*/  BSYNC.RECONVERGENT B2 ;  /* 0x0000000000027941 */ /* 0x000fea0003800200 */
.L_x_270:
[----:B------:R-:W-:-:S05]  /*109e0*/  IMAD.SHL.U32 R32, R68, 0x40, RZ ;  /* 0x0000004044207824 */ /* 0x000fca00078e00ff */
[----:B------:R-:W-:-:S04]  /*109f0*/  LOP3.LUT R32, R32, 0x40, RZ, 0xc0, !PT ;  /* 0x0000004020207812 */ /* 0x000fc800078ec0ff */
[----:B------:R-:W-:-:S04]  /*10a00*/  IADD3 R70, P0, PT, R32, UR32, RZ ;  /* 0x0000002020467c10 */ /* 0x000fc8000ff1e0ff */
[----:B------:R-:W-:-:S05]  /*10a10*/  IADD3.X R71, PT, PT, RZ, UR33, RZ, P0, !PT ;  /* 0x00000021ff477c10 */ /* 0x000fca00087fe4ff */
        /* <DEDUP_REMOVED lines=53> */
.L_x_277:
[----:B------:R-:W-:Y:S05]  /*10d70*/  BSYNC.RECONVERGENT B3 ;  /* 0x0000000000037941 */ /* 0x000fea0003800200 */
.L_x_276:
[----:B------:R-:W-:-:S07]  /*10d80*/  VIADD R68, R32, 0x1 ;  /* 0x0000000120447836 */ /* 0x000fce0000000000 */
.L_x_275:
[----:B------:R-:W-:Y:S05]  /*10d90*/  BSYNC.RECONVERGENT B2 ;  /* 0x0000000000027941 */ /* 0x000fea0003800200 */
.L_x_274:
        /* <DEDUP_REMOVED lines=52> */
.L_x_279:
[----:B------:R-:W-:Y:S05]  /*110e0*/  BSYNC.RECONVERGENT B1 ;  /* 0x0000000000017941 */ /* 0x000fea0003800200 */
.L_x_278:
        /* <DEDUP_REMOVED lines=33> */
.L_x_281:
        /* <DEDUP_REMOVED lines=19> */
.L_x_283:
[----:B------:R-:W-:Y:S05]  /*11430*/  BSYNC.RECONVERGENT B0 ;  /* 0x0000000000007941 */ /* 0x000fea0003800200 */
.L_x_282:
        /* <DEDUP_REMOVED lines=19> */
.L_x_285:
[----:B------:R-:W-:Y:S05]  /*11570*/  BSYNC.RECONVERGENT B1 ;  /* 0x0000000000017941 */ /* 0x000fea0003800200 */
.L_x_284:
        /* <DEDUP_REMOVED lines=59> */
.L_x_287:
[----:B------:R-:W-:Y:S05]  /*11930*/  BSYNC.RECONVERGENT B0 ;  /* 0x0000000000007941 */ /* 0x000fea0003800200 */
.L_x_286:
[----:B------:R-:W-:Y:S01]  /*11940*/  DMUL R58, R18, R58 ;  /* 0x0000003a123a7228 */ /* 0x000fe20000000000 */
[----:B------:R-:W-:Y:S10]  /*11950*/  BRA `(.L_x_288) ;  /* 0x00000010004c7947 */ /* 0x000ff40003800000 */
.L_x_280:
        /* <DEDUP_REMOVED lines=10> */
.L_x_290:
        /* <DEDUP_REMOVED lines=19> */
.L_x_292:
[----:B------:R-:W-:Y:S05]  /*11b30*/  BSYNC.RECONVERGENT B0 ;  /* 0x0000000000007941 */ /* 0x000fea0003800200 */
.L_x_291:
        /* <DEDUP_REMOVED lines=19> */
.L_x_294:
[----:B------:R-:W-:Y:S05]  /*11c70*/  BSYNC.RECONVERGENT B1 ;  /* 0x0000000000017941 */ /* 0x000fea0003800200 */
.L_x_293:
        /* <DEDUP_REMOVED lines=59> */
.L_x_296:
[----:B------:R-:W-:Y:S05]  /*12030*/  BSYNC.RECONVERGENT B0 ;  /* 0x0000000000007941 */ /* 0x000fea0003800200 */
.L_x_295:
[----:B------:R-:W-:Y:S01]  /*12040*/  DMUL R58, R58, UR34 ;  /* 0x000000223a3a7c28 */ /* 0x000fe20008000000 */
[----:B------:R-:W-:Y:S10]  /*12050*/  BRA `(.L_x_288) ;  /* 0x00000008008c7947 */ /* 0x000ff40003800000 */
.L_x_289:
        /* <DEDUP_REMOVED lines=10> */
.L_x_298:
        /* <DEDUP_REMOVED lines=19> */
.L_x_300:
[----:B------:R-:W-:Y:S05]  /*12230*/  BSYNC.RECONVERGENT B0 ;  /* 0x0000000000007941 */ /* 0x000fea0003800200 */
.L_x_299:
        /* <DEDUP_REMOVED lines=19> */
.L_x_302:
[----:B------:R-:W-:Y:S05]  /*12370*/  BSYNC.RECONVERGENT B1 ;  /* 0x0000000000017941 */ /* 0x000fea0003800200 */
.L_x_301:
        /* <DEDUP_REMOVED lines=59> */
.L_x_304:
[----:B------:R-:W-:Y:S05]  /*12730*/  BSYNC.RECONVERGENT B0 ;  /* 0x0000000000007941 */ /* 0x000fea0003800200 */
.L_x_303:
[----:B------:R-:W-:Y:S01]  /*12740*/  DMUL R58, R16, R58 ;  /* 0x0000003a103a7228 */ /* 0x000fe20000000000 */
[----:B------:R-:W-:Y:S10]  /*12750*/  BRA `(.L_x_288) ;  /* 0x0000000000cc7947 */ /* 0x000ff40003800000 */
.L_x_297:
        /* <DEDUP_REMOVED lines=21> */
.L_x_305:
        /* <DEDUP_REMOVED lines=27> */
.L_x_307:
[----:B------:R-:W-:Y:S05]  /*12a60*/  BSYNC.RECONVERGENT B0 ;  /* 0x0000000000007941 */ /* 0x000fea0003800200 */
.L_x_306:
[----:B------:R-:W-:Y:S02]  /*12a70*/  IMAD.MOV.U32 R58, RZ, RZ, R34 ;  /* 0x000000ffff3a7224 */ /* 0x000fe400078e0022 */
[----:B------:R-:W-:-:S07]  /*12a80*/  IMAD.MOV.U32 R59, RZ, RZ, R35 ;  /* 0x000000ffff3b7224 */ /* 0x000fce00078e0023 */
.L_x_288:
        /* <DEDUP_REMOVED lines=30> */
.L_x_311:
[----:B------:R-:W-:Y:S05]  /*12c70*/  BSYNC.RECONVERGENT B3 ;  /* 0x0000000000037941 */ /* 0x000fea0003800200 */
.L_x_310:
[----:B------:R-:W-:-:S07]  /*12c80*/  VIADD R68, R32, 0x1 ;  /* 0x0000000120447836 */ /* 0x000fce0000000000 */
.L_x_309:
[----:B------:R-:W-:Y:S05]  /*12c90*/  BSYNC.RECONVERGENT B2 ;  /* 0x0000000000027941 */ /* 0x000fea0003800200 */
.L_x_308:
        /* <DEDUP_REMOVED lines=57> */
.L_x_315:
[----:B------:R-:W-:Y:S05]  /*13030*/  BSYNC.RECONVERGENT B3 ;  /* 0x0000000000037941 */ /* 0x000fea0003800200 */
.L_x_314:
[----:B------:R-:W-:-:S07]  /*13040*/  VIADD R68, R32, 0x1 ;  /* 0x0000000120447836 */ /* 0x000fce0000000000 */
.L_x_313:
[----:B------:R-:W-:Y:S05]  /*13050*/  BSYNC.RECONVERGENT B2 ;  /* 0x0000000000027941 */ /* 0x000fea0003800200 */
.L_x_312:
        /* <DEDUP_REMOVED lines=56> */
.L_x_317:
[----:B------:R-:W-:Y:S05]  /*133e0*/  BSYNC.RECONVERGENT B1 ;  /* 0x0000000000017941 */ /* 0x000fea0003800200 */
.L_x_316:
        /* <DEDUP_REMOVED lines=24> */
.L_x_319:
[----:B------:R-:W-:Y:S05]  /*13570*/  BSYNC.RECONVERGENT B1 ;  /* 0x0000000000017941 */ /* 0x000fea0003800200 */
.L_x_318:
[----:B------:R-:W-:Y:S01]  /*13580*/  DADD R32, R32, R66 ;  /* 0x0000000020207229 */ /* 0x000fe20000000042 */
[----:B------:R-:W0:Y:S01]  /*13590*/  LDC.64 R36, c[0x3][0xc8] ;  /* 0x00c03200ff247b82 */ /* 0x000e220000000a00 */
[C-C-:B------:R-:W-:Y:S01]  /*135a0*/  DFMA R58, -R54.reuse, UR30, R50.reuse ;  /* 0x0000001e363a7c2b */ /* 0x140fe20008000132 */
[----:B------:R-:W-:Y:S01]  /*135b0*/  BSSY.RECONVERGENT B0, `(.L_x_320) ;  /* 0x0000010000007945 */ /* 0x000fe20003800200 */
[----:B------:R-:W-:-:S04]  /*135c0*/  DFMA R50, R54, UR30, R50 ;  /* 0x0000001e36327c2b */ /* 0x000fc80008000032 */
[----:B------:R-:W-:-:S07]  /*135d0*/  DADD R32, R60, R32 ;  /* 0x000000003c207229 */ /* 0x000fce0000000020 */
[----:B------:R1:W-:Y:S01]  /*135e0*/  STS.64 [R9], R32 ;  /* 0x0000002009007388 */ /* 0x0003e20000000a00 */
[----:B------:R-:W-:Y:S06]  /*135f0*/  BAR.SYNC.DEFER_BLOCKING 0x0 ;  /* 0x0000000000007b1d */ /* 0x000fec0000010000 */
[----:B0-----:R-:W-:-:S08]  /*13600*/  DFMA R52, R36, -0.5, R52 ;  /* 0xbfe000002434782b */ /* 0x001fd00000000034 */
        /* <DEDUP_REMOVED lines=11> */
.L_x_320:
        /* <DEDUP_REMOVED lines=23> */
.L_x_322:
[----:B------:R-:W-:Y:S05]  /*13830*/  BSYNC.RECONVERGENT B0 ;  /* 0x0000000000007941 */ /* 0x000fea0003800200 */
.L_x_321:
        /* <DEDUP_REMOVED lines=19> */
.L_x_324:
[----:B------:R-:W-:Y:S05]  /*13970*/  BSYNC.RECONVERGENT B1 ;  /* 0x0000000000017941 */ /* 0x000fea0003800200 */
.L_x_323:
        /* <DEDUP_REMOVED lines=54> */
[----:B------:R-:W-:-:S04]  /*13ce0*/  @!P1 SHF.R.S32.HI R35, RZ, 0x1, R35 ;  /* 0x00000001ff239819 */ /* 0x000fc80000011423 */
[----:B------:R-:W-:Y:S01]  /*13cf0*/  @!P1 IADD3 R34, PT, PT, R34, -R35, RZ ;  /* 0x8000002322229210 */ /* 0x000fe20007ffe0ff */
[----:B------:R-:W-:-:S03]  /*13d00*/  @!P1 IMAD R33, R35, 0x100000, R37 ;  /* 0x0010000023219824 */ /* 0x000fc600078e0225 */
[----:B------:R-:W-:Y:S01]  /*13d10*/  @!P1 LEA R35, R34, 0x3ff00000, 0x14 ;  /* 0x3ff0000022239811 */ /* 0x000fe200078ea0ff */
[----:B------:R-:W-:-:S06]  /*13d20*/  @!P1 IMAD.MOV.U32 R34, RZ, RZ, RZ ;  /* 0x000000ffff229224 */ /* 0x000fcc00078e00ff */
[----:B------:R-:W-:-:S11]  /*13d30*/  @!P1 DMUL R62, R32, R34 ;  /* 0x00000022203e9228 */ /* 0x000fd60000000000 */
.L_x_326:
[----:B------:R-:W-:Y:S05]  /*13d40*/  BSYNC.RECONVERGENT B0 ;  /* 0x0000000000007941 */ /* 0x000fea0003800200 */
.L_x_325:
        /* <DEDUP_REMOVED lines=30> */
.L_x_330:
[----:B------:R-:W-:Y:S05]  /*13f30*/  BSYNC.RECONVERGENT B3 ;  /* 0x0000000000037941 */ /* 0x000fea0003800200 */
.L_x_329:
[----:B------:R-:W-:-:S07]  /*13f40*/  VIADD R68, R32, 0x1 ;  /* 0x0000000120447836 */ /* 0x000fce0000000000 */
.L_x_328:
[----:B------:R-:W-:Y:S05]  /*13f50*/  BSYNC.RECONVERGENT B2 ;  /* 0x0000000000027941 */ /* 0x000fea0003800200 */
.L_x_327:
        /* <DEDUP_REMOVED lines=16> */
[----:B0-----:R-:W-:Y:S01]  /*14060*/  @!P1 IMAD.MOV.U32 R70, RZ, RZ, 0x1 ;  /* 0x00000001ff469424 */ /* 0x001fe200078e00ff */
        /* <DEDUP_REMOVED lines=37> */
[----:B------:R-:W-:Y:S01]  /*142c0*/  IMAD.MOV.U32 R32, RZ, RZ, R34 ;  /* 0x000000ffff207224 */ /* 0x000fe200078e0022 */
[----:B------:R-:W-:Y:S01]  /*142d0*/  MOV R66, R36 ;  /* 0x0000002400427202 */ /* 0x000fe20000000f00 */
[----:B------:R-:W-:-:S07]  /*142e0*/  IMAD.MOV.U32 R67, RZ, RZ, R37 ;  /* 0x000000ffff437224 */ /* 0x000fce00078e0025 */
.L_x_334:
[----:B------:R-:W-:Y:S05]  /*142f0*/  BSYNC.RECONVERGENT B3 ;  /* 0x0000000000037941 */ /* 0x000fea0003800200 */
.L_x_333:
[----:B------:R-:W-:-:S07]  /*14300*/  VIADD R70, R32, 0x1 ;  /* 0x0000000120467836 */ /* 0x000fce0000000000 */
.L_x_332:
[----:B------:R-:W-:Y:S05]  /*14310*/  BSYNC.RECONVERGENT B2 ;  /* 0x0000000000027941 */ /* 0x000fea0003800200 */
.L_x_331:
        /* <DEDUP_REMOVED lines=52> */
.L_x_336:
[----:B------:R-:W-:Y:S05]  /*14660*/  BSYNC.RECONVERGENT B1 ;  /* 0x0000000000017941 */ /* 0x000fea0003800200 */
.L_x_335:
[----:B------:R-:W0:Y:S01]  /*14670*/  MUFU.RCP64H R35, R29 ;  /* 0x0000001d00237308 */ /* 0x000e220000001800 */
[----:B------:R-:W-:Y:S01]  /*14680*/  DADD R56, R56, R32 ;  /* 0x0000000038387229 */ /* 0x000fe20000000020 */
[----:B------:R-:W-:Y:S01]  /*14690*/  IMAD.MOV.U32 R34, RZ, RZ, 0x1 ;  /* 0x00000001ff227424 */ /* 0x000fe200078e00ff */
[----:B------:R-:W-:Y:S05]  /*146a0*/  BSSY.RECONVERGENT B0, `(.L_x_337) ;  /* 0x0000012000007945 */ /* 0x000fea0003800200 */
        /* <DEDUP_REMOVED lines=17> */
.L_x_338:
[----:B------:R-:W-:Y:S05]  /*147c0*/  BSYNC.RECONVERGENT B0 ;  /* 0x0000000000007941 */ /* 0x000fea0003800200 */
.L_x_337:
[----:B------:R-:W-:Y:S01]  /*147d0*/  DADD R60, -RZ, -R60 ;  /* 0x00000000ff3c7229 */ /* 0x000fe2000000093c */
[----:B------:R-:W-:Y:S01]  /*147e0*/  BSSY.RECONVERGENT B1, `(.L_x_339) ;  /* 0x0000014000017945 */ /* 0x000fe20003800200 */
[----:B------:R-:W-:Y:S02]  /*147f0*/  DFMA R32, -R28, R36, 1 ;  /* 0x3ff000001c20742b */ /* 0x000fe40000000124 */
[----:B0-----:R-:W-:-:S06]  /*14800*/  DMUL R34, R34, UR18 ;  /* 0x0000001222227c28 */ /* 0x001fcc0008000000 */
[----:B------:R-:W-:Y:S01]  /*14810*/  DFMA R40, R36, R32, R36 ;  /* 0x000000202428722b */ /* 0x000fe20000000024 */
[----:B------:R-:W-:Y:S01]  /*14820*/  FSEL R38, R60, RZ, P5 ;  /* 0x000000ff3c267208 */ /* 0x000fe20002800000 */
[----:B------:R-:W-:Y:S01]  /*14830*/  DFMA R52, R34, 0.5, R12 ;  /* 0x3fe000002234782b */ /* 0x000fe2000000000c */
        /* <DEDUP_REMOVED lines=14> */
.L_x_340:
[----:B------:R-:W-:Y:S05]  /*14920*/  BSYNC.RECONVERGENT B1 ;  /* 0x0000000000017941 */ /* 0x000fea0003800200 */
.L_x_339:
[----:B------:R-:W-:Y:S01]  /*14930*/  IMAD.MOV.U32 R34, RZ, RZ, 0x652b82fe ;  /* 0x652b82feff227424 */ /* 0x000fe200078e00ff */
[----:B------:R-:W-:Y:S01]  /*14940*/  MOV R35, 0x3ff71547 ;  /* 0x3ff7154700237802 */ /* 0x000fe20000000f00 */
[----:B------:R-:W-:Y:S01]  /*14950*/  UMOV UR10, 0xfefa39ef ;  /* 0xfefa39ef000a7882 */ /* 0x000fe20000000000 */
        /* <DEDUP_REMOVED lines=57> */
.L_x_342:
[----:B------:R-:W-:Y:S05]  /*14cf0*/  BSYNC.RECONVERGENT B0 ;  /* 0x0000000000007941 */ /* 0x000fea0003800200 */
.L_x_341:
        /* <DEDUP_REMOVED lines=30> */
.L_x_346:
[----:B------:R-:W-:Y:S05]  /*14ee0*/  BSYNC.RECONVERGENT B3 ;  /* 0x0000000000037941 */ /* 0x000fea0003800200 */
.L_x_345:
[----:B------:R-:W-:-:S07]  /*14ef0*/  VIADD R66, R32, 0x1 ;  /* 0x0000000120427836 */ /* 0x000fce0000000000 */
.L_x_344:
[----:B------:R-:W-:Y:S05]  /*14f00*/  BSYNC.RECONVERGENT B2 ;  /* 0x0000000000027941 */ /* 0x000fea0003800200 */
.L_x_343:
        /* <DEDUP_REMOVED lines=15> */
[----:B------:R-:W-:-:S07]  /*15000*/  FSEL R65, -R65, 0.11223486810922622681, !P0 ;  /* 0x3de5db6541417808 */ /* 0x000fce0004000100 */
        /* <DEDUP_REMOVED lines=41> */
.L_x_350:
[----:B------:R-:W-:Y:S05]  /*152a0*/  BSYNC.RECONVERGENT B3 ;  /* 0x0000000000037941 */ /* 0x000fea0003800200 */
.L_x_349:
[----:B------:R-:W-:-:S07]  /*152b0*/  VIADD R62, R32, 0x1 ;  /* 0x00000001203e7836 */ /* 0x000fce0000000000 */
.L_x_348:
[----:B------:R-:W-:Y:S05]  /*152c0*/  BSYNC.RECONVERGENT B2 ;  /* 0x0000000000027941 */ /* 0x000fea0003800200 */
.L_x_347:
        /* <DEDUP_REMOVED lines=56> */
.L_x_352:
[----:B------:R-:W-:Y:S05]  /*15650*/  BSYNC.RECONVERGENT B1 ;  /* 0x0000000000017941 */ /* 0x000fea0003800200 */
.L_x_351:
        /* <DEDUP_REMOVED lines=22> */
[----:B--2---:R-:W-:Y:S05]  /*157c0*/  CALL.REL.NOINC `($__internal_0_$__cuda_sm20_div_rn_f64_full) ;  /* 0x0000007400687944 */ /* 0x004fea0003c00000 */
.L_x_354:
[----:B------:R-:W-:Y:S05]  /*157d0*/  BSYNC.RECONVERGENT B1 ;  /* 0x0000000000017941 */ /* 0x000fea0003800200 */
.L_x_353:
[----:B------:R-:W-:Y:S01]  /*157e0*/  DADD R32, -R32, R58 ;  /* 0x0000000020207229 */ /* 0x000fe2000000013a */
[----:B------:R-:W0:Y:S07]  /*157f0*/  LDC.64 R50, c[0x0][0x380] ;  /* 0x0000e000ff327b82 */ /* 0x000e2e0000000a00 */
[----:B--2---:R-:W-:-:S07]  /*15800*/  DADD R32, R54, R32 ;  /* 0x0000000036207229 */ /* 0x004fce0000000020 */
[----:B------:R0:W-:Y:S01]  /*15810*/  STS.64 [R9], R32 ;  /* 0x0000002009007388 */ /* 0x0001e20000000a00 */
[----:B------:R-:W-:Y:S08]  /*15820*/  BAR.SYNC.DEFER_BLOCKING 0x0 ;  /* 0x0000000000007b1d */ /* 0x000ff00000010000 */
[----:B------:R-:W-:Y:S08]  /*15830*/  BAR.SYNC.DEFER_BLOCKING 0x0 ;  /* 0x0000000000007b1d */ /* 0x000ff00000010000 */
[----:B------:R-:W-:Y:S06]  /*15840*/  BAR.SYNC.DEFER_BLOCKING 0x0 ;  /* 0x0000000000007b1d */ /* 0x000fec0000010000 */
[----:B------:R1:W2:Y:S02]  /*15850*/  LDS.64 R34, [R5] ;  /* 0x0000000005227984 */ /* 0x0002a40000000a00 */
[----:B------:R-:W-:Y:S06]  /*15860*/  BAR.SYNC.DEFER_BLOCKING 0x0 ;  /* 0x0000000000007b1d */ /* 0x000fec0000010000 */
[----:B------:R1:W3:Y:S02]  /*15870*/  LDS.64 R36, [R6] ;  /* 0x0000000006247984 */ /* 0x0002e40000000a00 */
[----:B------:R-:W-:Y:S08]  /*15880*/  BAR.SYNC.DEFER_BLOCKING 0x0 ;  /* 0x0000000000007b1d */ /* 0x000ff00000010000 */
[----:B------:R-:W-:Y:S08]  /*15890*/  BAR.SYNC.DEFER_BLOCKING 0x0 ;  /* 0x0000000000007b1d */ /* 0x000ff00000010000 */
[----:B------:R-:W-:Y:S08]  /*158a0*/  BAR.SYNC.DEFER_BLOCKING 0x0 ;  /* 0x0000000000007b1d */ /* 0x000ff00000010000 */
[----:B------:R-:W-:Y:S06]  /*158b0*/  BAR.SYNC.DEFER_BLOCKING 0x0 ;  /* 0x0000000000007b1d */ /* 0x000fec0000010000 */
[----:B0-----:R-:W4:Y:S02]  /*158c0*/  LDG.E.64 R32, desc[UR16][R50.64] ;  /* 0x0000001032207981 */ /* 0x001f24000c1e1b00 */
[----:B------:R-:W0:Y:S01]  /*158d0*/  LDC.64 R62, c[0x0][0x388] ;  /* 0x0000e200ff3e7b82 */ /* 0x000e220000000a00 */
[----:B----4-:R-:W-:-:S14]  /*158e0*/  DSETP.NEU.AND P0, PT, R32, UR36, PT ;  /* 0x0000002420007e2a */ /* 0x010fdc000bf0d000 */
[----:B------:R-:W-:Y:S06]  /*158f0*/  @!P0 BAR.SYNC.DEFER_BLOCKING 0x0 ;  /* 0x0000000000008b1d */ /* 0x000fec0000010000 */
[----:B0123--:R-:W-:Y:S05]  /*15900*/  @!P0 BRA `(.L_x_355) ;  /* 0x0000000000188947 */ /* 0x00ffea0003800000 */
[----:B------:R-:W-:-:S14]  /*15910*/  DSETP.NEU.AND P0, PT, R32, UR20, PT ;  /* 0x0000001420007e2a */ /* 0x000fdc000bf0d000 */
[----:B------:R-:W-:Y:S06]  /*15920*/  @!P0 BAR.SYNC.DEFER_BLOCKING 0x0 ;  /* 0x0000000000008b1d */ /* 0x000fec0000010000 */
[----:B------:R-:W-:Y:S05]  /*15930*/  @!P0 BRA `(.L_x_355) ;  /* 0x00000000000c8947 */ /* 0x000fea0003800000 */
[----:B------:R-:W-:-:S14]  /*15940*/  DSETP.NEU.AND P0, PT, R32, UR38, PT ;  /* 0x0000002620007e2a */ /* 0x000fdc000bf0d000 */
[----:B------:R-:W-:Y:S08]  /*15950*/  @!P0 BAR.SYNC.DEFER_BLOCKING 0x0 ;  /* 0x0000000000008b1d */ /* 0x000ff00000010000 */
[----:B------:R-:W-:Y:S06]  /*15960*/  @P0 BAR.SYNC.DEFER_BLOCKING 0x0 ;  /* 0x0000000000000b1d */ /* 0x000fec0000010000 */
.L_x_355:
[----:B------:R-:W-:Y:S08]  /*15970*/  BAR.SYNC.DEFER_BLOCKING 0x0 ;  /* 0x0000000000007b1d */ /* 0x000ff00000010000 */
[----:B------:R-:W0:Y:S01]  /*15980*/  LDC.64 R54, c[0x3][0x108] ;  /* 0x00c04200ff367b82 */ /* 0x000e220000000a00 */
[----:B------:R-:W1:Y:S07]  /*15990*/  LDS.64 R58, [R9] ;  /* 0x00000000093a7984 */ /* 0x000e6e0000000a00 */
[----:B------:R-:W-:Y:S06]  /*159a0*/  BAR.SYNC.DEFER_BLOCKING 0x0 ;  /* 0x0000000000007b1d */ /* 0x000fec0000010000 */
[----:B------:R-:W2:Y:S02]  /*159b0*/  LDG.E.64 R38, desc[UR16][R50.64] ;  /* 0x0000001032267981 */ /* 0x000ea4000c1e1b00 */
[----:B------:R-:W-:Y:S06]  /*159c0*/  BAR.SYNC.DEFER_BLOCKING 0x0 ;  /* 0x0000000000007b1d */ /* 0x000fec0000010000 */
[----:B------:R-:W3:Y:S04]  /*159d0*/  LDG.E.64 R40, desc[UR16][R50.64] ;  /* 0x0000001032287981 */ /* 0x000ee8000c1e1b00 */
[----:B------:R-:W4:Y:S01]  /*159e0*/  LDG.E.64 R64, desc[UR16][R62.64+0x10] ;  /* 0x000010103e407981 */ /* 0x000f22000c1e1b00 */
[----:B------:R-:W-:Y:S06]  /*159f0*/  BAR.SYNC.DEFER_BLOCKING 0x0 ;  /* 0x0000000000007b1d */ /* 0x000fec0000010000 */
[----:B------:R5:W4:Y:S04]  /*15a00*/  LDG.E.64 R32, desc[UR16][R50.64] ;  /* 0x0000001032207981 */ /* 0x000b28000c1e1b00 */
[----:B------:R-:W4:Y:S01]  /*15a10*/  LDG.E.64 R42, desc[UR16][R62.64+0x10] ;  /* 0x000010103e2a7981 */ /* 0x000f22000c1e1b00 */
[----:B0-----:R-:W-:-:S02]  /*15a20*/  DMUL R34, R34, R54 ;  /* 0x0000003622227228 */ /* 0x001fc40000000000 */
[----:B------:R-:W-:Y:S02]  /*15a30*/  DFMA R48, R54, 0.5, R48 ;  /* 0x3fe000003630782b */ /* 0x000fe40000000030 */
[-C--:B------:R-:W-:Y:S02]  /*15a40*/  DMUL R36, R36, R54.reuse ;  /* 0x0000003624247228 */ /* 0x080fe40000000000 */
[----:B-1----:R-:W-:Y:S02]  /*15a50*/  DFMA R58, R58, R54, R14 ;  /* 0x000000363a3a722b */ /* 0x002fe4000000000e */
[----:B------:R-:W-:-:S04]  /*15a60*/  DFMA R52, R34, 0.5, R12 ;  /* 0x3fe000002234782b */ /* 0x000fc8000000000c */
[----:B-----5:R-:W-:-:S04]  /*15a70*/  DFMA R50, R36, 0.5, R14 ;  /* 0x3fe000002432782b */ /* 0x020fc8000000000e */
[----:B------:R-:W-:-:S04]  /*15a80*/  DFMA R56, R52, R54, R10 ;  /* 0x000000363438722b */ /* 0x000fc8000000000a */
[----:B------:R-:W-:Y:S02]  /*15a90*/  DFMA R54, R50, R54, R26 ;  /* 0x000000363236722b */ /* 0x000fe4000000001a */
[----:B--2---:R-:W-:-:S08]  /*15aa0*/  DMUL R34, R38, UR26 ;  /* 0x0000001a26227c28 */ /* 0x004fd00008000000 */
        /* <DEDUP_REMOVED lines=15> */
.L_x_357:
        /* <DEDUP_REMOVED lines=19> */
.L_x_359:
[----:B------:R-:W-:Y:S05]  /*15cd0*/  BSYNC.RECONVERGENT B0 ;  /* 0x0000000000007941 */ /* 0x000fea0003800200 */
.L_x_358:
        /* <DEDUP_REMOVED lines=19> */
.L_x_361:
[----:B------:R-:W-:Y:S05]  /*15e10*/  BSYNC.RECONVERGENT B1 ;  /* 0x0000000000017941 */ /* 0x000fea0003800200 */
.L_x_360:
        /* <DEDUP_REMOVED lines=59> */
.L_x_363:
[----:B------:R-:W-:Y:S05]  /*161d0*/  BSYNC.RECONVERGENT B0 ;  /* 0x0000000000007941 */ /* 0x000fea0003800200 */
.L_x_362:
[----:B------:R-:W-:Y:S01]  /*161e0*/  DMUL R62, R18, R62 ;  /* 0x0000003e123e7228 */ /* 0x000fe20000000000 */
[----:B------:R-:W-:Y:S10]  /*161f0*/  BRA `(.L_x_364) ;  /* 0x00000010004c7947 */ /* 0x000ff40003800000 */
.L_x_356:
        /* <DEDUP_REMOVED lines=10> */
.L_x_366:
[----:B------:R-:W0:Y:S01]  /*162a0*/  MUFU.RCP64H R37, R29 ;  /* 0x0000001d00257308 */ /* 0x000e220000001800 */
[C---:B------:R-:W-:Y:S01]  /*162b0*/  DADD R34, R62.reuse, 2 ;  /* 0x400000003e227429 */ /* 0x040fe20000000000 */
[----:B------:R-:W-:Y:S01]  /*162c0*/  MOV R36, 0x1 ;  /* 0x0000000100247802 */ /* 0x000fe20000000f00 */
        /* <DEDUP_REMOVED lines=16> */
.L_x_368:
[----:B------:R-:W-:Y:S05]  /*163d0*/  BSYNC.RECONVERGENT B0 ;  /* 0x0000000000007941 */ /* 0x000fea0003800200 */
.L_x_367:
        /* <DEDUP_REMOVED lines=19> */
.L_x_370:
[----:B------:R-:W-:Y:S05]  /*16510*/  BSYNC.RECONVERGENT B1 ;  /* 0x0000000000017941 */ /* 0x000fea0003800200 */
.L_x_369:
        /* <DEDUP_REMOVED lines=59> */
.L_x_372:
[----:B------:R-:W-:Y:S05]  /*168d0*/  BSYNC.RECONVERGENT B0 ;  /* 0x0000000000007941 */ /* 0x000fea0003800200 */
.L_x_371:
[----:B------:R-:W-:Y:S01]  /*168e0*/  DMUL R62, R62, UR34 ;  /* 0x000000223e3e7c28 */ /* 0x000fe20008000000 */
[----:B------:R-:W-:Y:S10]  /*168f0*/  BRA `(.L_x_364) ;  /* 0x00000008008c7947 */ /* 0x000ff40003800000 */
.L_x_365:
        /* <DEDUP_REMOVED lines=10> */
.L_x_374:
        /* <DEDUP_REMOVED lines=19> */
.L_x_376:
[----:B------:R-:W-:Y:S05]  /*16ad0*/  BSYNC.RECONVERGENT B0 ;  /* 0x0000000000007941 */ /* 0x000fea0003800200 */
.L_x_375:
        /* <DEDUP_REMOVED lines=19> */
.L_x_378:
[----:B------:R-:W-:Y:S05]  /*16c10*/  BSYNC.RECONVERGENT B1 ;  /* 0x0000000000017941 */ /* 0x000fea0003800200 */
.L_x_377:
        /* <DEDUP_REMOVED lines=59> */
.L_x_380:
[----:B------:R-:W-:Y:S05]  /*16fd0*/  BSYNC.RECONVERGENT B0 ;  /* 0x0000000000007941 */ /* 0x000fea0003800200 */
.L_x_379:
[----:B------:R-:W-:Y:S01]  /*16fe0*/  DMUL R62, R16, R62 ;  /* 0x0000003e103e7228 */ /* 0x000fe20000000000 */
[----:B------:R-:W-:Y:S10]  /*16ff0*/  BRA `(.L_x_364) ;  /* 0x0000000000cc7947 */ /* 0x000ff40003800000 */
.L_x_373:
        /* <DEDUP_REMOVED lines=21> */
.L_x_381:
[----:B------:R-:W0:Y:S01]  /*17150*/  MUFU.RSQ64H R41, R33 ;  /* 0x0000002100297308 */ /* 0x000e220000001c00 */
[----:B------:R-:W-:Y:S01]  /*17160*/  VIADD R40, R33, 0xfcb00000 ;  /* 0xfcb0000021287836 */ /* 0x000fe20000000000 */
[----:B------:R-:W-:Y:S01]  /*17170*/  MOV R37, 0x3fd80000 ;  /* 0x3fd8000000257802 */ /* 0x000fe20000000f00 */
[----:B------:R-:W-:Y:S01]  /*17180*/  IMAD.MOV.U32 R36, RZ, RZ, 0x0 ;  /* 0x00000000ff247424 */ /* 0x000fe200078e00ff */
[----:B------:R-:W-:Y:S02]  /*17190*/  BSSY.RECONVERGENT B0, `(.L_x_382) ;  /* 0x0000017000007945 */ /* 0x000fe40003800200 */
        /* <DEDUP_REMOVED lines=22> */
.L_x_383:
[----:B------:R-:W-:Y:S05]  /*17300*/  BSYNC.RECONVERGENT B0 ;  /* 0x0000000000007941 */ /* 0x000fea0003800200 */
.L_x_382:
[----:B------:R-:W-:Y:S02]  /*17310*/  IMAD.MOV.U32 R62, RZ, RZ, R34 ;  /* 0x000000ffff3e7224 */ /* 0x000fe400078e0022 */
[----:B------:R-:W-:-:S07]  /*17320*/  IMAD.MOV.U32 R63, RZ, RZ, R35 ;  /* 0x000000ffff3f7224 */ /* 0x000fce00078e0023 */
.L_x_364:
        /* <DEDUP_REMOVED lines=30> */
.L_x_387:
[----:B------:R-:W-:Y:S05]  /*17510*/  BSYNC.RECONVERGENT B3 ;  /* 0x0000000000037941 */ /* 0x000fea0003800200 */
.L_x_386:
[----:B------:R-:W-:-:S07]  /*17520*/  IADD3 R68, PT, PT, R32, 0x1, RZ ;  /* 0x0000000120447810 */ /* 0x000fce0007ffe0ff */
.L_x_385:
[----:B------:R-:W-:Y:S05]  /*17530*/  BSYNC.RECONVERGENT B2 ;  /* 0x0000000000027941 */ /* 0x000fea0003800200 */
.L_x_384:
        /* <DEDUP_REMOVED lines=57> */
.L_x_391:
[----:B------:R-:W-:Y:S05]  /*178d0*/  BSYNC.RECONVERGENT B3 ;  /* 0x0000000000037941 */ /* 0x000fea0003800200 */
.L_x_390:
[----:B------:R-:W-:-:S07]  /*178e0*/  VIADD R68, R32, 0x1 ;  /* 0x0000000120447836 */ /* 0x000fce0000000000 */
.L_x_389:
[----:B------:R-:W-:Y:S05]  /*178f0*/  BSYNC.RECONVERGENT B2 ;  /* 0x0000000000027941 */ /* 0x000fea0003800200 */
.L_x_388:
        /* <DEDUP_REMOVED lines=52> */
[----:B------:R-:W-:Y:S02]  /*17c40*/  IMAD.MOV.U32 R58, RZ, RZ, R32 ;  /* 0x000000ffff3a7224 */ /* 0x000fe400078e0020 */
[----:B------:R-:W-:-:S07]  /*17c50*/  IMAD.MOV.U32 R59, RZ, RZ, R33 ;  /* 0x000000ffff3b7224 */ /* 0x000fce00078e0021 */
.L_x_393:
[----:B------:R-:W-:Y:S05]  /*17c60*/  BSYNC.RECONVERGENT B1 ;  /* 0x0000000000017941 */ /* 0x000fea0003800200 */
.L_x_392:
[----:B------:R-:W-:Y:S08]  /*17c70*/  BAR.SYNC.DEFER_BLOCKING 0x0 ;  /* 0x0000000000007b1d */ /* 0x000ff00000010000 */
[----:B------:R-:W0:Y:S08]  /*17c80*/  LDC.64 R42, c[0x0][0x380] ;  /* 0x0000e000ff2a7b82 */ /* 0x000e300000000a00 */
[----:B------:R-:W1:Y:S01]  /*17c90*/  LDC.64 R62, c[0x0][0x388] ;  /* 0x0000e200ff3e7b82 */ /* 0x000e620000000a00 */
[----:B------:R-:W2:Y:S07]  /*17ca0*/  LDS.64 R60, [R8] ;  /* 0x00000000083c7984 */ /* 0x000eae0000000a00 */
[----:B------:R-:W-:Y:S06]  /*17cb0*/  BAR.SYNC.DEFER_BLOCKING 0x0 ;  /* 0x0000000000007b1d */ /* 0x000fec0000010000 */
[----:B0-----:R-:W3:Y:S02]  /*17cc0*/  LDG.E.64 R32, desc[UR16][R42.64] ;  /* 0x000000102a207981 */ /* 0x001ee4000c1e1b00 */
[----:B------:R-:W-:Y:S06]  /*17cd0*/  BAR.SYNC.DEFER_BLOCKING 0x0 ;  /* 0x0000000000007b1d */ /* 0x000fec0000010000 */
[----:B------:R-:W4:Y:S04]  /*17ce0*/  LDG.E.64 R36, desc[UR16][R42.64] ;  /* 0x000000102a247981 */ /* 0x000f28000c1e1b00 */
[----:B-1----:R-:W5:Y:S01]  /*17cf0*/  LDG.E.64 R64, desc[UR16][R62.64+0x10] ;  /* 0x000010103e407981 */ /* 0x002f62000c1e1b00 */
[----:B------:R-:W-:Y:S06]  /*17d00*/  BAR.SYNC.DEFER_BLOCKING 0x0 ;  /* 0x0000000000007b1d */ /* 0x000fec0000010000 */
[----:B------:R-:W5:Y:S04]  /*17d10*/  LDG.E.64 R38, desc[UR16][R42.64] ;  /* 0x000000102a267981 */ /* 0x000f68000c1e1b00 */
[----:B------:R-:W5:Y:S01]  /*17d20*/  LDG.E.64 R40, desc[UR16][R62.64+0x10] ;  /* 0x000010103e287981 */ /* 0x000f62000c1e1b00 */
[----:B--2---:R-:W-:-:S02]  /*17d30*/  DFMA R60, R60, UR18, R12 ;  /* 0x000000123c3c7c2b */ /* 0x004fc4000800000c */
[----:B---3--:R-:W-:-:S08]  /*17d40*/  DMUL R32, R32, UR26 ;  /* 0x0000001a20207c28 */ /* 0x008fd00008000000 */
[----:B------:R-:W-:-:S08]  /*17d50*/  DMUL R34, R48, R32 ;  /* 0x0000002030227228 */ /* 0x000fd00000000000 */
[----:B----4-:R-:W-:-:S08]  /*17d60*/  DFMA R36, -R56, R36, R34 ;  /* 0x000000243824722b */ /* 0x010fd00000000122 */
[----:B-----5:R-:W-:Y:S02]  /*17d70*/  DADD R64, R36, R64 ;  /* 0x0000000024407229 */ /* 0x020fe40000000040 */
        /* <DEDUP_REMOVED lines=12> */
.L_x_395:
        /* <DEDUP_REMOVED lines=19> */
.L_x_397:
[----:B------:R-:W-:Y:S05]  /*17f70*/  BSYNC.RECONVERGENT B0 ;  /* 0x0000000000007941 */ /* 0x000fea0003800200 */
.L_x_396:
        /* <DEDUP_REMOVED lines=19> */
.L_x_399:
[----:B------:R-:W-:Y:S05]  /*180b0*/  BSYNC.RECONVERGENT B1 ;  /* 0x0000000000017941 */ /* 0x000fea0003800200 */
.L_x_398:
        /* <DEDUP_REMOVED lines=59> */
.L_x_401:
[----:B------:R-:W-:Y:S05]  /*18470*/  BSYNC.RECONVERGENT B0 ;  /* 0x0000000000007941 */ /* 0x000fea0003800200 */
.L_x_400:
[----:B------:R-:W-:Y:S01]  /*18480*/  DMUL R62, R18, R62 ;  /* 0x0000003e123e7228 */ /* 0x000fe20000000000 */
[----:B------:R-:W-:Y:S10]  /*18490*/  BRA `(.L_x_402) ;  /* 0x00000010004c7947 */ /* 0x000ff40003800000 */
.L_x_394:
        /* <DEDUP_REMOVED lines=10> */
.L_x_404:
        /* <DEDUP_REMOVED lines=19> */
.L_x_406:
[----:B------:R-:W-:Y:S05]  /*18670*/  BSYNC.RECONVERGENT B0 ;  /* 0x0000000000007941 */ /* 0x000fea0003800200 */
.L_x_405:
        /* <DEDUP_REMOVED lines=19> */
.L_x_408:
[----:B------:R-:W-:Y:S05]  /*187b0*/  BSYNC.RECONVERGENT B1 ;  /* 0x0000000000017941 */ /* 0x000fea0003800200 */
.L_x_407:
        /* <DEDUP_REMOVED lines=59> */
.L_x_410:
[----:B------:R-:W-:Y:S05]  /*18b70*/  BSYNC.RECONVERGENT B0 ;  /* 0x0000000000007941 */ /* 0x000fea0003800200 */
.L_x_409:
[----:B------:R-:W-:Y:S01]  /*18b80*/  DMUL R62, R62, UR34 ;  /* 0x000000223e3e7c28 */ /* 0x000fe20008000000 */
[----:B------:R-:W-:Y:S10]  /*18b90*/  BRA `(.L_x_402) ;  /* 0x00000008008c7947 */ /* 0x000ff40003800000 */
.L_x_403:
        /* <DEDUP_REMOVED lines=10> */
.L_x_412:
        /* <DEDUP_REMOVED lines=19> */
.L_x_414:
[----:B------:R-:W-:Y:S05]  /*18d70*/  BSYNC.RECONVERGENT B0 ;  /* 0x0000000000007941 */ /* 0x000fea0003800200 */
.L_x_413:
        /* <DEDUP_REMOVED lines=19> */
.L_x_416:
[----:B------:R-:W-:Y:S05]  /*18eb0*/  BSYNC.RECONVERGENT B1 ;  /* 0x0000000000017941 */ /* 0x000fea0003800200 */
.L_x_415:
        /* <DEDUP_REMOVED lines=59> */
.L_x_418:
[----:B------:R-:W-:Y:S05]  /*19270*/  BSYNC.RECONVERGENT B0 ;  /* 0x0000000000007941 */ /* 0x000fea0003800200 */
.L_x_417:
[----:B------:R-:W-:Y:S01]  /*19280*/  DMUL R62, R16, R62 ;  /* 0x0000003e103e7228 */ /* 0x000fe20000000000 */
[----:B------:R-:W-:Y:S10]  /*19290*/  BRA `(.L_x_402) ;  /* 0x0000000000cc7947 */ /* 0x000ff40003800000 */
.L_x_411:
        /* <DEDUP_REMOVED lines=21> */
.L_x_419:
[----:B------:R-:W0:Y:S01]  /*193f0*/  MUFU.RSQ64H R41, R33 ;  /* 0x0000002100297308 */ /* 0x000e220000001c00 */
[----:B------:R-:W-:Y:S01]  /*19400*/  IADD3 R40, PT, PT, R33, -0x3500000, RZ ;  /* 0xfcb0000021287810 */ /* 0x000fe20007ffe0ff */
[----:B------:R-:W-:Y:S01]  /*19410*/  IMAD.MOV.U32 R36, RZ, RZ, 0x0 ;  /* 0x00000000ff247424 */ /* 0x000fe200078e00ff */
[----:B------:R-:W-:Y:S01]  /*19420*/  BSSY.RECONVERGENT B0, `(.L_x_420) ;  /* 0x0000018000007945 */ /* 0x000fe20003800200 */
[----:B------:R-:W-:Y:S01]  /*19430*/  IMAD.MOV.U32 R37, RZ, RZ, 0x3fd80000 ;  /* 0x3fd80000ff257424 */ /* 0x000fe200078e00ff */
[----:B------:R-:W-:Y:S02]  /*19440*/  ISETP.GE.U32.AND P0, PT, R40, 0x7ca00000, PT ;  /* 0x7ca000002800780c */ /* 0x000fe40003f06070 */
        /* <DEDUP_REMOVED lines=21> */
.L_x_421:
[----:B------:R-:W-:Y:S05]  /*195a0*/  BSYNC.RECONVERGENT B0 ;  /* 0x0000000000007941 */ /* 0x000fea0003800200 */
.L_x_420:
[----:B------:R-:W-:Y:S02]  /*195b0*/  IMAD.MOV.U32 R62, RZ, RZ, R34 ;  /* 0x000000ffff3e7224 */ /* 0x000fe400078e0022 */
[----:B------:R-:W-:-:S07]  /*195c0*/  IMAD.MOV.U32 R63, RZ, RZ, R35 ;  /* 0x000000ffff3f7224 */ /* 0x000fce00078e0023 */
.L_x_402:
        /* <DEDUP_REMOVED lines=30> */
.L_x_425:
[----:B------:R-:W-:Y:S05]  /*197b0*/  BSYNC.RECONVERGENT B3 ;  /* 0x0000000000037941 */ /* 0x000fea0003800200 */
.L_x_424:
[----:B------:R-:W-:-:S07]  /*197c0*/  VIADD R70, R32, 0x1 ;  /* 0x0000000120467836 */ /* 0x000fce0000000000 */
.L_x_423:
[----:B------:R-:W-:Y:S05]  /*197d0*/  BSYNC.RECONVERGENT B2 ;  /* 0x0000000000027941 */ /* 0x000fea0003800200 */
.L_x_422:
        /* <DEDUP_REMOVED lines=57> */
.L_x_429:
[----:B------:R-:W-:Y:S05]  /*19b70*/  BSYNC.RECONVERGENT B3 ;  /* 0x0000000000037941 */ /* 0x000fea0003800200 */
.L_x_428:
[----:B------:R-:W-:-:S07]  /*19b80*/  VIADD R70, R32, 0x1 ;  /* 0x0000000120467836 */ /* 0x000fce0000000000 */
.L_x_427:
[----:B------:R-:W-:Y:S05]  /*19b90*/  BSYNC.RECONVERGENT B2 ;  /* 0x0000000000027941 */ /* 0x000fea0003800200 */
.L_x_426:
        /* <DEDUP_REMOVED lines=9> */
[----:B------:R-:W-:Y:S01]  /*19c30*/  MOV R71, 0x3da8ff83 ;  /* 0x3da8ff8300477802 */ /* 0x000fe20000000f00 */
[----:B------:R-:W-:Y:S01]  /*19c40*/  BSSY.RECONVERGENT B1, `(.L_x_430) ;  /* 0x000002e000017945 */ /* 0x000fe20003800200 */
        /* <DEDUP_REMOVED lines=45> */
.L_x_431:
[----:B------:R-:W-:Y:S05]  /*19f20*/  BSYNC.RECONVERGENT B1 ;  /* 0x0000000000017941 */ /* 0x000fea0003800200 */
.L_x_430:
        /* <DEDUP_REMOVED lines=24> */
.L_x_433:
[----:B------:R-:W-:Y:S05]  /*1a0b0*/  BSYNC.RECONVERGENT B1 ;  /* 0x0000000000017941 */ /* 0x000fea0003800200 */
.L_x_432:
[----:B------:R-:W0:Y:S01]  /*1a0c0*/  LDS.64 R64, [R9] ;  /* 0x0000000009407984 */ /* 0x000e220000000a00 */
[----:B------:R-:W1:Y:S01]  /*1a0d0*/  LDC.64 R60, c[0x3][0xc8] ;  /* 0x00c03200ff3c7b82 */ /* 0x000e620000000a00 */
[----:B------:R-:W-:Y:S01]  /*1a0e0*/  DMUL R56, R56, UR14 ;  /* 0x0000000e38387c28 */ /* 0x000fe20008000000 */
[----:B------:R-:W-:Y:S07]  /*1a0f0*/  BSSY.RECONVERGENT B0, `(.L_x_434) ;  /* 0x000000e000007945 */ /* 0x000fee0003800200 */
[----:B------:R-:W-:-:S02]  /*1a100*/  DFMA R62, R48, UR12, -R56 ;  /* 0x0000000c303e7c2b */ /* 0x000fc40008000838 */
[----:B------:R-:W-:Y:S02]  /*1a110*/  DFMA R56, R48, UR12, R56 ;  /* 0x0000000c30387c2b */ /* 0x000fe40008000038 */
[----:B-1----:R-:W-:Y:S02]  /*1a120*/  DFMA R60, R60, -0.5, R54 ;  /* 0xbfe000003c3c782b */ /* 0x002fe40000000036 */
[----:B------:R-:W-:-:S06]  /*1a130*/  DADD R54, R32, R66 ;  /* 0x0000000020367229 */ /* 0x000fcc0000000042 */
[----:B------:R-:W-:Y:S02]  /*1a140*/  DADD R34, -RZ, |R60| ;  /* 0x00000000ff227229 */ /* 0x000fe4000000053c */
[----:B0-----:R-:W-:-:S08]  /*1a150*/  DFMA R64, R64, UR18, R14 ;  /* 0x0000001240407c2b */ /* 0x001fd0000800000e */
[----:B------:R-:W-:Y:S01]  /*1a160*/  IMAD.MOV.U32 R32, RZ, RZ, R34 ;  /* 0x000000ffff207224 */ /* 0x000fe200078e0022 */
[----:B------:R-:W-:Y:S01]  /*1a170*/  MOV R34, 0x1a1d0 ;  /* 0x0001a1d000227802 */ /* 0x000fe20000000f00 */
[----:B------:R-:W-:Y:S01]  /*1a180*/  IMAD.MOV.U32 R33, RZ, RZ, R35 ;  /* 0x000000ffff217224 */ /* 0x000fe200078e0023 */
[----:B------:R-:W-:Y:S08]  /*1a190*/  BAR.SYNC.DEFER_BLOCKING 0x0 ;  /* 0x0000000000007b1d */ /* 0x000ff00000010000 */
[----:B------:R-:W-:Y:S08]  /*1a1a0*/  BAR.SYNC.DEFER_BLOCKING 0x0 ;  /* 0x0000000000007b1d */ /* 0x000ff00000010000 */
[----:B------:R-:W-:Y:S06]  /*1a1b0*/  BAR.SYNC.DEFER_BLOCKING 0x0 ;  /* 0x0000000000007b1d */ /* 0x000fec0000010000 */
[----:B------:R-:W-:Y:S05]  /*1a1c0*/  CALL.REL.NOINC `($_Z9paths_rk4PdS_S_$__internal_accurate_pow) ;  /* 0x0000003400307944 */ /* 0x000fea0003c00000 */
[----:B------:R-:W-:Y:S05]  /*1a1d0*/  BSYNC.RECONVERGENT B0 ;  /* 0x0000000000007941 */ /* 0x000fea0003800200 */
.L_x_434:
        /* <DEDUP_REMOVED lines=21> */
[----:B------:R-:W-:Y:S01]  /*1a330*/  @!P0 MOV R32, 0x0 ;  /* 0x0000000000208802 */ /* 0x000fe20000000f00 */
[----:B------:R-:W-:-:S07]  /*1a340*/  @!P0 IMAD.MOV.U32 R33, RZ, RZ, 0x7ff00000 ;  /* 0x7ff00000ff218424 */ /* 0x000fce00078e00ff */
.L_x_436:
[----:B------:R-:W-:Y:S05]  /*1a350*/  BSYNC.RECONVERGENT B0 ;  /* 0x0000000000007941 */ /* 0x000fea0003800200 */
.L_x_435:
        /* <DEDUP_REMOVED lines=19> */
.L_x_438:
[----:B------:R-:W-:Y:S05]  /*1a490*/  BSYNC.RECONVERGENT B1 ;  /* 0x0000000000017941 */ /* 0x000fea0003800200 */
.L_x_437:
        /* <DEDUP_REMOVED lines=60> */
.L_x_440:
[----:B------:R-:W-:Y:S05]  /*1a860*/  BSYNC.RECONVERGENT B0 ;  /* 0x0000000000007941 */ /* 0x000fea0003800200 */
.L_x_439:
        /* <DEDUP_REMOVED lines=30> */
.L_x_444:
[----:B------:R-:W-:Y:S05]  /*1aa50*/  BSYNC.RECONVERGENT B3 ;  /* 0x0000000000037941 */ /* 0x000fea0003800200 */
.L_x_443:
[----:B------:R-:W-:-:S07]  /*1aa60*/  VIADD R74, R32, 0x1 ;  /* 0x00000001204a7836 */ /* 0x000fce0000000000 */
.L_x_442:
[----:B------:R-:W-:Y:S05]  /*1aa70*/  BSYNC.RECONVERGENT B2 ;  /* 0x0000000000027941 */ /* 0x000fea0003800200 */
.L_x_441:
        /* <DEDUP_REMOVED lines=57> */
.L_x_448:
[----:B------:R-:W-:Y:S05]  /*1ae10*/  BSYNC.RECONVERGENT B3 ;  /* 0x0000000000037941 */ /* 0x000fea0003800200 */
.L_x_447:
[----:B------:R-:W-:-:S07]  /*1ae20*/  VIADD R76, R32, 0x1 ;  /* 0x00000001204c7836 */ /* 0x000fce0000000000 */
.L_x_446:
[----:B------:R-:W-:Y:S05]  /*1ae30*/  BSYNC.RECONVERGENT B2 ;  /* 0x0000000000027941 */ /* 0x000fea0003800200 */
.L_x_445:
        /* <DEDUP_REMOVED lines=10> */
[----:B------:R-:W-:Y:S01]  /*1aee0*/  DMUL R72, R72, UR22 ;  /* 0x0000001648487c28 */ /* 0x000fe20008000000 */
        /* <DEDUP_REMOVED lines=41> */
[----:B------:R-:W-:Y:S02]  /*1b180*/  IMAD.MOV.U32 R34, RZ, RZ, R32 ;  /* 0x000000ffff227224 */ /* 0x000fe400078e0020 */
[----:B------:R-:W-:-:S07]  /*1b190*/  IMAD.MOV.U32 R35, RZ, RZ, R33 ;  /* 0x000000ffff237224 */ /* 0x000fce00078e0021 */
.L_x_450:
[----:B------:R-:W-:Y:S05]  /*1b1a0*/  BSYNC.RECONVERGENT B1 ;  /* 0x0000000000017941 */ /* 0x000fea0003800200 */
.L_x_449:
[----:B------:R-:W0:Y:S01]  /*1b1b0*/  MUFU.RCP64H R33, R29 ;  /* 0x0000001d00217308 */ /* 0x000e220000001800 */
[----:B------:R-:W-:Y:S01]  /*1b1c0*/  IMAD.MOV.U32 R32, RZ, RZ, 0x1 ;  /* 0x00000001ff207424 */ /* 0x000fe200078e00ff */
[----:B------:R-:W-:Y:S05]  /*1b1d0*/  BSSY.RECONVERGENT B0, `(.L_x_451) ;  /* 0x000000f000007945 */ /* 0x000fea0003800200 */
[----:B0-----:R-:W-:-:S08]  /*1b1e0*/  DFMA R36, -R28, R32, 1 ;  /* 0x3ff000001c24742b */ /* 0x001fd00000000120 */
[----:B------:R-:W-:-:S08]  /*1b1f0*/  DFMA R36, R36, R36, R36 ;  /* 0x000000242424722b */ /* 0x000fd00000000024 */
[----:B------:R-:W-:Y:S02]  /*1b200*/  DFMA R32, R32, R36, R32 ;  /* 0x000000242020722b */ /* 0x000fe40000000020 */
[----:B------:R0:W1:Y:S01]  /*1b210*/  LDS.64 R36, [R8] ;  /* 0x0000000008247984 */ /* 0x0000620000000a00 */
[----:B------:R-:W-:Y:S08]  /*1b220*/  BAR.SYNC.DEFER_BLOCKING 0x0 ;  /* 0x0000000000007b1d */ /* 0x000ff00000010000 */
[----:B------:R-:W-:Y:S08]  /*1b230*/  BAR.SYNC.DEFER_BLOCKING 0x0 ;  /* 0x0000000000007b1d */ /* 0x000ff00000010000 */
[----:B------:R-:W-:Y:S06]  /*1b240*/  BAR.SYNC.DEFER_BLOCKING 0x0 ;  /* 0x0000000000007b1d */ /* 0x000fec0000010000 */
[----:B0-----:R-:W-:Y:S05]  /*1b250*/  @P6 BRA `(.L_x_452) ;  /* 0x0000000000186947 */ /* 0x001fea0003800000 */
[----:B------:R-:W-:-:S14]  /*1b260*/  DSETP.NAN.AND P0, PT, R60, R60, PT ;  /* 0x0000003c3c00722a */ /* 0x000fdc0003f08000 */
[----:B------:R-:W-:Y:S01]  /*1b270*/  @P0 DADD R66, R60, 2 ;  /* 0x400000003c420429 */ /* 0x000fe20000000000 */
[----:B------:R-:W-:Y:S10]  /*1b280*/  @P0 BRA `(.L_x_452) ;  /* 0x00000000000c0947 */ /* 0x000ff40003800000 */
[----:B------:R-:W-:-:S14]  /*1b290*/  DSETP.NEU.AND P0, PT, |R60|, +INF , PT ;  /* 0x7ff000003c00742a */ /* 0x000fdc0003f0d200 */
[----:B------:R-:W-:Y:S02]  /*1b2a0*/  @!P0 IMAD.MOV.U32 R66, RZ, RZ, 0x0 ;  /* 0x00000000ff428424 */ /* 0x000fe400078e00ff */
[----:B------:R-:W-:-:S07]  /*1b2b0*/  @!P0 IMAD.MOV.U32 R67, RZ, RZ, 0x7ff00000 ;  /* 0x7ff00000ff438424 */ /* 0x000fce00078e00ff */
.L_x_452:
[----:B------:R-:W-:Y:S05]  /*1b2c0*/  BSYNC.RECONVERGENT B0 ;  /* 0x0000000000007941 */ /* 0x000fea0003800200 */
.L_x_451:
[----:B------:R-:W-:Y:S01]  /*1b2d0*/  DADD R66, -RZ, -R66 ;  /* 0x00000000ff427229 */ /* 0x000fe20000000942 */
[----:B------:R-:W-:Y:S01]  /*1b2e0*/  BSSY.RECONVERGENT B1, `(.L_x_453) ;  /* 0x0000015000017945 */ /* 0x000fe20003800200 */
[----:B------:R-:W-:Y:S02]  /*1b2f0*/  DFMA R38, -R28, R32, 1 ;  /* 0x3ff000001c26742b */ /* 0x000fe40000000120 */
[----:B------:R-:W-:Y:S02]  /*1b300*/  DADD R58, RZ, R58 ;  /* 0x00000000ff3a7229 */ /* 0x000fe4000000003a */
[----:B-1----:R-:W-:-:S04]  /*1b310*/  DFMA R60, R36, UR18, R12 ;  /* 0x00000012243c7c2b */ /* 0x002fc8000800000c */
[----:B------:R-:W-:Y:S01]  /*1b320*/  DFMA R42, R32, R38, R32 ;  /* 0x00000026202a722b */ /* 0x000fe20000000020 */
[----:B------:R-:W-:Y:S01]  /*1b330*/  FSEL R40, R66, RZ, P4 ;  /* 0x000000ff42287208 */ /* 0x000fe20002000000 */
[----:B------:R-:W-:Y:S01]  /*1b340*/  DADD R58, R58, R34 ;  /* 0x000000003a3a7229 */ /* 0x000fe20000000022 */
        /* <DEDUP_REMOVED lines=14> */
.L_x_454:
[----:B------:R-:W-:Y:S05]  /*1b430*/  BSYNC.RECONVERGENT B1 ;  /* 0x0000000000017941 */ /* 0x000fea0003800200 */
.L_x_453:
        /* <DEDUP_REMOVED lines=43> */
[----:B------:R-:W-:Y:S01]  /*1b6f0*/  LEA R65, R28, R35, 0x14 ;  /* 0x000000231c417211 */ /* 0x000fe200078ea0ff */
[----:B------:R-:W-:Y:S01]  /*1b700*/  IMAD.MOV.U32 R64, RZ, RZ, R34 ;  /* 0x000000ffff407224 */ /* 0x000fe200078e0022 */
[----:B------:R-:W-:Y:S06]  /*1b710*/  @!P0 BRA `(.L_x_456) ;  /* 0x0000000000348947 */ /* 0x000fec0003800000 */
[----:B------:R-:W-:Y:S01]  /*1b720*/  FSETP.GEU.AND P1, PT, |R33|, 4.2275390625, PT ;  /* 0x408748002100780b */ /* 0x000fe20003f2e200 */
[C---:B------:R-:W-:Y:S02]  /*1b730*/  DADD R36, R32.reuse, +INF ;  /* 0x7ff0000020247429 */ /* 0x040fe40000000000 */
[----:B------:R-:W-:-:S08]  /*1b740*/  DSETP.GEU.AND P0, PT, R32, RZ, PT ;  /* 0x000000ff2000722a */ /* 0x000fd00003f0e000 */
[----:B------:R-:W-:Y:S02]  /*1b750*/  FSEL R64, R36, RZ, P0 ;  /* 0x000000ff24407208 */ /* 0x000fe40000000000 */
[----:B------:R-:W-:Y:S01]  /*1b760*/  @!P1 LEA.HI R29, R28, R28, RZ, 0x1 ;  /* 0x0000001c1c1d9211 */ /* 0x000fe200078f08ff */
[----:B------:R-:W-:Y:S01]  /*1b770*/  @!P1 IMAD.MOV.U32 R32, RZ, RZ, RZ ;  /* 0x000000ffff209224 */ /* 0x000fe200078e00ff */
[----:B------:R-:W-:Y:S02]  /*1b780*/  FSEL R65, R37, RZ, P0 ;  /* 0x000000ff25417208 */ /* 0x000fe40000000000 */
[----:B------:R-:W-:-:S05]  /*1b790*/  @!P1 SHF.R.S32.HI R29, RZ, 0x1, R29 ;  /* 0x00000001ff1d9819 */ /* 0x000fca000001141d */
[----:B------:R-:W-:Y:S02]  /*1b7a0*/  @!P1 IMAD.IADD R28, R28, 0x1, -R29 ;  /* 0x000000011c1c9824 */ /* 0x000fe400078e0a1d */
[----:B------:R-:W-:-:S03]  /*1b7b0*/  @!P1 IMAD R29, R29, 0x100000, R35 ;  /* 0x001000001d1d9824 */ /* 0x000fc600078e0223 */
[----:B------:R-:W-:Y:S01]  /*1b7c0*/  @!P1 LEA R33, R28, 0x3ff00000, 0x14 ;  /* 0x3ff000001c219811 */ /* 0x000fe200078ea0ff */
[----:B------:R-:W-:-:S06]  /*1b7d0*/  @!P1 IMAD.MOV.U32 R28, RZ, RZ, R34 ;  /* 0x000000ffff1c9224 */ /* 0x000fcc00078e0022 */
[----:B------:R-:W-:-:S11]  /*1b7e0*/  @!P1 DMUL R64, R28, R32 ;  /* 0x000000201c409228 */ /* 0x000fd60000000000 */
.L_x_456:
[----:B------:R-:W-:Y:S05]  /*1b7f0*/  BSYNC.RECONVERGENT B0 ;  /* 0x0000000000007941 */ /* 0x000fea0003800200 */
.L_x_455:
        /* <DEDUP_REMOVED lines=30> */
.L_x_460:
[----:B------:R-:W-:Y:S05]  /*1b9e0*/  BSYNC.RECONVERGENT B3 ;  /* 0x0000000000037941 */ /* 0x000fea0003800200 */
.L_x_459:
[----:B------:R-:W-:-:S07]  /*1b9f0*/  VIADD R66, R32, 0x1 ;  /* 0x0000000120427836 */ /* 0x000fce0000000000 */
.L_x_458:
[----:B------:R-:W-:Y:S05]  /*1ba00*/  BSYNC.RECONVERGENT B2 ;  /* 0x0000000000027941 */ /* 0x000fea0003800200 */
.L_x_457:
        /* <DEDUP_REMOVED lines=57> */
.L_x_464:
[----:B------:R-:W-:Y:S05]  /*1bda0*/  BSYNC.RECONVERGENT B3 ;  /* 0x0000000000037941 */ /* 0x000fea0003800200 */
.L_x_463:
[----:B------:R-:W-:-:S07]  /*1bdb0*/  VIADD R66, R32, 0x1 ;  /* 0x0000000120427836 */ /* 0x000fce0000000000 */
.L_x_462:
[----:B------:R-:W-:Y:S05]  /*1bdc0*/  BSYNC.RECONVERGENT B2 ;  /* 0x0000000000027941 */ /* 0x000fea0003800200 */
.L_x_461:
        /* <DEDUP_REMOVED lines=56> */
.L_x_466:
[----:B------:R-:W-:Y:S05]  /*1c150*/  BSYNC.RECONVERGENT B1 ;  /* 0x0000000000017941 */ /* 0x000fea0003800200 */
.L_x_465:
[----:B------:R-:W0:Y:S01]  /*1c160*/  MUFU.RCP64H R33, R23 ;  /* 0x0000001700217308 */ /* 0x000e220000001800 */
[----:B------:R-:W-:Y:S01]  /*1c170*/  IMAD.MOV.U32 R32, RZ, RZ, 0x1 ;  /* 0x00000001ff207424 */ /* 0x000fe200078e00ff */
[----:B------:R-:W-:Y:S01]  /*1c180*/  DADD R28, R28, -R56 ;  /* 0x000000001c1c7229 */ /* 0x000fe20000000838 */
[----:B------:R-:W-:Y:S07]  /*1c190*/  BSSY.RECONVERGENT B1, `(.L_x_467) ;  /* 0x0000016000017945 */ /* 0x000fee0003800200 */
[----:B------:R-:W-:-:S02]  /*1c1a0*/  DMUL R28, R64, R28 ;  /* 0x0000001c401c7228 */ /* 0x000fc40000000000 */
        /* <DEDUP_REMOVED lines=20> */
.L_x_468:
[----:B------:R-:W-:Y:S05]  /*1c2f0*/  BSYNC.RECONVERGENT B1 ;  /* 0x0000000000017941 */ /* 0x000fea0003800200 */
.L_x_467:
[----:B------:R-:W0:Y:S01]  /*1c300*/  MUFU.RCP64H R33, 6 ;  /* 0x4018000000217908 */ /* 0x000e220000001800 */
[----:B------:R-:W-:Y:S01]  /*1c310*/  IMAD.MOV.U32 R36, RZ, RZ, 0x0 ;  /* 0x00000000ff247424 */ /* 0x000fe200078e00ff */
[----:B------:R-:W-:Y:S01]  /*1c320*/  DFMA R46, R46, 2, R12 ;  /* 0x400000002e2e782b */ /* 0x000fe2000000000c */
[----:B------:R-:W-:Y:S01]  /*1c330*/  IMAD.MOV.U32 R37, RZ, RZ, 0x40180000 ;  /* 0x40180000ff257424 */ /* 0x000fe200078e00ff */
[----:B------:R-:W-:Y:S01]  /*1c340*/  BAR.SYNC.DEFER_BLOCKING 0x0 ;  /* 0x0000000000007b1d */ /* 0x000fe20000010000 */
[----:B------:R-:W-:-:S05]  /*1c350*/  IMAD.MOV.U32 R32, RZ, RZ, 0x1 ;  /* 0x00000001ff207424 */ /* 0x000fca00078e00ff */
[----:B------:R-:W-:Y:S01]  /*1c360*/  DFMA R46, R52, 2, R46 ;  /* 0x40000000342e782b */ /* 0x000fe2000000002e */
[----:B------:R-:W-:Y:S01]  /*1c370*/  BSSY.RECONVERGENT B1, `(.L_x_469) ;  /* 0x0000019000017945 */ /* 0x000fe20003800200 */
[----:B------:R-:W-:Y:S02]  /*1c380*/  DADD R28, -R28, R62 ;  /* 0x000000001c1c7229 */ /* 0x000fe4000000013e */
[----:B------:R-:W-:Y:S02]  /*1c390*/  DADD R54, RZ, R54 ;  /* 0x00000000ff367229 */ /* 0x000fe40000000036 */
[----:B0-----:R-:W-:Y:S02]  /*1c3a0*/  DFMA R34, R32, -R36, 1 ;  /* 0x3ff000002022742b */ /* 0x001fe40000000824 */
[----:B------:R-:W-:-:S04]  /*1c3b0*/  DADD R46, RZ, R46 ;  /* 0x00000000ff2e7229 */ /* 0x000fc8000000002e */
[----:B------:R-:W-:Y:S02]  /*1c3c0*/  DADD R28, R28, R54 ;  /* 0x000000001c1c7229 */ /* 0x000fe40000000036 */
[----:B------:R-:W-:Y:S02]  /*1c3d0*/  DFMA R34, R34, R34, R34 ;  /* 0x000000222222722b */ /* 0x000fe40000000022 */
[----:B------:R-:W-:Y:S01]  /*1c3e0*/  DMUL R46, R46, UR18 ;  /* 0x000000122e2e7c28 */ /* 0x000fe20008000000 */
[----:B------:R-:W-:Y:S06]  /*1c3f0*/  BAR.SYNC.DEFER_BLOCKING 0x0 ;  /* 0x0000000000007b1d */ /* 0x000fec0000010000 */
[----:B------:R-:W-:-:S03]  /*1c400*/  DFMA R34, R32, R34, R32 ;  /* 0x000000222022722b */ /* 0x000fc60000000020 */
[----:B------:R-:W-:-:S05]  /*1c410*/  FSETP.GEU.AND P1, PT, |R47|, 6.5827683646048100446e-37, PT ;  /* 0x036000002f00780b */ /* 0x000fca0003f2e200 */
[----:B------:R-:W-:-:S08]  /*1c420*/  DFMA R32, R34, -R36, 1 ;  /* 0x3ff000002220742b */ /* 0x000fd00000000824 */
[----:B------:R-:W-:-:S08]  /*1c430*/  DFMA R32, R34, R32, R34 ;  /* 0x000000202220722b */ /* 0x000fd00000000022 */
[----:B------:R-:W-:-:S08]  /*1c440*/  DMUL R34, R46, R32 ;  /* 0x000000202e227228 */ /* 0x000fd00000000000 */
[----:B------:R-:W-:-:S08]  /*1c450*/  DFMA R36, R34, -6, R46 ;  /* 0xc01800002224782b */ /* 0x000fd0000000002e */
[----:B------:R-:W-:-:S10]  /*1c460*/  DFMA R32, R32, R36, R34 ;  /* 0x000000242020722b */ /* 0x000fd40000000022 */
[----:B------:R-:W-:-:S05]  /*1c470*/  FFMA R34, RZ, 2.375, R33 ;  /* 0x40180000ff227823 */ /* 0x000fca0000000021 */
[----:B------:R-:W-:-:S13]  /*1c480*/  FSETP.GT.AND P0, PT, |R34|, 1.469367938527859385e-39, PT ;  /* 0x001000002200780b */ /* 0x000fda0003f04200 */
[----:B------:R-:W-:Y:S05]  /*1c490*/  @P0 BRA P1, `(.L_x_470) ;  /* 0x0000000000180947 */ /* 0x000fea0000800000 */
[----:B------:R-:W-:Y:S01]  /*1c4a0*/  IMAD.MOV.U32 R36, RZ, RZ, R46 ;  /* 0x000000ffff247224 */ /* 0x000fe200078e002e */
[----:B------:R-:W-:Y:S01]  /*1c4b0*/  MOV R34, 0x1c500 ;  /* 0x0001c50000227802 */ /* 0x000fe20000000f00 */
[----:B------:R-:W-:Y:S02]  /*1c4c0*/  IMAD.MOV.U32 R35, RZ, RZ, R47 ;  /* 0x000000ffff237224 */ /* 0x000fe400078e002f */
[----:B------:R-:W-:Y:S02]  /*1c4d0*/  IMAD.MOV.U32 R32, RZ, RZ, RZ ;  /* 0x000000ffff207224 */ /* 0x000fe400078e00ff */
[----:B------:R-:W-:-:S07]  /*1c4e0*/  IMAD.MOV.U32 R33, RZ, RZ, 0x40180000 ;  /* 0x40180000ff217424 */ /* 0x000fce00078e00ff */
[----:B------:R-:W-:Y:S05]  /*1c4f0*/  CALL.REL.NOINC `($__internal_0_$__cuda_sm20_div_rn_f64_full) ;  /* 0x00000008001c7944 */ /* 0x000fea0003c00000 */
.L_x_470:
[----:B------:R-:W-:Y:S05]  /*1c500*/  BSYNC.RECONVERGENT B1 ;  /* 0x0000000000017941 */ /* 0x000fea0003800200 */
.L_x_469:
        /* <DEDUP_REMOVED lines=8> */
[----:B------:R-:W-:Y:S02]  /*1c590*/  DADD R10, R32, R10 ;  /* 0x00000000200a7229 */ /* 0x000fe4000000000a */
[----:B0-----:R-:W-:-:S04]  /*1c5a0*/  DFMA R38, R34, -R36, 1 ;  /* 0x3ff000002226742b */ /* 0x001fc80000000824 */
[----:B------:R-:W-:-:S04]  /*1c5b0*/  DADD R44, RZ, R44 ;  /* 0x00000000ff2c7229 */ /* 0x000fc8000000002c */
[----:B------:R-:W-:-:S04]  /*1c5c0*/  DFMA R38, R38, R38, R38 ;  /* 0x000000262626722b */ /* 0x000fc80000000026 */
[----:B------:R-:W-:-:S04]  /*1c5d0*/  DMUL R44, R44, UR18 ;  /* 0x000000122c2c7c28 */ /* 0x000fc80008000000 */
[----:B------:R-:W-:-:S06]  /*1c5e0*/  DFMA R38, R34, R38, R34 ;  /* 0x000000262226722b */ /* 0x000fcc0000000022 */
[----:B------:R-:W-:Y:S02]  /*1c5f0*/  FSETP.GEU.AND P1, PT, |R45|, 6.5827683646048100446e-37, PT ;  /* 0x036000002d00780b */ /* 0x000fe40003f2e200 */
        /* <DEDUP_REMOVED lines=14> */
[----:B------:R-:W-:Y:S01]  /*1c6e0*/  MOV R34, R32 ;  /* 0x0000002000227202 */ /* 0x000fe20000000f00 */
[----:B------:R-:W-:-:S07]  /*1c6f0*/  IMAD.MOV.U32 R35, RZ, RZ, R33 ;  /* 0x000000ffff237224 */ /* 0x000fce00078e0021 */
.L_x_472:
[----:B------:R-:W-:Y:S05]  /*1c700*/  BSYNC.RECONVERGENT B1 ;  /* 0x0000000000017941 */ /* 0x000fea0003800200 */
.L_x_471:
[----:B------:R-:W-:Y:S01]  /*1c710*/  BAR.SYNC.DEFER_BLOCKING 0x0 ;  /* 0x0000000000007b1d */ /* 0x000fe20000010000 */
[----:B------:R-:W-:Y:S02]  /*1c720*/  IMAD.MOV.U32 R42, RZ, RZ, 0x0 ;  /* 0x00000000ff2a7424 */ /* 0x000fe400078e00ff */
[----:B------:R-:W-:Y:S02]  /*1c730*/  IMAD.MOV.U32 R43, RZ, RZ, 0x40180000 ;  /* 0x40180000ff2b7424 */ /* 0x000fe400078e00ff */
[----:B------:R-:W-:Y:S01]  /*1c740*/  IMAD.MOV.U32 R40, RZ, RZ, 0x1 ;  /* 0x00000001ff287424 */ /* 0x000fe200078e00ff */
[----:B------:R-:W0:Y:S01]  /*1c750*/  MUFU.RCP64H R41, 6 ;  /* 0x4018000000297908 */ /* 0x000e220000001800 */
[----:B------:R-:W-:Y:S01]  /*1c760*/  BSSY.RECONVERGENT B1, `(.L_x_473) ;  /* 0x000001c000017945 */ /* 0x000fe20003800200 */
[----:B------:R-:W-:-:S03]  /*1c770*/  DADD R26, R34, R26 ;  /* 0x00000000221a7229 */ /* 0x000fc6000000001a */
[----:B0-----:R-:W-:Y:S01]  /*1c780*/  DFMA R44, R40, -R42, 1 ;  /* 0x3ff00000282c742b */ /* 0x001fe2000000082a */
[----:B------:R-:W-:Y:S07]  /*1c790*/  BAR.SYNC.DEFER_BLOCKING 0x0 ;  /* 0x0000000000007b1d */ /* 0x000fee0000010000 */
[----:B------:R-:W-:-:S08]  /*1c7a0*/  DFMA R44, R44, R44, R44 ;  /* 0x0000002c2c2c722b */ /* 0x000fd0000000002c */
[----:B------:R-:W-:-:S08]  /*1c7b0*/  DFMA R44, R40, R44, R40 ;  /* 0x0000002c282c722b */ /* 0x000fd00000000028 */
[C---:B------:R-:W-:Y:S01]  /*1c7c0*/  DFMA R42, R44.reuse, -R42, 1 ;  /* 0x3ff000002c2a742b */ /* 0x040fe2000000082a */
[----:B------:R-:W-:Y:S04]  /*1c7d0*/  LDS.64 R32, [R2] ;  /* 0x0000000002207984 */ /* 0x000fe80000000a00 */
[----:B------:R-:W0:Y:S03]  /*1c7e0*/  LDS.64 R36, [R5] ;  /* 0x0000000005247984 */ /* 0x000e260000000a00 */
[----:B------:R-:W-:Y:S01]  /*1c7f0*/  DFMA R42, R44, R42, R44 ;  /* 0x0000002a2c2a722b */ /* 0x000fe2000000002c */
[----:B------:R-:W1:Y:S01]  /*1c800*/  LDS.64 R38, [R8] ;  /* 0x0000000008267984 */ /* 0x000e620000000a00 */
[----:B0-----:R-:W-:-:S08]  /*1c810*/  DFMA R32, R36, 2, R32 ;  /* 0x400000002420782b */ /* 0x001fd00000000020 */
[----:B-1----:R-:W-:-:S08]  /*1c820*/  DFMA R32, R38, 2, R32 ;  /* 0x400000002620782b */ /* 0x002fd00000000020 */
[----:B------:R-:W-:-:S08]  /*1c830*/  DADD R32, R58, R32 ;  /* 0x000000003a207229 */ /* 0x000fd00000000020 */
[----:B------:R-:W-:-:S08]  /*1c840*/  DMUL R38, R32, UR18 ;  /* 0x0000001220267c28 */ /* 0x000fd00008000000 */
[----:B------:R-:W-:Y:S02]  /*1c850*/  DMUL R32, R42, R38 ;  /* 0x000000262a207228 */ /* 0x000fe40000000000 */
[----:B------:R-:W-:-:S06]  /*1c860*/  FSETP.GEU.AND P1, PT, |R39|, 6.5827683646048100446e-37, PT ;  /* 0x036000002700780b */ /* 0x000fcc0003f2e200 */
        /* <DEDUP_REMOVED lines=11> */
.L_x_474:
[----:B------:R-:W-:Y:S05]  /*1c920*/  BSYNC.RECONVERGENT B1 ;  /* 0x0000000000017941 */ /* 0x000fea0003800200 */
.L_x_473:
        /* <DEDUP_REMOVED lines=8> */
[----:B------:R-:W-:Y:S04]  /*1c9b0*/  LDS.64 R34, [R3] ;  /* 0x0000000003227984 */ /* 0x000fe80000000a00 */
[----:B------:R-:W0:Y:S03]  /*1c9c0*/  LDS.64 R36, [R6] ;  /* 0x0000000006247984 */ /* 0x000e260000000a00 */
[----:B------:R-:W-:Y:S01]  /*1c9d0*/  DFMA R44, R44, R44, R44 ;  /* 0x0000002c2c2c722b */ /* 0x000fe2000000002c */
[----:B------:R-:W1:Y:S07]  /*1c9e0*/  LDS.64 R38, [R9] ;  /* 0x0000000009267984 */ /* 0x000e6e0000000a00 */
[----:B------:R-:W-:-:S08]  /*1c9f0*/  DFMA R44, R40, R44, R40 ;  /* 0x0000002c282c722b */ /* 0x000fd00000000028 */
[----:B------:R-:W-:-:S08]  /*1ca00*/  DFMA R42, R44, -R42, 1 ;  /* 0x3ff000002c2a742b */ /* 0x000fd0000000082a */
[----:B------:R-:W-:Y:S02]  /*1ca10*/  DFMA R42, R44, R42, R44 ;  /* 0x0000002a2c2a722b */ /* 0x000fe4000000002c */
        /* <DEDUP_REMOVED lines=13> */
[----:B------:R-:W-:Y:S02]  /*1caf0*/  IMAD.MOV.U32 R32, RZ, RZ, RZ ;  /* 0x000000ffff207224 */ /* 0x000fe400078e00ff */
[----:B------:R-:W-:-:S07]  /*1cb00*/  IMAD.MOV.U32 R33, RZ, RZ, 0x40180000 ;  /* 0x40180000ff217424 */ /* 0x000fce00078e00ff */
[----:B------:R-:W-:Y:S05]  /*1cb10*/  CALL.REL.NOINC `($__internal_0_$__cuda_sm20_div_rn_f64_full) ;  /* 0x0000000000947944 */ /* 0x000fea0003c00000 */
[----:B------:R-:W-:Y:S02]  /*1cb20*/  IMAD.MOV.U32 R28, RZ, RZ, R32 ;  /* 0x000000ffff1c7224 */ /* 0x000fe400078e0020 */
[----:B------:R-:W-:-:S07]  /*1cb30*/  IMAD.MOV.U32 R29, RZ, RZ, R33 ;  /* 0x000000ffff1d7224 */ /* 0x000fce00078e0021 */
.L_x_476:
[----:B------:R-:W-:Y:S05]  /*1cb40*/  BSYNC.RECONVERGENT B1 ;  /* 0x0000000000017941 */ /* 0x000fea0003800200 */
.L_x_475:
[----:B------:R-:W-:Y:S01]  /*1cb50*/  UMOV UR4, UR6 ;  /* 0x0000000600047c82 */ /* 0x000fe20008000000 */
[----:B------:R-:W-:Y:S01]  /*1cb60*/  UMOV UR5, UR7 ;  /* 0x0000000700057c82 */ /* 0x000fe20008000000 */
[----:B------:R-:W-:Y:S02]  /*1cb70*/  DADD R14, R28, R14 ;  /* 0x000000001c0e7229 */ /* 0x000fe4000000000e */
[----:B------:R-:W-:-:S14]  /*1cb80*/  DSETP.GTU.AND P0, PT, R26, UR4, PT ;  /* 0x000000041a007e2a */ /* 0x000fdc000bf0c000 */
[----:B------:R-:W-:Y:S05]  /*1cb90*/  @!P0 BRA `(.L_x_477) ;  /* 0xfffffe4000048947 */ /* 0x000fea000383ffff */
.L_x_0:
[----:B------:R-:W1:Y:S01]  /*1cba0*/  MUFU.RCP64H R3, R15 ;  /* 0x0000000f00037308 */ /* 0x000e620000001800 */
[----:B------:R-:W-:Y:S01]  /*1cbb0*/  IMAD.MOV.U32 R2, RZ, RZ, 0x1 ;  /* 0x00000001ff027424 */ /* 0x000fe200078e00ff */
[----:B------:R-:W2:Y:S01]  /*1cbc0*/  LDC.64 R6, c[0x3][0xd0] ;  /* 0x00c03400ff067b82 */ /* 0x000ea20000000a00 */
[----:B------:R-:W-:Y:S05]  /*1cbd0*/  WARPSYNC.ALL ;  /* 0x0000000000007948 */ /* 0x000fea0003800000 */
[----:B------:R-:W-:Y:S01]  /*1cbe0*/  BSSY.RECONVERGENT B1, `(.L_x_478) ;  /* 0x0000015000017945 */ /* 0x000fe20003800200 */
[----:B-1----:R-:W-:-:S08]  /*1cbf0*/  DFMA R4, R2, -R14, 1 ;  /* 0x3ff000000204742b */ /* 0x002fd0000000080e */
[----:B------:R-:W-:-:S08]  /*1cc00*/  DFMA R4, R4, R4, R4 ;  /* 0x000000040404722b */ /* 0x000fd00000000004 */
[----:B------:R-:W-:Y:S02]  /*1cc10*/  DFMA R4, R2, R4, R2 ;  /* 0x000000040204722b */ /* 0x000fe40000000002 */
[----:B--2---:R-:W-:-:S06]  /*1cc20*/  DADD R2, R6, -UR4 ;  /* 0x8000000406027e29 */ /* 0x004fcc0008000000 */
[----:B------:R-:W-:Y:S02]  /*1cc30*/  DFMA R6, R4, -R14, 1 ;  /* 0x3ff000000406742b */ /* 0x000fe4000000080e */
[----:B-----5:R-:W-:-:S06]  /*1cc40*/  DMUL R34, R2, R12 ;  /* 0x0000000c02227228 */ /* 0x020fcc0000000000 */
[----:B------:R-:W-:Y:S01]  /*1cc50*/  DFMA R6, R4, R6, R4 ;  /* 0x000000060406722b */ /* 0x000fe20000000004 */
[----:B------:R-:W-:Y:S03]  /*1cc60*/  BAR.SYNC.DEFER_BLOCKING 0x0 ;  /* 0x0000000000007b1d */ /* 0x000fe60000010000 */
[----:B------:R-:W-:-:S04]  /*1cc70*/  FSETP.GEU.AND P1, PT, |R35|, 6.5827683646048100446e-37, PT ;  /* 0x036000002300780b */ /* 0x000fc80003f2e200 */
[----:B------:R-:W-:-:S08]  /*1cc80*/  DMUL R32, R34, R6 ;  /* 0x0000000622207228 */ /* 0x000fd00000000000 */
[----:B------:R-:W-:-:S08]  /*1cc90*/  DFMA R2, R32, -R14, R34 ;  /* 0x8000000e2002722b */ /* 0x000fd00000000022 */
        /* <DEDUP_REMOVED lines=8> */
[----:B0-----:R-:W-:Y:S05]  /*1cd20*/  CALL.REL.NOINC `($__internal_0_$__cuda_sm20_div_rn_f64_full) ;  /* 0x0000000000107944 */ /* 0x001fea0003c00000 */
.L_x_479:
[----:B------:R-:W-:Y:S05]  /*1cd30*/  BSYNC.RECONVERGENT B1 ;  /* 0x0000000000017941 */ /* 0x000fea0003800200 */
.L_x_478:
[----:B------:R-:W-:-:S07]  /*1cd40*/  DADD R10, R32, R10 ;  /* 0x00000000200a7229 */ /* 0x000fce000000000a */
[----:B------:R-:W-:Y:S01]  /*1cd50*/  STG.E.64 desc[UR16][R30.64+0x27100], R10 ;  /* 0x0271000a1e007986 */ /* 0x000fe2000c101b10 */
[----:B------:R-:W-:Y:S05]  /*1cd60*/  EXIT ;  /* 0x000000000000794d */ /* 0x000fea0003800000 */
        .weak           $__internal_0_$__cuda_sm20_div_rn_f64_full
        .type           $__internal_0_$__cuda_sm20_div_rn_f64_full,@function
        .size           $__internal_0_$__cuda_sm20_div_rn_f64_full,($__internal_1_$__cuda_sm20_dsqrt_rn_f64_mediumpath_v1 - $__internal_0_$__cuda_sm20_div_rn_f64_full)
$__internal_0_$__cuda_sm20_div_rn_f64_full:
[C---:B------:R-:W-:Y:S01]  /*1cd70*/  FSETP.GEU.AND P0, PT, |R33|.reuse, 1.469367938527859385e-39, PT ;  /* 0x001000002100780b */ /* 0x040fe20003f0e200 */
[--C-:B------:R-:W-:Y:S01]  /*1cd80*/  IMAD.MOV.U32 R40, RZ, RZ, R32.reuse ;  /* 0x000000ffff287224 */ /* 0x100fe200078e0020 */
[C---:B------:R-:W-:Y:S01]  /*1cd90*/  LOP3.LUT R37, R33.reuse, 0x800fffff, RZ, 0xc0, !PT ;  /* 0x800fffff21257812 */ /* 0x040fe200078ec0ff */
[----:B------:R-:W-:Y:S01]  /*1cda0*/  IMAD.MOV.U32 R41, RZ, RZ, R33 ;  /* 0x000000ffff297224 */ /* 0x000fe200078e0021 */
[----:B------:R-:W-:Y:S01]  /*1cdb0*/  LOP3.LUT R38, R33, 0x7ff00000, RZ, 0xc0, !PT ;  /* 0x7ff0000021267812 */ /* 0x000fe200078ec0ff */
[----:B------:R-:W-:Y:S01]  /*1cdc0*/  IMAD.MOV.U32 R42, RZ, RZ, R32 ;  /* 0x000000ffff2a7224 */ /* 0x000fe200078e0020 */
[----:B------:R-:W-:Y:S01]  /*1cdd0*/  LOP3.LUT R43, R37, 0x3ff00000, RZ, 0xfc, !PT ;  /* 0x3ff00000252b7812 */ /* 0x000fe200078efcff */
[----:B------:R-:W-:Y:S01]  /*1cde0*/  IMAD.MOV.U32 R69, RZ, RZ, R35 ;  /* 0x000000ffff457224 */ /* 0x000fe200078e0023 */
[----:B------:R-:W-:Y:S01]  /*1cdf0*/  BSSY.RECONVERGENT B0, `(.L_x_480) ;  /* 0x0000058000007945 */ /* 0x000fe20003800200 */
[----:B------:R-:W-:Y:S02]  /*1ce00*/  IMAD.MOV.U32 R74, RZ, RZ, 0x1 ;  /* 0x00000001ff4a7424 */ /* 0x000fe400078e00ff */
[----:B------:R-:W-:Y:S01]  /*1ce10*/  IMAD.MOV.U32 R68, RZ, RZ, R36 ;  /* 0x000000ffff447224 */ /* 0x000fe200078e0024 */
[C---:B------:R-:W-:Y:S01]  /*1ce20*/  FSETP.GEU.AND P1, PT, |R69|.reuse, 1.469367938527859385e-39, PT ;  /* 0x001000004500780b */ /* 0x040fe20003f2e200 */
[----:B------:R-:W-:Y:S01]  /*1ce30*/  @!P0 DMUL R42, R40, 8.98846567431157953865e+307 ;  /* 0x7fe00000282a8828 */ /* 0x000fe20000000000 */
[----:B------:R-:W-:Y:S01]  /*1ce40*/  LOP3.LUT R32, R69, 0x7ff00000, RZ, 0xc0, !PT ;  /* 0x7ff0000045207812 */ /* 0x000fe200078ec0ff */
[----:B------:R-:W-:-:S02]  /*1ce50*/  IMAD.MOV.U32 R33, RZ, RZ, 0x1ca00000 ;  /* 0x1ca00000ff217424 */ /* 0x000fc400078e00ff */
[----:B------:R-:W-:Y:S01]  /*1ce60*/  IMAD.MOV.U32 R70, RZ, RZ, R68 ;  /* 0x000000ffff467224 */ /* 0x000fe200078e0044 */
[----:B------:R-:W-:Y:S01]  /*1ce70*/  ISETP.GE.U32.AND P3, PT, R32, R38, PT ;  /* 0x000000262000720c */ /* 0x000fe20003f66070 */
[----:B------:R-:W0:Y:S04]  /*1ce80*/  MUFU.RCP64H R75, R43 ;  /* 0x0000002b004b7308 */ /* 0x000e280000001800 */
[----:B------:R-:W-:Y:S02]  /*1ce90*/  @!P0 LOP3.LUT R38, R43, 0x7ff00000, RZ, 0xc0, !PT ;  /* 0x7ff000002b268812 */ /* 0x000fe400078ec0ff */
[----:B------:R-:W-:Y:S01]  /*1cea0*/  @!P1 LOP3.LUT R35, R41, 0x7ff00000, RZ, 0xc0, !PT ;  /* 0x7ff0000029239812 */ /* 0x000fe200078ec0ff */
[----:B------:R-:W-:-:S03]  /*1ceb0*/  @!P1 IMAD.MOV.U32 R72, RZ, RZ, RZ ;  /* 0x000000ffff489224 */ /* 0x000fc600078e00ff */
[----:B------:R-:W-:-:S04]  /*1cec0*/  @!P1 ISETP.GE.U32.AND P2, PT, R32, R35, PT ;  /* 0x000000232000920c */ /* 0x000fc80003f46070 */
[----:B------:R-:W-:Y:S01]  /*1ced0*/  @!P1 SEL R35, R33, 0x63400000, !P2 ;  /* 0x6340000021239807 */ /* 0x000fe20005000000 */
[----:B0-----:R-:W-:-:S03]  /*1cee0*/  DFMA R36, R74, -R42, 1 ;  /* 0x3ff000004a24742b */ /* 0x001fc6000000082a */
[----:B------:R-:W-:-:S04]  /*1cef0*/  @!P1 LOP3.LUT R35, R35, 0x80000000, R69, 0xf8, !PT ;  /* 0x8000000023239812 */ /* 0x000fc800078ef845 */
[----:B------:R-:W-:Y:S01]  /*1cf00*/  @!P1 LOP3.LUT R73, R35, 0x100000, RZ, 0xfc, !PT ;  /* 0x0010000023499812 */ /* 0x000fe200078efcff */
[----:B------:R-:W-:Y:S01]  /*1cf10*/  VIADD R35, R38, 0xffffffff ;  /* 0xffffffff26237836 */ /* 0x000fe20000000000 */
[----:B------:R-:W-:-:S08]  /*1cf20*/  DFMA R36, R36, R36, R36 ;  /* 0x000000242424722b */ /* 0x000fd00000000024 */
[----:B------:R-:W-:Y:S01]  /*1cf30*/  DFMA R74, R74, R36, R74 ;  /* 0x000000244a4a722b */ /* 0x000fe2000000004a */
[----:B------:R-:W-:-:S04]  /*1cf40*/  SEL R36, R33, 0x63400000, !P3 ;  /* 0x6340000021247807 */ /* 0x000fc80005800000 */
[----:B------:R-:W-:-:S03]  /*1cf50*/  LOP3.LUT R71, R36, 0x800fffff, R69, 0xf8, !PT ;  /* 0x800fffff24477812 */ /* 0x000fc600078ef845 */
[----:B------:R-:W-:-:S03]  /*1cf60*/  DFMA R36, R74, -R42, 1 ;  /* 0x3ff000004a24742b */ /* 0x000fc6000000082a */
[----:B------:R-:W-:-:S05]  /*1cf70*/  @!P1 DFMA R70, R70, 2, -R72 ;  /* 0x400000004646982b */ /* 0x000fca0000000848 */
[----:B------:R-:W-:Y:S01]  /*1cf80*/  DFMA R74, R74, R36, R74 ;  /* 0x000000244a4a722b */ /* 0x000fe2000000004a */
[----:B------:R-:W-:-:S04]  /*1cf90*/  IMAD.MOV.U32 R37, RZ, RZ, R32 ;  /* 0x000000ffff257224 */ /* 0x000fc800078e0020 */
[----:B------:R-:W-:-:S03]  /*1cfa0*/  @!P1 LOP3.LUT R37, R71, 0x7ff00000, RZ, 0xc0, !PT ;  /* 0x7ff0000047259812 */ /* 0x000fc600078ec0ff */
[----:B------:R-:W-:Y:S02]  /*1cfb0*/  DMUL R72, R74, R70 ;  /* 0x000000464a487228 */ /* 0x000fe40000000000 */
[----:B------:R-:W-:-:S05]  /*1cfc0*/  VIADD R36, R37, 0xffffffff ;  /* 0xffffffff25247836 */ /* 0x000fca0000000000 */
[----:B------:R-:W-:Y:S01]  /*1cfd0*/  ISETP.GT.U32.AND P0, PT, R36, 0x7feffffe, PT ;  /* 0x7feffffe2400780c */ /* 0x000fe20003f04070 */
[----:B------:R-:W-:-:S03]  /*1cfe0*/  DFMA R76, R72, -R42, R70 ;  /* 0x8000002a484c722b */ /* 0x000fc60000000046 */
[----:B------:R-:W-:-:S05]  /*1cff0*/  ISETP.GT.U32.OR P0, PT, R35, 0x7feffffe, P0 ;  /* 0x7feffffe2300780c */ /* 0x000fca0000704470 */
[----:B------:R-:W-:-:S08]  /*1d000*/  DFMA R72, R74, R76, R72 ;  /* 0x0000004c4a48722b */ /* 0x000fd00000000048 */
[----:B------:R-:W-:Y:S05]  /*1d010*/  @P0 BRA `(.L_x_481) ;  /* 0x0000000000740947 */ /* 0x000fea0003800000 */
[----:B------:R-:W-:-:S04]  /*1d020*/  LOP3.LUT R35, R41, 0x7ff00000, RZ, 0xc0, !PT ;  /* 0x7ff0000029237812 */ /* 0x000fc800078ec0ff */
[CC--:B------:R-:W-:Y:S02]  /*1d030*/  VIADDMNMX R36, R32.reuse, -R35.reuse, 0xb9600000, !PT ;  /* 0xb960000020247446 */ /* 0x0c0fe40007800923 */
[----:B------:R-:W-:Y:S02]  /*1d040*/  ISETP.GE.U32.AND P0, PT, R32, R35, PT ;  /* 0x000000232000720c */ /* 0x000fe40003f06070 */
[----:B------:R-:W-:Y:S02]  /*1d050*/  VIMNMX R36, PT, PT, R36, 0x46a00000, PT ;  /* 0x46a0000024247848 */ /* 0x000fe40003fe0100 */
[----:B------:R-:W-:-:S05]  /*1d060*/  SEL R33, R33, 0x63400000, !P0 ;  /* 0x6340000021217807 */ /* 0x000fca0004000000 */
[----:B------:R-:W-:Y:S02]  /*1d070*/  IMAD.IADD R33, R36, 0x1, -R33 ;  /* 0x0000000124217824 */ /* 0x000fe400078e0a21 */
[----:B------:R-:W-:Y:S02]  /*1d080*/  IMAD.MOV.U32 R36, RZ, RZ, RZ ;  /* 0x000000ffff247224 */ /* 0x000fe400078e00ff */
[----:B------:R-:W-:-:S06]  /*1d090*/  VIADD R37, R33, 0x7fe00000 ;  /* 0x7fe0000021257836 */ /* 0x000fcc0000000000 */
[----:B------:R-:W-:-:S10]  /*1d0a0*/  DMUL R74, R72, R36 ;  /* 0x00000024484a7228 */ /* 0x000fd40000000000 */
[----:B------:R-:W-:-:S13]  /*1d0b0*/  FSETP.GTU.AND P0, PT, |R75|, 1.469367938527859385e-39, PT ;  /* 0x001000004b00780b */ /* 0x000fda0003f0c200 */
[----:B------:R-:W-:Y:S05]  /*1d0c0*/  @P0 BRA `(.L_x_482) ;  /* 0x0000000000a80947 */ /* 0x000fea0003800000 */
[----:B------:R-:W-:Y:S01]  /*1d0d0*/  DFMA R42, R72, -R42, R70 ;  /* 0x8000002a482a722b */ /* 0x000fe20000000046 */
[----:B------:R-:W-:-:S09]  /*1d0e0*/  MOV R36, RZ ;  /* 0x000000ff00247202 */ /* 0x000fd20000000f00 */
[C---:B------:R-:W-:Y:S02]  /*1d0f0*/  FSETP.NEU.AND P0, PT, R43.reuse, RZ, PT ;  /* 0x000000ff2b00720b */ /* 0x040fe40003f0d000 */
[----:B------:R-:W-:-:S04]  /*1d100*/  LOP3.LUT R32, R43, 0x80000000, R41, 0x48, !PT ;  /* 0x800000002b207812 */ /* 0x000fc800078e4829 */
[----:B------:R-:W-:-:S07]  /*1d110*/  LOP3.LUT R37, R32, R37, RZ, 0xfc, !PT ;  /* 0x0000002520257212 */ /* 0x000fce00078efcff */
[----:B------:R-:W-:Y:S05]  /*1d120*/  @!P0 BRA `(.L_x_482) ;  /* 0x0000000000908947 */ /* 0x000fea0003800000 */
[----:B------:R-:W-:Y:S01]  /*1d130*/  IMAD.MOV R39, RZ, RZ, -R33 ;  /* 0x000000ffff277224 */ /* 0x000fe200078e0a21 */
[----:B------:R-:W-:Y:S01]  /*1d140*/  DMUL.RP R36, R72, R36 ;  /* 0x0000002448247228 */ /* 0x000fe20000008000 */
[----:B------:R-:W-:Y:S01]  /*1d150*/  IMAD.MOV.U32 R38, RZ, RZ, RZ ;  /* 0x000000ffff267224 */ /* 0x000fe200078e00ff */
[----:B------:R-:W-:-:S05]  /*1d160*/  IADD3 R33, PT, PT, -R33, -0x43300000, RZ ;  /* 0xbcd0000021217810 */ /* 0x000fca0007ffe1ff */
[----:B------:R-:W-:-:S03]  /*1d170*/  DFMA R38, R74, -R38, R72 ;  /* 0x800000264a26722b */ /* 0x000fc60000000048 */
[----:B------:R-:W-:-:S07]  /*1d180*/  LOP3.LUT R32, R37, R32, RZ, 0x3c, !PT ;  /* 0x0000002025207212 */ /* 0x000fce00078e3cff */
[----:B------:R-:W-:-:S04]  /*1d190*/  FSETP.NEU.AND P0, PT, |R39|, R33, PT ;  /* 0x000000212700720b */ /* 0x000fc80003f0d200 */
[----:B------:R-:W-:Y:S02]  /*1d1a0*/  FSEL R36, R36, R74, !P0 ;  /* 0x0000004a24247208 */ /* 0x000fe40004000000 */
[----:B------:R-:W-:-:S03]  /*1d1b0*/  FSEL R37, R32, R75, !P0 ;  /* 0x0000004b20257208 */ /* 0x000fc60004000000 */
[----:B------:R-:W-:Y:S02]  /*1d1c0*/  IMAD.MOV.U32 R74, RZ, RZ, R36 ;  /* 0x000000ffff4a7224 */ /* 0x000fe400078e0024 */
[----:B------:R-:W-:Y:S01]  /*1d1d0*/  IMAD.MOV.U32 R75, RZ, RZ, R37 ;  /* 0x000000ffff4b7224 */ /* 0x000fe200078e0025 */
[----:B------:R-:W-:Y:S06]  /*1d1e0*/  BRA `(.L_x_482) ;  /* 0x0000000000607947 */ /* 0x000fec0003800000 */
.L_x_481:
[----:B------:R-:W-:-:S14]  /*1d1f0*/  DSETP.NAN.AND P0, PT, R68, R68, PT ;  /* 0x000000444400722a */ /* 0x000fdc0003f08000 */
[----:B------:R-:W-:Y:S05]  /*1d200*/  @P0 BRA `(.L_x_483) ;  /* 0x00000000004c0947 */ /* 0x000fea0003800000 */
[----:B------:R-:W-:-:S14]  /*1d210*/  DSETP.NAN.AND P0, PT, R40, R40, PT ;  /* 0x000000282800722a */ /* 0x000fdc0003f08000 */
[----:B------:R-:W-:Y:S05]  /*1d220*/  @P0 BRA `(.L_x_484) ;  /* 0x0000000000340947 */ /* 0x000fea0003800000 */
[----:B------:R-:W-:Y:S01]  /*1d230*/  ISETP.NE.AND P0, PT, R37, R38, PT ;  /* 0x000000262500720c */ /* 0x000fe20003f05270 */
[----:B------:R-:W-:Y:S02]  /*1d240*/  IMAD.MOV.U32 R74, RZ, RZ, 0x0 ;  /* 0x00000000ff4a7424 */ /* 0x000fe400078e00ff */
[----:B------:R-:W-:-:S10]  /*1d250*/  IMAD.MOV.U32 R75, RZ, RZ, -0x80000 ;  /* 0xfff80000ff4b7424 */ /* 0x000fd400078e00ff */
[----:B------:R-:W-:Y:S05]  /*1d260*/  @!P0 BRA `(.L_x_482) ;  /* 0x0000000000408947 */ /* 0x000fea0003800000 */
[----:B------:R-:W-:Y:S02]  /*1d270*/  ISETP.NE.AND P0, PT, R37, 0x7ff00000, PT ;  /* 0x7ff000002500780c */ /* 0x000fe40003f05270 */
[----:B------:R-:W-:Y:S02]  /*1d280*/  LOP3.LUT R33, R69, 0x80000000, R41, 0x48, !PT ;  /* 0x8000000045217812 */ /* 0x000fe400078e4829 */
[----:B------:R-:W-:-:S13]  /*1d290*/  ISETP.EQ.OR P0, PT, R38, RZ, !P0 ;  /* 0x000000ff2600720c */ /* 0x000fda0004702670 */
[----:B------:R-:W-:Y:S01]  /*1d2a0*/  @P0 LOP3.LUT R32, R33, 0x7ff00000, RZ, 0xfc, !PT ;  /* 0x7ff0000021200812 */ /* 0x000fe200078efcff */
[----:B------:R-:W-:Y:S02]  /*1d2b0*/  @!P0 IMAD.MOV.U32 R74, RZ, RZ, RZ ;  /* 0x000000ffff4a8224 */ /* 0x000fe400078e00ff */
[----:B------:R-:W-:Y:S02]  /*1d2c0*/  @!P0 IMAD.MOV.U32 R75, RZ, RZ, R33 ;  /* 0x000000ffff4b8224 */ /* 0x000fe400078e0021 */
[----:B------:R-:W-:Y:S02]  /*1d2d0*/  @P0 IMAD.MOV.U32 R74, RZ, RZ, RZ ;  /* 0x000000ffff4a0224 */ /* 0x000fe400078e00ff */
[----:B------:R-:W-:Y:S01]  /*1d2e0*/  @P0 IMAD.MOV.U32 R75, RZ, RZ, R32 ;  /* 0x000000ffff4b0224 */ /* 0x000fe200078e0020 */
[----:B------:R-:W-:Y:S06]  /*1d2f0*/  BRA `(.L_x_482) ;  /* 0x00000000001c7947 */ /* 0x000fec0003800000 */
.L_x_484:
[----:B------:R-:W-:Y:S01]  /*1d300*/  LOP3.LUT R33, R41, 0x80000, RZ, 0xfc, !PT ;  /* 0x0008000029217812 */ /* 0x000fe200078efcff */
[----:B------:R-:W-:-:S04]  /*1d310*/  IMAD.MOV.U32 R74, RZ, RZ, R40 ;  /* 0x000000ffff4a7224 */ /* 0x000fc800078e0028 */
[----:B------:R-:W-:Y:S01]  /*1d320*/  IMAD.MOV.U32 R75, RZ, RZ, R33 ;  /* 0x000000ffff4b7224 */ /* 0x000fe200078e0021 */
[----:B------:R-:W-:Y:S06]  /*1d330*/  BRA `(.L_x_482) ;  /* 0x00000000000c7947 */ /* 0x000fec0003800000 */
.L_x_483:
[----:B------:R-:W-:Y:S01]  /*1d340*/  LOP3.LUT R33, R69, 0x80000, RZ, 0xfc, !PT ;  /* 0x0008000045217812 */ /* 0x000fe200078efcff */
[----:B------:R-:W-:-:S04]  /*1d350*/  IMAD.MOV.U32 R74, RZ, RZ, R68 ;  /* 0x000000ffff4a7224 */ /* 0x000fc800078e0044 */
[----:B------:R-:W-:-:S07]  /*1d360*/  IMAD.MOV.U32 R75, RZ, RZ, R33 ;  /* 0x000000ffff4b7224 */ /* 0x000fce00078e0021 */
.L_x_482:
[----:B------:R-:W-:Y:S05]  /*1d370*/  BSYNC.RECONVERGENT B0 ;  /* 0x0000000000007941 */ /* 0x000fea0003800200 */
.L_x_480:
[----:B------:R-:W-:Y:S02]  /*1d380*/  IMAD.MOV.U32 R35, RZ, RZ, 0x0 ;  /* 0x00000000ff237424 */ /* 0x000fe400078e00ff */
[----:B------:R-:W-:Y:S02]  /*1d390*/  IMAD.MOV.U32 R32, RZ, RZ, R74 ;  /* 0x000000ffff207224 */ /* 0x000fe400078e004a */
[----:B------:R-:W-:Y:S01]  /*1d3a0*/  IMAD.MOV.U32 R33, RZ, RZ, R75 ;  /* 0x000000ffff217224 */ /* 0x000fe200078e004b */
[----:B------:R-:W-:Y:S06]  /*1d3b0*/  RET.REL.NODEC R34 `(_Z9paths_rk4PdS_S_) ;  /* 0xfffffe2c22107950 */ /* 0x000fec0003c3ffff */
        .weak           $__internal_1_$__cuda_sm20_dsqrt_rn_f64_mediumpath_v1
        .type           $__internal_1_$__cuda_sm20_dsqrt_rn_f64_mediumpath_v1,@function
        .size           $__internal_1_$__cuda_sm20_dsqrt_rn_f64_mediumpath_v1,($_Z9paths_rk4PdS_S_$__internal_accurate_pow - $__internal_1_$__cuda_sm20_dsqrt_rn_f64_mediumpath_v1)
$__internal_1_$__cuda_sm20_dsqrt_rn_f64_mediumpath_v1:
[----:B------:R-:W-:Y:S01]  /*1d3c0*/  ISETP.GE.U32.AND P0, PT, R40, -0x3400000, PT ;  /* 0xfcc000002800780c */ /* 0x000fe20003f06070 */
[----:B------:R-:W-:Y:S01]  /*1d3d0*/  BSSY.RECONVERGENT B1, `(.L_x_485) ;  /* 0x0000027000017945 */ /* 0x000fe20003800200 */
[----:B------:R-:W-:Y:S01]  /*1d3e0*/  MOV R43, R39 ;  /* 0x00000027002b7202 */ /* 0x000fe20000000f00 */
[----:B------:R-:W-:Y:S02]  /*1d3f0*/  IMAD.MOV.U32 R39, RZ, RZ, R37 ;  /* 0x000000ffff277224 */ /* 0x000fe400078e0025 */
[----:B------:R-:W-:Y:S02]  /*1d400*/  IMAD.MOV.U32 R37, RZ, RZ, R35 ;  /* 0x000000ffff257224 */ /* 0x000fe400078e0023 */
[----:B------:R-:W-:-:S06]  /*1d410*/  IMAD.MOV.U32 R35, RZ, RZ, R33 ;  /* 0x000000ffff237224 */ /* 0x000fcc00078e0021 */
[----:B------:R-:W-:Y:S05]  /*1d420*/  @!P0 BRA `(.L_x_486) ;  /* 0x0000000000208947 */ /* 0x000fea0003800000 */
[----:B------:R-:W-:-:S10]  /*1d430*/  DFMA.RM R36, R38, R36, R34 ;  /* 0x000000242624722b */ /* 0x000fd40000004022 */
[----:B------:R-:W-:-:S05]  /*1d440*/  IADD3 R34, P0, PT, R36, 0x1, RZ ;  /* 0x0000000124227810 */ /* 0x000fca0007f1e0ff */
[----:B------:R-:W-:-:S06]  /*1d450*/  IMAD.X R35, RZ, RZ, R37, P0 ;  /* 0x000000ffff237224 */ /* 0x000fcc00000e0625 */
[----:B------:R-:W-:-:S08]  /*1d460*/  DFMA.RP R42, -R36, R34, R42 ;  /* 0x00000022242a722b */ /* 0x000fd0000000812a */
[----:B------:R-:W-:-:S06]  /*1d470*/  DSETP.GT.AND P0, PT, R42, RZ, PT ;  /* 0x000000ff2a00722a */ /* 0x000fcc0003f04000 */
[----:B------:R-:W-:Y:S02]  /*1d480*/  FSEL R34, R34, R36, P0 ;  /* 0x0000002422227208 */ /* 0x000fe40000000000 */
[----:B------:R-:W-:Y:S01]  /*1d490*/  FSEL R35, R35, R37, P0 ;  /* 0x0000002523237208 */ /* 0x000fe20000000000 */
[----:B------:R-:W-:Y:S06]  /*1d4a0*/  BRA `(.L_x_487) ;  /* 0x0000000000647947 */ /* 0x000fec0003800000 */
.L_x_486:
[----:B------:R-:W-:-:S14]  /*1d4b0*/  DSETP.NE.AND P0, PT, R42, RZ, PT ;  /* 0x000000ff2a00722a */ /* 0x000fdc0003f05000 */
[----:B------:R-:W-:Y:S05]  /*1d4c0*/  @!P0 BRA `(.L_x_488) ;  /* 0x0000000000588947 */ /* 0x000fea0003800000 */
[----:B------:R-:W-:-:S13]  /*1d4d0*/  ISETP.GE.AND P0, PT, R43, RZ, PT ;  /* 0x000000ff2b00720c */ /* 0x000fda0003f06270 */
[----:B------:R-:W-:Y:S02]  /*1d4e0*/  @!P0 IMAD.MOV.U32 R34, RZ, RZ, 0x0 ;  /* 0x00000000ff228424 */ /* 0x000fe400078e00ff */
[----:B------:R-:W-:Y:S01]  /*1d4f0*/  @!P0 IMAD.MOV.U32 R35, RZ, RZ, -0x80000 ;  /* 0xfff80000ff238424 */ /* 0x000fe200078e00ff */
[----:B------:R-:W-:Y:S06]  /*1d500*/  @!P0 BRA `(.L_x_487) ;  /* 0x00000000004c8947 */ /* 0x000fec0003800000 */
[----:B------:R-:W-:-:S13]  /*1d510*/  ISETP.GT.AND P0, PT, R43, 0x7fefffff, PT ;  /* 0x7fefffff2b00780c */ /* 0x000fda0003f04270 */
[----:B------:R-:W-:Y:S05]  /*1d520*/  @P0 BRA `(.L_x_488) ;  /* 0x0000000000400947 */ /* 0x000fea0003800000 */
[----:B------:R-:W-:Y:S01]  /*1d530*/  DMUL R42, R42, 8.11296384146066816958e+31 ;  /* 0x469000002a2a7828 */ /* 0x000fe20000000000 */
[----:B------:R-:W-:Y:S02]  /*1d540*/  IMAD.MOV.U32 R38, RZ, RZ, RZ ;  /* 0x000000ffff267224 */ /* 0x000fe400078e00ff */
[----:B------:R-:W-:Y:S02]  /*1d550*/  IMAD.MOV.U32 R34, RZ, RZ, 0x0 ;  /* 0x00000000ff227424 */ /* 0x000fe400078e00ff */
[----:B------:R-:W-:Y:S01]  /*1d560*/  IMAD.MOV.U32 R35, RZ, RZ, 0x3fd80000 ;  /* 0x3fd80000ff237424 */ /* 0x000fe200078e00ff */
[----:B------:R-:W0:Y:S02]  /*1d570*/  MUFU.RSQ64H R39, R43 ;  /* 0x0000002b00277308 */ /* 0x000e240000001c00 */
[----:B0-----:R-:W-:-:S08]  /*1d580*/  DMUL R36, R38, R38 ;  /* 0x0000002626247228 */ /* 0x001fd00000000000 */
[----:B------:R-:W-:-:S08]  /*1d590*/  DFMA R36, R42, -R36, 1 ;  /* 0x3ff000002a24742b */ /* 0x000fd00000000824 */
[----:B------:R-:W-:Y:S02]  /*1d5a0*/  DFMA R34, R36, R34, 0.5 ;  /* 0x3fe000002422742b */ /* 0x000fe40000000022 */
[----:B------:R-:W-:-:S08]  /*1d5b0*/  DMUL R36, R38, R36 ;  /* 0x0000002426247228 */ /* 0x000fd00000000000 */
[----:B------:R-:W-:-:S08]  /*1d5c0*/  DFMA R36, R34, R36, R38 ;  /* 0x000000242224722b */ /* 0x000fd00000000026 */
[----:B------:R-:W-:Y:S02]  /*1d5d0*/  DMUL R34, R42, R36 ;  /* 0x000000242a227228 */ /* 0x000fe40000000000 */
[----:B------:R-:W-:-:S06]  /*1d5e0*/  VIADD R37, R37, 0xfff00000 ;  /* 0xfff0000025257836 */ /* 0x000fcc0000000000 */
[----:B------:R-:W-:-:S08]  /*1d5f0*/  DFMA R38, R34, -R34, R42 ;  /* 0x800000222226722b */ /* 0x000fd0000000002a */
[----:B------:R-:W-:-:S10]  /*1d600*/  DFMA R34, R36, R38, R34 ;  /* 0x000000262422722b */ /* 0x000fd40000000022 */
[----:B------:R-:W-:Y:S01]  /*1d610*/  VIADD R35, R35, 0xfcb00000 ;  /* 0xfcb0000023237836 */ /* 0x000fe20000000000 */
[----:B------:R-:W-:Y:S06]  /*1d620*/  BRA `(.L_x_487) ;  /* 0x0000000000047947 */ /* 0x000fec0003800000 */
.L_x_488:
[----:B------:R-:W-:-:S11]  /*1d630*/  DADD R34, R42, R42 ;  /* 0x000000002a227229 */ /* 0x000fd6000000002a */
.L_x_487:
[----:B------:R-:W-:Y:S05]  /*1d640*/  BSYNC.RECONVERGENT B1 ;  /* 0x0000000000017941 */ /* 0x000fea0003800200 */
.L_x_485:
[----:B------:R-:W-:Y:S02]  /*1d650*/  IMAD.MOV.U32 R36, RZ, RZ, R32 ;  /* 0x000000ffff247224 */ /* 0x000fe400078e0020 */
[----:B------:R-:W-:Y:S02]  /*1d660*/  IMAD.MOV.U32 R37, RZ, RZ, 0x0 ;  /* 0x00000000ff257424 */ /* 0x000fe400078e00ff */
[----:B------:R-:W-:Y:S02]  /*1d670*/  IMAD.MOV.U32 R33, RZ, RZ, R35 ;  /* 0x000000ffff217224 */ /* 0x000fe400078e0023 */
[----:B------:R-:W-:Y:S05]  /*1d680*/  RET.REL.NODEC R36 `(_Z9paths_rk4PdS_S_) ;  /* 0xfffffe28245c7950 */ /* 0x000fea0003c3ffff */
        .type           $_Z9paths_rk4PdS_S_$__internal_accurate_pow,@function
        .size           $_Z9paths_rk4PdS_S_$__internal_accurate_pow,($_Z9paths_rk4PdS_S_$__internal_trig_reduction_slowpathd - $_Z9paths_rk4PdS_S_$__internal_accurate_pow)
$_Z9paths_rk4PdS_S_$__internal_accurate_pow:
[----:B------:R-:W-:Y:S01]  /*1d690*/  ISETP.GT.U32.AND P5, PT, R33, 0xfffff, PT ;  /* 0x000fffff2100780c */ /* 0x000fe20003fa4070 */
[----:B------:R-:W-:Y:S01]  /*1d6a0*/  IMAD.MOV.U32 R35, RZ, RZ, R33 ;  /* 0x000000ffff237224 */ /* 0x000fe200078e0021 */
[----:B------:R-:W-:Y:S01]  /*1d6b0*/  UMOV UR10, 0x7d2cafe2 ;  /* 0x7d2cafe2000a7882 */ /* 0x000fe20000000000 */
[----:B------:R-:W-:Y:S01]  /*1d6c0*/  IMAD.MOV.U32 R38, RZ, RZ, RZ ;  /* 0x000000ffff267224 */ /* 0x000fe200078e00ff */
[----:B------:R-:W-:Y:S01]  /*1d6d0*/  UMOV UR11, 0x3eb0f5ff ;  /* 0x3eb0f5ff000b7882 */ /* 0x000fe20000000000 */
[----:B------:R-:W-:Y:S01]  /*1d6e0*/  UMOV UR42, 0xfefa39ef ;  /* 0xfefa39ef002a7882 */ /* 0x000fe20000000000 */
[----:B------:R-:W-:Y:S01]  /*1d6f0*/  UMOV UR43, 0x3fe62e42 ;  /* 0x3fe62e42002b7882 */ /* 0x000fe20000000000 */
[----:B------:R-:W-:-:S04]  /*1d700*/  USHF.L.U32 UR9, UR5, 0x1, URZ ;  /* 0x0000000105097899 */ /* 0x000fc800080006ff */
[----:B------:R-:W-:Y:S02]  /*1d710*/  UISETP.GT.U32.AND UP0, UPT, UR9, -0x2000001, UPT ;  /* 0xfdffffff0900788c */ /* 0x000fe4000bf04070 */
[----:B------:R-:W-:Y:S01]  /*1d720*/  @!P5 DMUL R36, R32, 1.80143985094819840000e+16 ;  /* 0x435000002024d828 */ /* 0x000fe20000000000 */
[----:B------:R-:W-:-:S09]  /*1d730*/  SHF.R.U32.HI R33, RZ, 0x14, R33 ;  /* 0x00000014ff217819 */ /* 0x000fd20000011621 */
[----:B------:R-:W-:Y:S01]  /*1d740*/  @!P5 IMAD.MOV.U32 R35, RZ, RZ, R37 ;  /* 0x000000ffff23d224 */ /* 0x000fe200078e0025 */
[----:B------:R-:W-:Y:S01]  /*1d750*/  @!P5 LEA.HI R33, R37, 0xffffffca, RZ, 0xc ;  /* 0xffffffca2521d811 */ /* 0x000fe200078f60ff */
[----:B------:R-:W-:-:S03]  /*1d760*/  @!P5 IMAD.MOV.U32 R32, RZ, RZ, R36 ;  /* 0x000000ffff20d224 */ /* 0x000fc600078e0024 */
[----:B------:R-:W-:Y:S02]  /*1d770*/  LOP3.LUT R35, R35, 0x800fffff, RZ, 0xc0, !PT ;  /* 0x800fffff23237812 */ /* 0x000fe400078ec0ff */
[----:B------:R-:W-:Y:S02]  /*1d780*/  MOV R74, R32 ;  /* 0x00000020004a7202 */ /* 0x000fe40000000f00 */
[----:B------:R-:W-:-:S04]  /*1d790*/  LOP3.LUT R35, R35, 0x3ff00000, RZ, 0xfc, !PT ;  /* 0x3ff0000023237812 */ /* 0x000fc800078efcff */
[----:B------:R-:W-:Y:S01]  /*1d7a0*/  ISETP.GE.U32.AND P0, PT, R35, 0x3ff6a09f, PT ;  /* 0x3ff6a09f2300780c */ /* 0x000fe20003f06070 */
[----:B------:R-:W-:-:S12]  /*1d7b0*/  IMAD.MOV.U32 R75, RZ, RZ, R35 ;  /* 0x000000ffff4b7224 */ /* 0x000fd800078e0023 */
[----:B------:R-:W-:-:S04]  /*1d7c0*/  @P0 VIADD R32, R75, 0xfff00000 ;  /* 0xfff000004b200836 */ /* 0x000fc80000000000 */
[----:B------:R-:W-:Y:S02]  /*1d7d0*/  @P0 IMAD.MOV.U32 R75, RZ, RZ, R32 ;  /* 0x000000ffff4b0224 */ /* 0x000fe400078e0020 */
[C---:B------:R-:W-:Y:S02]  /*1d7e0*/  VIADD R32, R33.reuse, 0xfffffc01 ;  /* 0xfffffc0121207836 */ /* 0x040fe40000000000 */
[----:B------:R-:W-:Y:S02]  /*1d7f0*/  @P0 VIADD R32, R33, 0xfffffc02 ;  /* 0xfffffc0221200836 */ /* 0x000fe40000000000 */
[C---:B------:R-:W-:Y:S01]  /*1d800*/  DADD R42, R74.reuse, 1 ;  /* 0x3ff000004a2a7429 */ /* 0x040fe20000000000 */
[----:B------:R-:W-:Y:S01]  /*1d810*/  IMAD.MOV.U32 R33, RZ, RZ, 0x43300000 ;  /* 0x43300000ff217424 */ /* 0x000fe200078e00ff */
[----:B------:R-:W-:Y:S01]  /*1d820*/  DADD R74, R74, -1 ;  /* 0xbff000004a4a7429 */ /* 0x000fe20000000000 */
[----:B------:R-:W-:-:S03]  /*1d830*/  LOP3.LUT R32, R32, 0x80000000, RZ, 0x3c, !PT ;  /* 0x8000000020207812 */ /* 0x000fc600078e3cff */
[----:B------:R-:W0:Y:S02]  /*1d840*/  MUFU.RCP64H R39, R43 ;  /* 0x0000002b00277308 */ /* 0x000e240000001800 */
[----:B0-----:R-:W-:-:S08]  /*1d850*/  DFMA R40, -R42, R38, 1 ;  /* 0x3ff000002a28742b */ /* 0x001fd00000000126 */
[----:B------:R-:W-:-:S08]  /*1d860*/  DFMA R40, R40, R40, R40 ;  /* 0x000000282828722b */ /* 0x000fd00000000028 */
[----:B------:R-:W-:Y:S01]  /*1d870*/  DFMA R40, R38, R40, R38 ;  /* 0x000000282628722b */ /* 0x000fe20000000026 */
[----:B------:R-:W-:Y:S02]  /*1d880*/  IMAD.MOV.U32 R38, RZ, RZ, 0x41ad3b5a ;  /* 0x41ad3b5aff267424 */ /* 0x000fe400078e00ff */
[----:B------:R-:W-:-:S05]  /*1d890*/  IMAD.MOV.U32 R39, RZ, RZ, 0x3ed0f5d2 ;  /* 0x3ed0f5d2ff277424 */ /* 0x000fca00078e00ff */
[----:B------:R-:W-:-:S08]  /*1d8a0*/  DMUL R80, R74, R40 ;  /* 0x000000284a507228 */ /* 0x000fd00000000000 */
[----:B------:R-:W-:-:S08]  /*1d8b0*/  DFMA R80, R74, R40, R80 ;  /* 0x000000284a50722b */ /* 0x000fd00000000050 */
[CC--:B------:R-:W-:Y:S02]  /*1d8c0*/  DMUL R70, R80.reuse, R80.reuse ;  /* 0x0000005050467228 */ /* 0x0c0fe40000000000 */
[----:B------:R-:W-:-:S06]  /*1d8d0*/  DMUL R72, R80, R80 ;  /* 0x0000005050487228 */ /* 0x000fcc0000000000 */
[----:B------:R-:W-:Y:S01]  /*1d8e0*/  DFMA R38, R70, UR10, R38 ;  /* 0x0000000a46267c2b */ /* 0x000fe20008000026 */
[----:B------:R-:W-:Y:S01]  /*1d8f0*/  UMOV UR10, 0x75488a3f ;  /* 0x75488a3f000a7882 */ /* 0x000fe20000000000 */
[----:B------:R-:W-:-:S06]  /*1d900*/  UMOV UR11, 0x3ef3b20a ;  /* 0x3ef3b20a000b7882 */ /* 0x000fcc0000000000 */
[----:B------:R-:W-:Y:S01]  /*1d910*/  DFMA R68, R70, R38, UR10 ;  /* 0x0000000a46447e2b */ /* 0x000fe20008000026 */
[----:B------:R-:W-:Y:S01]  /*1d920*/  UMOV UR10, 0xe4faecd5 ;  /* 0xe4faecd5000a7882 */ /* 0x000fe20000000000 */
[----:B------:R-:W-:Y:S01]  /*1d930*/  UMOV UR11, 0x3f1745cd ;  /* 0x3f1745cd000b7882 */ /* 0x000fe20000000000 */
[----:B------:R-:W-:-:S05]  /*1d940*/  DADD R38, R74, -R80 ;  /* 0x000000004a267229 */ /* 0x000fca0000000850 */
[----:B------:R-:W-:Y:S01]  /*1d950*/  DFMA R68, R70, R68, UR10 ;  /* 0x0000000a46447e2b */ /* 0x000fe20008000044 */
[----:B------:R-:W-:Y:S01]  /*1d960*/  UMOV UR10, 0x258a578b ;  /* 0x258a578b000a7882 */ /* 0x000fe20000000000 */
[----:B------:R-:W-:Y:S01]  /*1d970*/  UMOV UR11, 0x3f3c71c7 ;  /* 0x3f3c71c7000b7882 */ /* 0x000fe20000000000 */
[----:B------:R-:W-:-:S05]  /*1d980*/  DADD R38, R38, R38 ;  /* 0x0000000026267229 */ /* 0x000fca0000000026 */
[----:B------:R-:W-:Y:S01]  /*1d990*/  DFMA R68, R70, R68, UR10 ;  /* 0x0000000a46447e2b */ /* 0x000fe20008000044 */
[----:B------:R-:W-:Y:S01]  /*1d9a0*/  UMOV UR10, 0x9242b910 ;  /* 0x9242b910000a7882 */ /* 0x000fe20000000000 */
[----:B------:R-:W-:Y:S01]  /*1d9b0*/  UMOV UR11, 0x3f624924 ;  /* 0x3f624924000b7882 */ /* 0x000fe20000000000 */
[----:B------:R-:W-:-:S05]  /*1d9c0*/  DFMA R38, R74, -R80, R38 ;  /* 0x800000504a26722b */ /* 0x000fca0000000026 */
[----:B------:R-:W-:Y:S01]  /*1d9d0*/  DFMA R68, R70, R68, UR10 ;  /* 0x0000000a46447e2b */ /* 0x000fe20008000044 */
[----:B------:R-:W-:Y:S01]  /*1d9e0*/  UMOV UR10, 0x99999dfb ;  /* 0x99999dfb000a7882 */ /* 0x000fe20000000000 */
[----:B------:R-:W-:Y:S01]  /*1d9f0*/  UMOV UR11, 0x3f899999 ;  /* 0x3f899999000b7882 */ /* 0x000fe20000000000 */
[----:B------:R-:W-:-:S05]  /*1da00*/  DMUL R38, R40, R38 ;  /* 0x0000002628267228 */ /* 0x000fca0000000000 */
[----:B------:R-:W-:Y:S01]  /*1da10*/  DFMA R68, R70, R68, UR10 ;  /* 0x0000000a46447e2b */ /* 0x000fe20008000044 */
[----:B------:R-:W-:Y:S01]  /*1da20*/  UMOV UR10, 0x55555555 ;  /* 0x55555555000a7882 */ /* 0x000fe20000000000 */
[----:B------:R-:W-:-:S06]  /*1da30*/  UMOV UR11, 0x3fb55555 ;  /* 0x3fb55555000b7882 */ /* 0x000fcc0000000000 */
[----:B------:R-:W-:-:S08]  /*1da40*/  DFMA R78, R70, R68, UR10 ;  /* 0x0000000a464e7e2b */ /* 0x000fd00008000044 */
[----:B------:R-:W-:Y:S01]  /*1da50*/  DADD R42, -R78, UR10 ;  /* 0x0000000a4e2a7e29 */ /* 0x000fe20008000100 */
[----:B------:R-:W-:Y:S01]  /*1da60*/  UMOV UR10, 0xb9e7b0 ;  /* 0x00b9e7b0000a7882 */ /* 0x000fe20000000000 */
[----:B------:R-:W-:-:S06]  /*1da70*/  UMOV UR11, 0x3c46a4cb ;  /* 0x3c46a4cb000b7882 */ /* 0x000fcc0000000000 */
[----:B------:R-:W-:Y:S02]  /*1da80*/  DFMA R76, R70, R68, R42 ;  /* 0x00000044464c722b */ /* 0x000fe4000000002a */
[C---:B------:R-:W-:Y:S01]  /*1da90*/  DMUL R42, R80.reuse, R72 ;  /* 0x00000048502a7228 */ /* 0x040fe20000000000 */
[----:B------:R-:W-:Y:S01]  /*1daa0*/  VIADD R69, R39, 0x100000 ;  /* 0x0010000027457836 */ /* 0x000fe20000000000 */
[----:B------:R-:W-:Y:S01]  /*1dab0*/  DFMA R70, R80, R80, -R72 ;  /* 0x000000505046722b */ /* 0x000fe20000000848 */
[----:B------:R-:W-:-:S03]  /*1dac0*/  IMAD.MOV.U32 R68, RZ, RZ, R38 ;  /* 0x000000ffff447224 */ /* 0x000fc600078e0026 */
[----:B------:R-:W-:Y:S01]  /*1dad0*/  DADD R76, R76, -UR10 ;  /* 0x8000000a4c4c7e29 */ /* 0x000fe20008000000 */
[----:B------:R-:W-:Y:S01]  /*1dae0*/  UMOV UR10, 0x80000000 ;  /* 0x80000000000a7882 */ /* 0x000fe20000000000 */
[C---:B------:R-:W-:Y:S01]  /*1daf0*/  DFMA R40, R80.reuse, R72, -R42 ;  /* 0x000000485028722b */ /* 0x040fe2000000082a */
[----:B------:R-:W-:Y:S01]  /*1db00*/  UMOV UR11, 0x43300000 ;  /* 0x43300000000b7882 */ /* 0x000fe20000000000 */
[----:B------:R-:W-:Y:S02]  /*1db10*/  DFMA R70, R80, R68, R70 ;  /* 0x000000445046722b */ /* 0x000fe40000000046 */
[----:B------:R-:W-:Y:S01]  /*1db20*/  DADD R36, R32, -UR10 ;  /* 0x8000000a20247e29 */ /* 0x000fe20008000000 */
[----:B------:R-:W-:Y:S01]  /*1db30*/  UMOV UR10, 0xfefa39ef ;  /* 0xfefa39ef000a7882 */ /* 0x000fe20000000000 */
[----:B------:R-:W-:Y:S01]  /*1db40*/  DADD R74, R78, R76 ;  /* 0x000000004e4a7229 */ /* 0x000fe2000000004c */
[----:B------:R-:W-:Y:S01]  /*1db50*/  UMOV UR11, 0x3fe62e42 ;  /* 0x3fe62e42000b7882 */ /* 0x000fe20000000000 */
[----:B------:R-:W-:-:S06]  /*1db60*/  DFMA R40, R38, R72, R40 ;  /* 0x000000482628722b */ /* 0x000fcc0000000028 */
[----:B------:R-:W-:Y:S02]  /*1db70*/  DMUL R68, R74, R42 ;  /* 0x0000002a4a447228 */ /* 0x000fe40000000000 */
[----:B------:R-:W-:Y:S02]  /*1db80*/  DFMA R40, R80, R70, R40 ;  /* 0x000000465028722b */ /* 0x000fe40000000028 */
[----:B------:R-:W-:-:S04]  /*1db90*/  DADD R78, R78, -R74 ;  /* 0x000000004e4e7229 */ /* 0x000fc8000000084a */
[----:B------:R-:W-:-:S04]  /*1dba0*/  DFMA R70, R74, R42, -R68 ;  /* 0x0000002a4a46722b */ /* 0x000fc80000000844 */
[----:B------:R-:W-:-:S04]  /*1dbb0*/  DADD R78, R76, R78 ;  /* 0x000000004c4e7229 */ /* 0x000fc8000000004e */
[----:B------:R-:W-:-:S08]  /*1dbc0*/  DFMA R40, R74, R40, R70 ;  /* 0x000000284a28722b */ /* 0x000fd00000000046 */
[----:B------:R-:W-:-:S08]  /*1dbd0*/  DFMA R78, R78, R42, R40 ;  /* 0x0000002a4e4e722b */ /* 0x000fd00000000028 */
[----:B------:R-:W-:-:S08]  /*1dbe0*/  DADD R42, R68, R78 ;  /* 0x00000000442a7229 */ /* 0x000fd0000000004e */
[--C-:B------:R-:W-:Y:S02]  /*1dbf0*/  DADD R40, R80, R42.reuse ;  /* 0x0000000050287229 */ /* 0x100fe4000000002a */
[----:B------:R-:W-:-:S06]  /*1dc00*/  DADD R68, R68, -R42 ;  /* 0x0000000044447229 */ /* 0x000fcc000000082a */
[----:B------:R-:W-:Y:S02]  /*1dc10*/  DADD R80, R80, -R40 ;  /* 0x0000000050507229 */ /* 0x000fe40000000828 */
[----:B------:R-:W-:-:S06]  /*1dc20*/  DADD R68, R78, R68 ;  /* 0x000000004e447229 */ /* 0x000fcc0000000044 */
[----:B------:R-:W-:-:S08]  /*1dc30*/  DADD R80, R42, R80 ;  /* 0x000000002a507229 */ /* 0x000fd00000000050 */
[----:B------:R-:W-:-:S08]  /*1dc40*/  DADD R68, R68, R80 ;  /* 0x0000000044447229 */ /* 0x000fd00000000050 */
[----:B------:R-:W-:-:S08]  /*1dc50*/  DADD R38, R38, R68 ;  /* 0x0000000026267229 */ /* 0x000fd00000000044 */
[----:B------:R-:W-:-:S08]  /*1dc60*/  DADD R42, R40, R38 ;  /* 0x00000000282a7229 */ /* 0x000fd00000000026 */
[--C-:B------:R-:W-:Y:S01]  /*1dc70*/  DFMA R32, R36, UR10, R42.reuse ;  /* 0x0000000a24207c2b */ /* 0x100fe2000800002a */
[----:B------:R-:W-:Y:S01]  /*1dc80*/  UMOV UR10, 0x3b39803f ;  /* 0x3b39803f000a7882 */ /* 0x000fe20000000000 */
[----:B------:R-:W-:Y:S01]  /*1dc90*/  DADD R68, R40, -R42 ;  /* 0x0000000028447229 */ /* 0x000fe2000000082a */
[----:B------:R-:W-:-:S05]  /*1dca0*/  UMOV UR11, 0x3c7abc9e ;  /* 0x3c7abc9e000b7882 */ /* 0x000fca0000000000 */
[----:B------:R-:W-:Y:S02]  /*1dcb0*/  DFMA R40, R36, -UR42, R32 ;  /* 0x8000002a24287c2b */ /* 0x000fe40008000020 */
[----:B------:R-:W-:-:S06]  /*1dcc0*/  DADD R68, R38, R68 ;  /* 0x0000000026447229 */ /* 0x000fcc0000000044 */
[----:B------:R-:W-:-:S08]  /*1dcd0*/  DADD R40, -R42, R40 ;  /* 0x000000002a287229 */ /* 0x000fd00000000128 */
[----:B------:R-:W-:-:S08]  /*1dce0*/  DADD R38, R68, -R40 ;  /* 0x0000000044267229 */ /* 0x000fd00000000828 */
[----:B------:R-:W-:Y:S01]  /*1dcf0*/  DFMA R38, R36, UR10, R38 ;  /* 0x0000000a24267c2b */ /* 0x000fe20008000026 */
[----:B------:R-:W-:-:S04]  /*1dd00*/  ULOP3.LUT UR10, UR5, 0xff0fffff, URZ, 0xc0, !UPT ;  /* 0xff0fffff050a7892 */ /* 0x000fc8000f8ec0ff */
[----:B------:R-:W-:-:S03]  /*1dd10*/  USEL UR11, UR10, UR5, UP0 ;  /* 0x000000050a0b7287 */ /* 0x000fc60008000000 */
[----:B------:R-:W-:Y:S01]  /*1dd20*/  DADD R36, R32, R38 ;  /* 0x0000000020247229 */ /* 0x000fe20000000026 */
[----:B------:R-:W-:-:S07]  /*1dd30*/  UMOV UR10, UR4 ;  /* 0x00000004000a7c82 */ /* 0x000fce0008000000 */
[----:B------:R-:W-:Y:S02]  /*1dd40*/  DADD R32, R32, -R36 ;  /* 0x0000000020207229 */ /* 0x000fe40000000824 */
[----:B------:R-:W-:-:S06]  /*1dd50*/  DMUL R40, R36, UR10 ;  /* 0x0000000a24287c28 */ /* 0x000fcc0008000000 */
[----:B------:R-:W-:Y:S02]  /*1dd60*/  DADD R38, R38, R32 ;  /* 0x0000000026267229 */ /* 0x000fe40000000020 */
[----:B------:R-:W-:Y:S01]  /*1dd70*/  DFMA R36, R36, UR10, -R40 ;  /* 0x0000000a24247c2b */ /* 0x000fe20008000828 */
[----:B------:R-:W-:Y:S02]  /*1dd80*/  IMAD.MOV.U32 R32, RZ, RZ, 0x652b82fe ;  /* 0x652b82feff207424 */ /* 0x000fe400078e00ff */
[----:B------:R-:W-:-:S05]  /*1dd90*/  IMAD.MOV.U32 R33, RZ, RZ, 0x3ff71547 ;  /* 0x3ff71547ff217424 */ /* 0x000fca00078e00ff */
[----:B------:R-:W-:Y:S01]  /*1dda0*/  DFMA R38, R38, UR10, R36 ;  /* 0x0000000a26267c2b */ /* 0x000fe20008000024 */
[----:B------:R-:W-:Y:S01]  /*1ddb0*/  UMOV UR10, 0x3b39803f ;  /* 0x3b39803f000a7882 */ /* 0x000fe20000000000 */
[----:B------:R-:W-:-:S06]  /*1ddc0*/  UMOV UR11, 0x3c7abc9e ;  /* 0x3c7abc9e000b7882 */ /* 0x000fcc0000000000 */
[----:B------:R-:W-:-:S08]  /*1ddd0*/  DADD R42, R40, R38 ;  /* 0x00000000282a7229 */ /* 0x000fd00000000026 */
[----:B------:R-:W-:Y:S02]  /*1dde0*/  DFMA R32, R42, R32, 6.75539944105574400000e+15 ;  /* 0x433800002a20742b */ /* 0x000fe40000000020 */
[----:B------:R-:W-:Y:S01]  /*1ddf0*/  FSETP.GEU.AND P0, PT, |R43|, 4.1917929649353027344, PT ;  /* 0x4086232b2b00780b */ /* 0x000fe20003f0e200 */
[----:B------:R-:W-:-:S05]  /*1de00*/  DADD R40, R40, -R42 ;  /* 0x0000000028287229 */ /* 0x000fca000000082a */
[----:B------:R-:W-:-:S03]  /*1de10*/  DADD R36, R32, -6.75539944105574400000e+15 ;  /* 0xc338000020247429 */ /* 0x000fc60000000000 */
[----:B------:R-:W-:-:S05]  /*1de20*/  DADD R38, R38, R40 ;  /* 0x0000000026267229 */ /* 0x000fca0000000028 */
[----:B------:R-:W-:-:S08]  /*1de30*/  DFMA R68, R36, -UR42, R42 ;  /* 0x8000002a24447c2b */ /* 0x000fd0000800002a */
        /* <DEDUP_REMOVED lines=40> */
[----:B------:R-:W-:Y:S02]  /*1e0c0*/  FSEL R41, R41, RZ, P5 ;  /* 0x000000ff29297208 */ /* 0x000fe40002800000 */
[----:B------:R-:W-:-:S04]  /*1e0d0*/  @!P0 SHF.R.S32.HI R33, RZ, 0x1, R33 ;  /* 0x00000001ff218819 */ /* 0x000fc80000011421 */
[----:B------:R-:W-:Y:S01]  /*1e0e0*/  @!P0 IADD3 R32, PT, PT, R32, -R33, RZ ;  /* 0x8000002120208210 */ /* 0x000fe20007ffe0ff */
[----:B------:R-:W-:-:S03]  /*1e0f0*/  @!P0 IMAD R37, R33, 0x100000, R37 ;  /* 0x0010000021258824 */ /* 0x000fc600078e0225 */
[----:B------:R-:W-:Y:S01]  /*1e100*/  @!P0 LEA R33, R32, 0x3ff00000, 0x14 ;  /* 0x3ff0000020218811 */ /* 0x000fe200078ea0ff */
[----:B------:R-:W-:-:S06]  /*1e110*/  @!P0 IMAD.MOV.U32 R32, RZ, RZ, RZ ;  /* 0x000000ffff208224 */ /* 0x000fcc00078e00ff */
[----:B------:R-:W-:-:S11]  /*1e120*/  @!P0 DMUL R40, R36, R32 ;  /* 0x0000002024288228 */ /* 0x000fd60000000000 */
.L_x_489:
[----:B------:R-:W-:Y:S01]  /*1e130*/  DFMA R38, R38, R40, R40 ;  /* 0x000000282626722b */ /* 0x000fe20000000028 */
[----:B------:R-:W-:Y:S01]  /*1e140*/  IMAD.MOV.U32 R35, RZ, RZ, 0x0 ;  /* 0x00000000ff237424 */ /* 0x000fe200078e00ff */
[----:B------:R-:W-:-:S08]  /*1e150*/  DSETP.NEU.AND P0, PT, |R40|, +INF , PT ;  /* 0x7ff000002800742a */ /* 0x000fd00003f0d200 */
[----:B------:R-:W-:Y:S02]  /*1e160*/  FSEL R33, R40, R38, !P0 ;  /* 0x0000002628217208 */ /* 0x000fe40004000000 */
[----:B------:R-:W-:Y:S01]  /*1e170*/  FSEL R32, R41, R39, !P0 ;  /* 0x0000002729207208 */ /* 0x000fe20004000000 */
[----:B------:R-:W-:Y:S06]  /*1e180*/  RET.REL.NODEC R34 `(_Z9paths_rk4PdS_S_) ;  /* 0xfffffe1c229c7950 */ /* 0x000fec0003c3ffff */
        .type           $_Z9paths_rk4PdS_S_$__internal_trig_reduction_slowpathd,@function
        .size           $_Z9paths_rk4PdS_S_$__internal_trig_reduction_slowpathd,(.L_x_963 - $_Z9paths_rk4PdS_S_$__internal_trig_reduction_slowpathd)
$_Z9paths_rk4PdS_S_$__internal_trig_reduction_slowpathd:
[----:B------:R-:W-:Y:S01]  /*1e190*/  SHF.R.U32.HI R71, RZ, 0x14, R69 ;  /* 0x00000014ff477819 */ /* 0x000fe20000011645 */
[----:B------:R-:W-:-:S03]  /*1e1a0*/  IMAD.MOV.U32 R34, RZ, RZ, RZ ;  /* 0x000000ffff227224 */ /* 0x000fc600078e00ff */
[----:B------:R-:W-:-:S04]  /*1e1b0*/  LOP3.LUT R32, R71, 0x7ff, RZ, 0xc0, !PT ;  /* 0x000007ff47207812 */ /* 0x000fc800078ec0ff */
[----:B------:R-:W-:-:S13]  /*1e1c0*/  ISETP.NE.AND P0, PT, R32, 0x7ff, PT ;  /* 0x000007ff2000780c */ /* 0x000fda0003f05270 */
[----:B------:R-:W-:Y:S05]  /*1e1d0*/  @!P0 BRA `(.L_x_490) ;  /* 0x0000000800488947 */ /* 0x000fea0003800000 */
[----:B------:R-:W-:Y:S01]  /*1e1e0*/  VIADD R33, R32, 0xfffffc00 ;  /* 0xfffffc0020217836 */ /* 0x000fe20000000000 */
[----:B------:R-:W-:Y:S01]  /*1e1f0*/  BSSY.RECONVERGENT B0, `(.L_x_491) ;  /* 0x000002f000007945 */ /* 0x000fe20003800200 */
[----:B------:R-:W-:-:S03]  /*1e200*/  CS2R R80, SRZ ;  /* 0x0000000000507805 */ /* 0x000fc6000001ff00 */
[----:B------:R-:W-:Y:S02]  /*1e210*/  SHF.R.U32.HI R32, RZ, 0x6, R33 ;  /* 0x00000006ff207819 */ /* 0x000fe40000011621 */
[----:B------:R-:W-:Y:S02]  /*1e220*/  ISETP.GE.U32.AND P0, PT, R33, 0x80, PT ;  /* 0x000000802100780c */ /* 0x000fe40003f06070 */
[C---:B------:R-:W-:Y:S02]  /*1e230*/  IADD3 R33, PT, PT, -R32.reuse, 0x13, RZ ;  /* 0x0000001320217810 */ /* 0x040fe40007ffe1ff */
[----:B------:R-:W-:Y:S02]  /*1e240*/  IADD3 R38, PT, PT, -R32, 0xf, RZ ;  /* 0x0000000f20267810 */ /* 0x000fe40007ffe1ff */
[----:B------:R-:W-:-:S04]  /*1e250*/  SEL R33, R33, 0x12, P0 ;  /* 0x0000001221217807 */ /* 0x000fc80000000000 */
[----:B------:R-:W-:-:S13]  /*1e260*/  ISETP.GE.AND P0, PT, R38, R33, PT ;  /* 0x000000212600720c */ /* 0x000fda0003f06270 */
[----:B------:R-:W-:Y:S05]  /*1e270*/  @P0 BRA `(.L_x_492) ;  /* 0x0000000000980947 */ /* 0x000fea0003800000 */
[----:B------:R-:W0:Y:S01]  /*1e280*/  LDC.64 R76, c[0x0][0x358] ;  /* 0x0000d600ff4c7b82 */ /* 0x000e220000000a00 */
[C---:B------:R-:W-:Y:S01]  /*1e290*/  SHF.L.U64.HI R34, R36.reuse, 0xb, R69 ;  /* 0x0000000b24227819 */ /* 0x040fe20000010245 */
[----:B------:R-:W-:Y:S01]  /*1e2a0*/  BSSY.RECONVERGENT B1, `(.L_x_493) ;  /* 0x0000022000017945 */ /* 0x000fe20003800200 */
[----:B------:R-:W-:Y:S01]  /*1e2b0*/  IMAD.SHL.U32 R35, R36, 0x800, RZ ;  /* 0x0000080024237824 */ /* 0x000fe200078e00ff */
[----:B------:R-:W-:Y:S01]  /*1e2c0*/  IADD3 R37, PT, PT, RZ, -R32, -R33 ;  /* 0x80000020ff257210 */ /* 0x000fe20007ffe821 */
[----:B------:R-:W-:Y:S01]  /*1e2d0*/  IMAD.MOV.U32 R36, RZ, RZ, RZ ;  /* 0x000000ffff247224 */ /* 0x000fe200078e00ff */
[----:B------:R-:W-:Y:S02]  /*1e2e0*/  CS2R R80, SRZ ;  /* 0x0000000000507805 */ /* 0x000fe4000001ff00 */
[----:B------:R-:W-:-:S07]  /*1e2f0*/  LOP3.LUT R34, R34, 0x80000000, RZ, 0xfc, !PT ;  /* 0x8000000022227812 */ /* 0x000fce00078efcff */
.L_x_494:
[----:B------:R-:W1:Y:S01]  /*1e300*/  LDC.64 R40, c[0x4][0x40] ;  /* 0x01001000ff287b82 */ /* 0x000e620000000a00 */
[----:B0-----:R-:W-:Y:S02]  /*1e310*/  R2UR UR10, R76 ;  /* 0x000000004c0a72ca */ /* 0x001fe400000e0000 */
[----:B------:R-:W-:Y:S01]  /*1e320*/  R2UR UR11, R77 ;  /* 0x000000004d0b72ca */ /* 0x000fe200000e0000 */
[----:B-1----:R-:W-:-:S12]  /*1e330*/  IMAD.WIDE R78, R38, 0x8, R40 ;  /* 0x00000008264e7825 */ /* 0x002fd800078e0228 */
[----:B------:R-:W2:Y:S01]  /*1e340*/  LDG.E.64.CONSTANT R78, desc[UR10][R78.64] ;  /* 0x0000000a4e4e7981 */ /* 0x000ea2000c1e9b00 */
[----:B------:R-:W-:Y:S02]  /*1e350*/  VIADD R37, R37, 0x1 ;  /* 0x0000000125257836 */ /* 0x000fe40000000000 */
[C---:B------:R-:W-:Y:S02]  /*1e360*/  IMAD R43, R36.reuse, 0x8, R1 ;  /* 0x00000008242b7824 */ /* 0x040fe400078e0201 */
[----:B------:R-:W-:Y:S02]  /*1e370*/  VIADD R36, R36, 0x1 ;  /* 0x0000000124247836 */ /* 0x000fe40000000000 */
[----:B------:R-:W-:Y:S02]  /*1e380*/  VIADD R38, R38, 0x1 ;  /* 0x0000000126267836 */ /* 0x000fe40000000000 */
[----:B--2---:R-:W-:-:S04]  /*1e390*/  IMAD.WIDE.U32 R80, P0, R78, R35, R80 ;  /* 0x000000234e507225 */ /* 0x004fc80007800050 */
[CC--:B------:R-:W-:Y:S02]  /*1e3a0*/  IMAD R39, R78.reuse, R34.reuse, RZ ;  /* 0x000000224e277224 */ /* 0x0c0fe400078e02ff */
[----:B------:R-:W-:Y:S02]  /*1e3b0*/  IMAD R40, R79, R35, RZ ;  /* 0x000000234f287224 */ /* 0x000fe400078e02ff */
[----:B------:R-:W-:Y:S01]  /*1e3c0*/  IMAD.HI.U32 R42, R78, R34, RZ ;  /* 0x000000224e2a7227 */ /* 0x000fe200078e00ff */
[----:B------:R-:W-:-:S03]  /*1e3d0*/  IADD3 R39, P1, PT, R39, R81, RZ ;  /* 0x0000005127277210 */ /* 0x000fc60007f3e0ff */
[----:B------:R-:W-:Y:S01]  /*1e3e0*/  IMAD.X R42, RZ, RZ, R42, P0 ;  /* 0x000000ffff2a7224 */ /* 0x000fe200000e062a */
[----:B------:R-:W-:Y:S01]  /*1e3f0*/  IADD3 R81, P2, PT, R40, R39, RZ ;  /* 0x0000002728517210 */ /* 0x000fe20007f5e0ff */
[----:B------:R-:W-:Y:S01]  /*1e400*/  IMAD.HI.U32 R39, R79, R35, RZ ;  /* 0x000000234f277227 */ /* 0x000fe200078e00ff */
[----:B------:R-:W-:-:S03]  /*1e410*/  ISETP.NE.AND P0, PT, R37, -0xf, PT ;  /* 0xfffffff12500780c */ /* 0x000fc60003f05270 */
[----:B------:R-:W-:Y:S01]  /*1e420*/  IMAD R41, R79, R34, RZ ;  /* 0x000000224f297224 */ /* 0x000fe200078e02ff */
[----:B------:R-:W-:Y:S01]  /*1e430*/  IADD3.X R42, P1, PT, R39, R42, RZ, P1, !PT ;  /* 0x0000002a272a7210 */ /* 0x000fe20000f3e4ff */
[----:B------:R-:W-:Y:S01]  /*1e440*/  IMAD.HI.U32 R40, R79, R34, RZ ;  /* 0x000000224f287227 */ /* 0x000fe200078e00ff */
[----:B------:R0:W-:Y:S02]  /*1e450*/  STL.64 [R43], R80 ;  /* 0x000000502b007387 */ /* 0x0001e40000100a00 */
[----:B------:R-:W-:Y:S01]  /*1e460*/  IADD3.X R42, P2, PT, R41, R42, RZ, P2, !PT ;  /* 0x0000002a292a7210 */ /* 0x000fe2000175e4ff */
[----:B------:R-:W-:-:S04]  /*1e470*/  IMAD.X R40, RZ, RZ, R40, P1 ;  /* 0x000000ffff287224 */ /* 0x000fc800008e0628 */
[----:B------:R-:W-:Y:S02]  /*1e480*/  IMAD.X R39, RZ, RZ, R40, P2 ;  /* 0x000000ffff277224 */ /* 0x000fe400010e0628 */
[----:B0-----:R-:W-:Y:S02]  /*1e490*/  IMAD.MOV.U32 R80, RZ, RZ, R42 ;  /* 0x000000ffff507224 */ /* 0x001fe400078e002a */
[----:B------:R-:W-:Y:S01]  /*1e4a0*/  IMAD.MOV.U32 R81, RZ, RZ, R39 ;  /* 0x000000ffff517224 */ /* 0x000fe200078e0027 */
[----:B------:R-:W-:Y:S06]  /*1e4b0*/  @P0 BRA `(.L_x_494) ;  /* 0xfffffffc00900947 */ /* 0x000fec000383ffff */
[----:B------:R-:W-:Y:S05]  /*1e4c0*/  BSYNC.RECONVERGENT B1 ;  /* 0x0000000000017941 */ /* 0x000fea0003800200 */
.L_x_493:
[----:B------:R-:W-:-:S07]  /*1e4d0*/  IMAD.MOV.U32 R38, RZ, RZ, R33 ;  /* 0x000000ffff267224 */ /* 0x000fce00078e0021 */
.L_x_492:
[----:B------:R-:W-:Y:S05]  /*1e4e0*/  BSYNC.RECONVERGENT B0 ;  /* 0x0000000000007941 */ /* 0x000fea0003800200 */
.L_x_491:
[----:B------:R-:W-:Y:S02]  /*1e4f0*/  LOP3.LUT P0, R71, R71, 0x3f, RZ, 0xc0, !PT ;  /* 0x0000003f47477812 */ /* 0x000fe4000780c0ff */
[----:B------:R-:W-:-:S05]  /*1e500*/  IADD3 R32, PT, PT, R32, R38, RZ ;  /* 0x0000002620207210 */ /* 0x000fca0007ffe0ff */
[----:B------:R-:W-:-:S05]  /*1e510*/  IMAD.U32 R42, R32, 0x8, R1 ;  /* 0x00000008202a7824 */ /* 0x000fca00078e0001 */
[----:B------:R0:W-:Y:S04]  /*1e520*/  STL.64 [R42+-0x78], R80 ;  /* 0xffff88502a007387 */ /* 0x0001e80000100a00 */
[----:B------:R-:W2:Y:S04]  /*1e530*/  @P0 LDL.64 R36, [R1+0x8] ;  /* 0x0000080001240983 */ /* 0x000ea80000100a00 */
[----:B------:R-:W3:Y:S04]  /*1e540*/  LDL.64 R32, [R1+0x10] ;  /* 0x0000100001207983 */ /* 0x000ee80000100a00 */
[----:B------:R-:W4:Y:S01]  /*1e550*/  LDL.64 R34, [R1+0x18] ;  /* 0x0000180001227983 */ /* 0x000f220000100a00 */
[----:B------:R-:W-:Y:S01]  /*1e560*/  BSSY.RECONVERGENT B0, `(.L_x_495) ;  /* 0x0000035000007945 */ /* 0x000fe20003800200 */
[----:B--2---:R-:W-:-:S02]  /*1e570*/  @P0 SHF.R.U64 R41, R36, 0x1, R37 ;  /* 0x0000000124290819 */ /* 0x004fc40000001225 */
[----:B------:R-:W-:Y:S02]  /*1e580*/  @P0 SHF.R.U32.HI R43, RZ, 0x1, R37 ;  /* 0x00000001ff2b0819 */ /* 0x000fe40000011625 */
[----:B------:R-:W-:Y:S02]  /*1e590*/  @P0 LOP3.LUT R36, R71, 0x3f, RZ, 0x3c, !PT ;  /* 0x0000003f47240812 */ /* 0x000fe400078e3cff */
[--C-:B---3--:R-:W-:Y:S02]  /*1e5a0*/  @P0 SHF.R.U32.HI R37, RZ, 0x1, R33.reuse ;  /* 0x00000001ff250819 */ /* 0x108fe40000011621 */
[C---:B------:R-:W-:Y:S02]  /*1e5b0*/  @P0 SHF.R.U64 R38, R32.reuse, 0x1, R33 ;  /* 0x0000000120260819 */ /* 0x040fe40000001221 */
[----:B------:R-:W-:Y:S02]  /*1e5c0*/  @P0 SHF.L.U32 R40, R32, R71, RZ ;  /* 0x0000004720280219 */ /* 0x000fe400000006ff */
[----:B------:R-:W-:-:S02]  /*1e5d0*/  @P0 SHF.R.U64 R41, R41, R36, R43 ;  /* 0x0000002429290219 */ /* 0x000fc4000000122b */
[-C--:B------:R-:W-:Y:S02]  /*1e5e0*/  @P0 SHF.L.U64.HI R39, R32, R71.reuse, R33 ;  /* 0x0000004720270219 */ /* 0x080fe40000010221 */
[-C--:B0-----:R-:W-:Y:S02]  /*1e5f0*/  @P0 SHF.R.U32.HI R42, RZ, R36.reuse, R43 ;  /* 0x00000024ff2a0219 */ /* 0x081fe4000001162b */
[----:B----4-:R-:W-:Y:S02]  /*1e600*/  @P0 SHF.L.U32 R43, R34, R71, RZ ;  /* 0x00000047222b0219 */ /* 0x010fe400000006ff */
[----:B------:R-:W-:Y:S02]  /*1e610*/  @P0 SHF.R.U64 R38, R38, R36, R37 ;  /* 0x0000002426260219 */ /* 0x000fe40000001225 */
[----:B------:R-:W-:Y:S02]  /*1e620*/  @P0 LOP3.LUT R32, R40, R41, RZ, 0xfc, !PT ;  /* 0x0000002928200212 */ /* 0x000fe400078efcff */
[----:B------:R-:W-:-:S02]  /*1e630*/  @P0 LOP3.LUT R33, R39, R42, RZ, 0xfc, !PT ;  /* 0x0000002a27210212 */ /* 0x000fc400078efcff */
[----:B------:R-:W-:Y:S02]  /*1e640*/  @P0 SHF.L.U64.HI R71, R34, R71, R35 ;  /* 0x0000004722470219 */ /* 0x000fe40000010223 */
[----:B------:R-:W-:Y:S02]  /*1e650*/  @P0 LOP3.LUT R34, R43, R38, RZ, 0xfc, !PT ;  /* 0x000000262b220212 */ /* 0x000fe400078efcff */
[----:B------:R-:W-:Y:S01]  /*1e660*/  @P0 SHF.R.U32.HI R38, RZ, R36, R37 ;  /* 0x00000024ff260219 */ /* 0x000fe20000011625 */
[C---:B------:R-:W-:Y:S01]  /*1e670*/  IMAD.SHL.U32 R36, R32.reuse, 0x4, RZ ;  /* 0x0000000420247824 */ /* 0x040fe200078e00ff */
[----:B------:R-:W-:Y:S02]  /*1e680*/  SHF.L.U64.HI R32, R32, 0x2, R33 ;  /* 0x0000000220207819 */ /* 0x000fe40000010221 */
[----:B------:R-:W-:Y:S02]  /*1e690*/  @P0 LOP3.LUT R35, R71, R38, RZ, 0xfc, !PT ;  /* 0x0000002647230212 */ /* 0x000fe400078efcff */
[----:B------:R-:W-:-:S02]  /*1e6a0*/  SHF.L.W.U32.HI R33, R33, 0x2, R34 ;  /* 0x0000000221217819 */ /* 0x000fc40000010e22 */
[----:B------:R-:W-:Y:S02]  /*1e6b0*/  IADD3 RZ, P0, PT, RZ, -R36, RZ ;  /* 0x80000024ffff7210 */ /* 0x000fe40007f1e0ff */
[----:B------:R-:W-:Y:S02]  /*1e6c0*/  LOP3.LUT R39, RZ, R32, RZ, 0x33, !PT ;  /* 0x00000020ff277212 */ /* 0x000fe400078e33ff */
[----:B------:R-:W-:Y:S02]  /*1e6d0*/  SHF.L.W.U32.HI R34, R34, 0x2, R35 ;  /* 0x0000000222227819 */ /* 0x000fe40000010e23 */
[----:B------:R-:W-:Y:S02]  /*1e6e0*/  LOP3.LUT R38, RZ, R33, RZ, 0x33, !PT ;  /* 0x00000021ff267212 */ /* 0x000fe400078e33ff */
[----:B------:R-:W-:Y:S02]  /*1e6f0*/  IADD3.X R39, P1, PT, RZ, R39, RZ, P0, !PT ;  /* 0x00000027ff277210 */ /* 0x000fe4000073e4ff */
[----:B------:R-:W-:-:S02]  /*1e700*/  LOP3.LUT R37, RZ, R34, RZ, 0x33, !PT ;  /* 0x00000022ff257212 */ /* 0x000fc400078e33ff */
[----:B------:R-:W-:Y:S02]  /*1e710*/  IADD3.X R38, P1, PT, RZ, R38, RZ, P1, !PT ;  /* 0x00000026ff267210 */ /* 0x000fe40000f3e4ff */
[----:B------:R-:W-:-:S03]  /*1e720*/  ISETP.GT.U32.AND P0, PT, R33, -0x1, PT ;  /* 0xffffffff2100780c */ /* 0x000fc60003f04070 */
[----:B------:R-:W-:Y:S01]  /*1e730*/  IMAD.X R37, RZ, RZ, R37, P1 ;  /* 0x000000ffff257224 */ /* 0x000fe200008e0625 */
[----:B------:R-:W-:-:S04]  /*1e740*/  ISETP.GT.AND.EX P0, PT, R34, -0x1, PT, P0 ;  /* 0xffffffff2200780c */ /* 0x000fc80003f04300 */
[----:B------:R-:W-:Y:S02]  /*1e750*/  SEL R37, R34, R37, P0 ;  /* 0x0000002522257207 */ /* 0x000fe40000000000 */
[----:B------:R-:W-:Y:S02]  /*1e760*/  SEL R38, R33, R38, P0 ;  /* 0x0000002621267207 */ /* 0x000fe40000000000 */
[----:B------:R-:W-:Y:S02]  /*1e770*/  ISETP.NE.U32.AND P1, PT, R37, RZ, PT ;  /* 0x000000ff2500720c */ /* 0x000fe40003f25070 */
[----:B------:R-:W-:Y:S02]  /*1e780*/  SEL R39, R32, R39, P0 ;  /* 0x0000002720277207 */ /* 0x000fe40000000000 */
[----:B------:R-:W-:Y:S01]  /*1e790*/  SEL R41, R38, R37, !P1 ;  /* 0x0000002526297207 */ /* 0x000fe20004800000 */
[----:B------:R-:W-:-:S03]  /*1e7a0*/  @!P0 IMAD.MOV R36, RZ, RZ, -R36 ;  /* 0x000000ffff248224 */ /* 0x000fc600078e0a24 */
[----:B------:R-:W0:Y:S02]  /*1e7b0*/  FLO.U32 R33, R41 ;  /* 0x0000002900217300 */ /* 0x000e2400000e0000 */
[C---:B0-----:R-:W-:Y:S02]  /*1e7c0*/  IADD3 R40, PT, PT, -R33.reuse, 0x1f, RZ ;  /* 0x0000001f21287810 */ /* 0x041fe40007ffe1ff */
[----:B------:R-:W-:-:S03]  /*1e7d0*/  IADD3 R33, PT, PT, -R33, 0x3f, RZ ;  /* 0x0000003f21217810 */ /* 0x000fc60007ffe1ff */
[----:B------:R-:W-:-:S05]  /*1e7e0*/  @P1 IMAD.MOV R33, RZ, RZ, R40 ;  /* 0x000000ffff211224 */ /* 0x000fca00078e0228 */
[----:B------:R-:W-:-:S13]  /*1e7f0*/  ISETP.NE.AND P1, PT, R33, RZ, PT ;  /* 0x000000ff2100720c */ /* 0x000fda0003f25270 */
[----:B------:R-:W-:Y:S05]  /*1e800*/  @!P1 BRA `(.L_x_496) ;  /* 0x0000000000289947 */ /* 0x000fea0003800000 */
[C---:B------:R-:W-:Y:S02]  /*1e810*/  LOP3.LUT R41, R33.reuse, 0x3f, RZ, 0xc0, !PT ;  /* 0x0000003f21297812 */ /* 0x040fe400078ec0ff */
[--C-:B------:R-:W-:Y:S02]  /*1e820*/  SHF.R.U64 R36, R36, 0x1, R39.reuse ;  /* 0x0000000124247819 */ /* 0x100fe40000001227 */
[----:B------:R-:W-:Y:S02]  /*1e830*/  SHF.R.U32.HI R39, RZ, 0x1, R39 ;  /* 0x00000001ff277819 */ /* 0x000fe40000011627 */
[----:B------:R-:W-:Y:S02]  /*1e840*/  LOP3.LUT R32, R33, 0x3f, RZ, 0xc, !PT ;  /* 0x0000003f21207812 */ /* 0x000fe400078e0cff */
[CC--:B------:R-:W-:Y:S02]  /*1e850*/  SHF.L.U64.HI R37, R38.reuse, R41.reuse, R37 ;  /* 0x0000002926257219 */ /* 0x0c0fe40000010225 */
[----:B------:R-:W-:-:S02]  /*1e860*/  SHF.L.U32 R38, R38, R41, RZ ;  /* 0x0000002926267219 */ /* 0x000fc400000006ff */
[-CC-:B------:R-:W-:Y:S02]  /*1e870*/  SHF.R.U64 R41, R36, R32.reuse, R39.reuse ;  /* 0x0000002024297219 */ /* 0x180fe40000001227 */
[----:B------:R-:W-:Y:S02]  /*1e880*/  SHF.R.U32.HI R32, RZ, R32, R39 ;  /* 0x00000020ff207219 */ /* 0x000fe40000011627 */
[----:B------:R-:W-:Y:S02]  /*1e890*/  LOP3.LUT R38, R38, R41, RZ, 0xfc, !PT ;  /* 0x0000002926267212 */ /* 0x000fe400078efcff */
[----:B------:R-:W-:-:S07]  /*1e8a0*/  LOP3.LUT R37, R37, R32, RZ, 0xfc, !PT ;  /* 0x0000002025257212 */ /* 0x000fce00078efcff */
.L_x_496:
[----:B------:R-:W-:Y:S05]  /*1e8b0*/  BSYNC.RECONVERGENT B0 ;  /* 0x0000000000007941 */ /* 0x000fea0003800200 */
.L_x_495:
[----:B------:R-:W-:Y:S01]  /*1e8c0*/  IMAD.WIDE.U32 R42, R38, 0x2168c235, RZ ;  /* 0x2168c235262a7825 */ /* 0x000fe200078e00ff */
[----:B------:R-:W-:-:S03]  /*1e8d0*/  SHF.R.U32.HI R35, RZ, 0x1e, R35 ;  /* 0x0000001eff237819 */ /* 0x000fc60000011623 */
[----:B------:R-:W-:Y:S01]  /*1e8e0*/  IMAD.MOV.U32 R40, RZ, RZ, R43 ;  /* 0x000000ffff287224 */ /* 0x000fe200078e002b */
[----:B------:R-:W-:Y:S01]  /*1e8f0*/  IADD3 RZ, P1, PT, R42, R42, RZ ;  /* 0x0000002a2aff7210 */ /* 0x000fe20007f3e0ff */
[----:B------:R-:W-:Y:S01]  /*1e900*/  IMAD.MOV.U32 R41, RZ, RZ, RZ ;  /* 0x000000ffff297224 */ /* 0x000fe200078e00ff */
[----:B------:R-:W-:Y:S01]  /*1e910*/  LEA.HI R34, R34, R35, RZ, 0x1 ;  /* 0x0000002322227211 */ /* 0x000fe200078f08ff */
[----:B------:R-:W-:-:S04]  /*1e920*/  IMAD.HI.U32 R32, R37, -0x36f0255e, RZ ;  /* 0xc90fdaa225207827 */ /* 0x000fc800078e00ff */
[----:B------:R-:W-:-:S04]  /*1e930*/  IMAD.WIDE.U32 R40, R38, -0x36f0255e, R40 ;  /* 0xc90fdaa226287825 */ /* 0x000fc800078e0028 */
[C---:B------:R-:W-:Y:S02]  /*1e940*/  IMAD R39, R37.reuse, -0x36f0255e, RZ ;  /* 0xc90fdaa225277824 */ /* 0x040fe400078e02ff */
[----:B------:R-:W-:-:S04]  /*1e950*/  IMAD.WIDE.U32 R40, P2, R37, 0x2168c235, R40 ;  /* 0x2168c23525287825 */ /* 0x000fc80007840028 */
[----:B------:R-:W-:Y:S01]  /*1e960*/  IMAD.X R32, RZ, RZ, R32, P2 ;  /* 0x000000ffff207224 */ /* 0x000fe200010e0620 */
[----:B------:R-:W-:Y:S02]  /*1e970*/  IADD3 R39, P2, PT, R39, R41, RZ ;  /* 0x0000002927277210 */ /* 0x000fe40007f5e0ff */
[----:B------:R-:W-:-:S03]  /*1e980*/  IADD3.X RZ, P1, PT, R40, R40, RZ, P1, !PT ;  /* 0x0000002828ff7210 */ /* 0x000fc60000f3e4ff */
[----:B------:R-:W-:Y:S01]  /*1e990*/  IMAD.X R37, RZ, RZ, R32, P2 ;  /* 0x000000ffff257224 */ /* 0x000fe200010e0620 */
[C---:B------:R-:W-:Y:S02]  /*1e9a0*/  ISETP.GT.U32.AND P2, PT, R39.reuse, RZ, PT ;  /* 0x000000ff2700720c */ /* 0x040fe40003f44070 */
[----:B------:R-:W-:Y:S02]  /*1e9b0*/  IADD3.X R36, P1, PT, R39, R39, RZ, P1, !PT ;  /* 0x0000002727247210 */ /* 0x000fe40000f3e4ff */
[----:B------:R-:W-:-:S03]  /*1e9c0*/  ISETP.GT.AND.EX P2, PT, R37, RZ, PT, P2 ;  /* 0x000000ff2500720c */ /* 0x000fc60003f44320 */
[----:B------:R-:W-:Y:S01]  /*1e9d0*/  IMAD.X R32, R37, 0x1, R37, P1 ;  /* 0x0000000125207824 */ /* 0x000fe200008e0625 */
[----:B------:R-:W-:-:S04]  /*1e9e0*/  SEL R36, R36, R39, P2 ;  /* 0x0000002724247207 */ /* 0x000fc80001000000 */
[----:B------:R-:W-:Y:S02]  /*1e9f0*/  SEL R32, R32, R37, P2 ;  /* 0x0000002520207207 */ /* 0x000fe40001000000 */
[----:B------:R-:W-:-:S05]  /*1ea00*/  IADD3 R37, P1, PT, R36, 0x1, RZ ;  /* 0x0000000124257810 */ /* 0x000fca0007f3e0ff */
[----:B------:R-:W-:Y:S01]  /*1ea10*/  IMAD.X R36, RZ, RZ, R32, P1 ;  /* 0x000000ffff247224 */ /* 0x000fe200008e0620 */
[----:B------:R-:W-:-:S04]  /*1ea20*/  SEL R32, RZ, 0xffffffff, !P2 ;  /* 0xffffffffff207807 */ /* 0x000fc80005000000 */
[----:B------:R-:W-:Y:S01]  /*1ea30*/  SHF.R.U64 R37, R37, 0xa, R36 ;  /* 0x0000000a25257819 */ /* 0x000fe20000001224 */
[----:B------:R-:W-:-:S03]  /*1ea40*/  IMAD.IADD R32, R32, 0x1, -R33 ;  /* 0x0000000120207824 */ /* 0x000fc600078e0a21 */
[----:B------:R-:W-:Y:S01]  /*1ea50*/  IADD3 R37, P1, PT, R37, 0x1, RZ ;  /* 0x0000000125257810 */ /* 0x000fe20007f3e0ff */
[----:B------:R-:W-:-:S03]  /*1ea60*/  IMAD.SHL.U32 R32, R32, 0x100000, RZ ;  /* 0x0010000020207824 */ /* 0x000fc600078e00ff */
[----:B------:R-:W-:Y:S02]  /*1ea70*/  LEA.HI.X R36, R36, RZ, RZ, 0x16, P1 ;  /* 0x000000ff24247211 */ /* 0x000fe400008fb4ff */
[----:B------:R-:W-:Y:S02]  /*1ea80*/  LOP3.LUT P1, R38, R69, 0x80000000, RZ, 0xc0, !PT ;  /* 0x8000000045267812 */ /* 0x000fe4000782c0ff */
[--C-:B------:R-:W-:Y:S02]  /*1ea90*/  SHF.R.U64 R37, R37, 0x1, R36.reuse ;  /* 0x0000000125257819 */ /* 0x100fe40000001224 */
[----:B------:R-:W-:Y:S02]  /*1eaa0*/  SHF.R.U32.HI R33, RZ, 0x1, R36 ;  /* 0x00000001ff217819 */ /* 0x000fe40000011624 */
[----:B------:R-:W-:Y:S02]  /*1eab0*/  IADD3 R36, P2, P3, RZ, RZ, R37 ;  /* 0x000000ffff247210 */ /* 0x000fe40007b5e025 */
[----:B------:R-:W-:-:S02]  /*1eac0*/  @!P0 LOP3.LUT R38, R38, 0x80000000, RZ, 0x3c, !PT ;  /* 0x8000000026268812 */ /* 0x000fc400078e3cff */
[----:B------:R-:W-:-:S03]  /*1ead0*/  IADD3.X R33, PT, PT, R32, 0x3fe00000, R33, P2, P3 ;  /* 0x3fe0000020217810 */ /* 0x000fc600017e6421 */
[----:B------:R-:W-:Y:S01]  /*1eae0*/  @P1 IMAD.MOV R34, RZ, RZ, -R34 ;  /* 0x000000ffff221224 */ /* 0x000fe200078e0a22 */
[----:B------:R-:W-:-:S07]  /*1eaf0*/  LOP3.LUT R69, R33, R38, RZ, 0xfc, !PT ;  /* 0x0000002621457212 */ /* 0x000fce00078efcff */
.L_x_490:
[----:B------:R-:W-:Y:S02]  /*1eb00*/  IMAD.MOV.U32 R37, RZ, RZ, R69 ;  /* 0x000000ffff257224 */ /* 0x000fe400078e0045 */
[----:B------:R-:W-:-:S04]  /*1eb10*/  IMAD.MOV.U32 R69, RZ, RZ, 0x0 ;  /* 0x00000000ff457424 */ /* 0x000fc800078e00ff */
[----:B------:R-:W-:Y:S05]  /*1eb20*/  RET.REL.NODEC R68 `(_Z9paths_rk4PdS_S_) ;  /* 0xfffffe1444347950 */ /* 0x000fea0003c3ffff */
.L_x_497:
[----:B------:R-:W-:-:S00]  /*1eb30*/  BRA `(.L_x_497) ;  /* 0xfffffffc00fc7947 */ /* 0x000fc0000383ffff */
[----:B------:R-:W-:-:S00]  /*1eb40*/  NOP ;  /* 0x0000000000007918 */ /* 0x000fc00000000000 */
        /* <DEDUP_REMOVED lines=11> */
.L_x_963:


//--------------------- .text._Z9paths_rk2PdS_S_  --------------------------
	.section	.text._Z9paths_rk2PdS_S_,"ax",@progbits
	.align	128
        .global         _Z9paths_rk2PdS_S_
        .type           _Z9paths_rk2PdS_S_,@function
        .size           _Z9paths_rk2PdS_S_,(.L_x_967 - _Z9paths_rk2PdS_S_)
        .other          _Z9paths_rk2PdS_S_,@"STO_CUDA_ENTRY STV_DEFAULT"
_Z9paths_rk2PdS_S_:
.text._Z9paths_rk2PdS_S_:
        /* <DEDUP_REMOVED lines=10> */
[----:B0-----:R-:W-:Y:S01]  /*00a0*/  DSETP.LE.AND P0, PT, RZ, UR8, PT ;  /* 0x00000008ff007e2a */ /* 0x001fe2000bf03000 */
[----:B-1----:R-:W-:-:S05]  /*00b0*/  IMAD.WIDE.U32 R2, R5, 0x8, R2 ;  /* 0x0000000805027825 */ /* 0x002fca00078e0002 */
[----:B--2---:R0:W5:Y:S04]  /*00c0*/  LDG.E.64 R28, desc[UR20][R2.64] ;  /* 0x00000014021c7981 */ /* 0x004168000c1e1b00 */
[----:B------:R0:W5:Y:S01]  /*00d0*/  LDG.E.64 R30, desc[UR20][R2.64+0x13880] ;  /* 0x01388014021e7981 */ /* 0x000162000c1e1b00 */
[----:B------:R-:W-:Y:S06]  /*00e0*/  BAR.SYNC.DEFER_BLOCKING 0x0 ;  /* 0x0000000000007b1d */ /* 0x000fec0000010000 */
[----:B------:R-:W-:Y:S05]  /*00f0*/  @!P0 BRA `(.L_x_498) ;  /* 0x000000ec00fc8947 */ /* 0x000fea0003800000 */
[----:B------:R-:W1:Y:S01]  /*0100*/  LDC.64 R18, c[0x3][0x48] ;  /* 0x00c01200ff127b82 */ /* 0x000e620000000a00 */
[----:B0-----:R-:W-:Y:S01]  /*0110*/  IMAD.MOV.U32 R2, RZ, RZ, 0x1 ;  /* 0x00000001ff027424 */ /* 0x001fe200078e00ff */
[----:B------:R-:W-:Y:S02]  /*0120*/  UMOV UR4, 0x400 ;  /* 0x0000040000047882 */ /* 0x000fe40000000000 */
[----:B------:R-:W-:Y:S02]  /*0130*/  UIADD3 UR5, UPT, UPT, UR4, 0x800, URZ ;  /* 0x0000080004057890 */ /* 0x000fe4000fffe0ff */
[----:B------:R-:W-:Y:S02]  /*0140*/  UIADD3 UR6, UPT, UPT, UR4, 0x1000, URZ ;  /* 0x0000100004067890 */ /* 0x000fe4000fffe0ff */
[----:B------:R-:W0:Y:S01]  /*0150*/  S2UR UR7, SR_CgaCtaId ;  /* 0x00000000000779c3 */ /* 0x000e220000008800 */
[----:B------:R-:W-:Y:S01]  /*0160*/  UIADD3 UR4, UPT, UPT, UR4, 0x2000, URZ ;  /* 0x0000200004047890 */ /* 0x000fe2000fffe0ff */
[----:B-1----:R-:W-:-:S06]  /*0170*/  DMUL R18, R18, 5 ;  /* 0x4014000012127828 */ /* 0x002fcc0000000000 */
[----:B------:R-:W1:Y:S01]  /*0180*/  MUFU.RCP64H R3, R19 ;  /* 0x0000001300037308 */ /* 0x000e620000001800 */
[----:B0-----:R-:W-:Y:S02]  /*0190*/  ULEA UR5, UR7, UR5, 0x18 ;  /* 0x0000000507057291 */ /* 0x001fe4000f8ec0ff */
[----:B------:R-:W-:Y:S02]  /*01a0*/  ULEA UR6, UR7, UR6, 0x18 ;  /* 0x0000000607067291 */ /* 0x000fe4000f8ec0ff */
[----:B------:R-:W-:Y:S01]  /*01b0*/  ULEA UR4, UR7, UR4, 0x18 ;  /* 0x0000000407047291 */ /* 0x000fe2000f8ec0ff */
[----:B-1----:R-:W-:-:S08]  /*01c0*/  DFMA R4, -R18, R2, 1 ;  /* 0x3ff000001204742b */ /* 0x002fd00000000102 */
[----:B------:R-:W-:-:S08]  /*01d0*/  DFMA R4, R4, R4, R4 ;  /* 0x000000040404722b */ /* 0x000fd00000000004 */
[----:B------:R-:W-:-:S08]  /*01e0*/  DFMA R4, R2, R4, R2 ;  /* 0x000000040204722b */ /* 0x000fd00000000002 */
[----:B------:R-:W-:-:S08]  /*01f0*/  DFMA R2, -R18, R4, 1 ;  /* 0x3ff000001202742b */ /* 0x000fd00000000104 */
[----:B------:R-:W-:-:S08]  /*0200*/  DFMA R2, R4, R2, R4 ;  /* 0x000000020402722b */ /* 0x000fd00000000004 */
[----:B------:R-:W-:-:S08]  /*0210*/  DMUL R16, R2, 6 ;  /* 0x4018000002107828 */ /* 0x000fd00000000000 */
[----:B------:R-:W-:-:S08]  /*0220*/  DFMA R4, -R18, R16, 6 ;  /* 0x401800001204742b */ /* 0x000fd00000000110 */
[----:B------:R-:W-:Y:S01]  /*0230*/  DFMA R16, R2, R4, R16 ;  /* 0x000000040210722b */ /* 0x000fe20000000010 */
[C---:B------:R-:W-:Y:S02]  /*0240*/  LEA R2, R6.reuse, UR6, 0x3 ;  /* 0x0000000606027c11 */ /* 0x040fe4000f8e18ff */
[----:B------:R-:W-:-:S07]  /*0250*/  LEA R3, R6, UR4, 0x3 ;  /* 0x0000000406037c11 */ /* 0x000fce000f8e18ff */
[----:B------:R-:W-:-:S05]  /*0260*/  FFMA R0, RZ, R19, R17 ;  /* 0x00000013ff007223 */ /* 0x000fca0000000011 */
[----:B------:R-:W-:Y:S02]  /*0270*/  FSETP.GT.AND P0, PT, |R0|, 1.469367938527859385e-39, PT ;  /* 0x001000000000780b */ /* 0x000fe40003f04200 */
[----:B------:R-:W-:-:S11]  /*0280*/  LEA R0, R6, UR5, 0x3 ;  /* 0x0000000506007c11 */ /* 0x000fd6000f8e18ff */
[----:B------:R-:W-:Y:S05]  /*0290*/  @P0 BRA `(.L_x_499) ;  /* 0x0000000000140947 */ /* 0x000fea0003800000 */
[----:B------:R-:W-:Y:S01]  /*02a0*/  IMAD.MOV.U32 R16, RZ, RZ, R18 ;  /* 0x000000ffff107224 */ /* 0x000fe200078e0012 */
[----:B------:R-:W-:Y:S01]  /*02b0*/  MOV R18, 0x2f0 ;  /* 0x000002f000127802 */ /* 0x000fe20000000f00 */
[----:B------:R-:W-:Y:S02]  /*02c0*/  IMAD.MOV.U32 R20, RZ, RZ, RZ ;  /* 0x000000ffff147224 */ /* 0x000fe400078e00ff */
[----:B------:R-:W-:-:S07]  /*02d0*/  IMAD.MOV.U32 R17, RZ, RZ, 0x40180000 ;  /* 0x40180000ff117424 */ /* 0x000fce00078e00ff */
[----:B-----5:R-:W-:Y:S05]  /*02e0*/  CALL.REL.NOINC `($__internal_2_$__cuda_sm20_div_rn_f64_full) ;  /* 0x000000f000147944 */ /* 0x020fea0003c00000 */
.L_x_499:
        /* <DEDUP_REMOVED lines=25> */
[----:B-----5:R-:W-:Y:S05]  /*0480*/  CALL.REL.NOINC `($__internal_3_$__cuda_sm20_dsqrt_rn_f64_mediumpath_v1) ;  /* 0x000000f400407944 */ /* 0x020fea0003c00000 */
.L_x_501:
[----:B------:R-:W-:Y:S05]  /*0490*/  BSYNC.RECONVERGENT B0 ;  /* 0x0000000000007941 */ /* 0x000fea0003800200 */
.L_x_500:
[----:B------:R-:W0:Y:S01]  /*04a0*/  LDC.64 R6, c[0x3][0x48] ;  /* 0x00c01200ff067b82 */ /* 0x000e220000000a00 */
[----:B------:R-:W-:Y:S01]  /*04b0*/  IMAD.MOV.U32 R4, RZ, RZ, 0x1 ;  /* 0x00000001ff047424 */ /* 0x000fe200078e00ff */
[----:B------:R-:W1:Y:S01]  /*04c0*/  LDCU.64 UR4, c[0x3][0xc0] ;  /* 0x00c01800ff0477ac */ /* 0x000e620008000a00 */
[----:B0-----:R-:W-:-:S06]  /*04d0*/  DMUL R6, R6, 3 ;  /* 0x4008000006067828 */ /* 0x001fcc0000000000 */
[----:B------:R-:W0:Y:S02]  /*04e0*/  MUFU.RCP64H R5, R7 ;  /* 0x0000000700057308 */ /* 0x000e240000001800 */
[----:B0-----:R-:W-:-:S08]  /*04f0*/  DFMA R8, -R6, R4, 1 ;  /* 0x3ff000000608742b */ /* 0x001fd00000000104 */
        /* <DEDUP_REMOVED lines=9> */
[----:B-1----:R-:W-:-:S12]  /*0590*/  DMUL R4, R18, UR4 ;  /* 0x0000000412047c28 */ /* 0x002fd80008000000 */
[----:B------:R-:W-:Y:S05]  /*05a0*/  @P0 BRA `(.L_x_502) ;  /* 0x0000000000180947 */ /* 0x000fea0003800000 */
[----:B------:R-:W-:Y:S01]  /*05b0*/  IMAD.MOV.U32 R16, RZ, RZ, R6 ;  /* 0x000000ffff107224 */ /* 0x000fe200078e0006 */
[----:B------:R-:W-:Y:S01]  /*05c0*/  MOV R18, 0x610 ;  /* 0x0000061000127802 */ /* 0x000fe20000000f00 */
[----:B------:R-:W-:Y:S02]  /*05d0*/  IMAD.MOV.U32 R19, RZ, RZ, R7 ;  /* 0x000000ffff137224 */ /* 0x000fe400078e0007 */
[----:B------:R-:W-:Y:S02]  /*05e0*/  IMAD.MOV.U32 R20, RZ, RZ, RZ ;  /* 0x000000ffff147224 */ /* 0x000fe400078e00ff */
[----:B------:R-:W-:-:S07]  /*05f0*/  IMAD.MOV.U32 R17, RZ, RZ, 0x40000000 ;  /* 0x40000000ff117424 */ /* 0x000fce00078e00ff */
[----:B-----5:R-:W-:Y:S05]  /*0600*/  CALL.REL.NOINC `($__internal_2_$__cuda_sm20_div_rn_f64_full) ;  /* 0x000000ec004c7944 */ /* 0x020fea0003c00000 */
.L_x_502:
        /* <DEDUP_REMOVED lines=26> */
.L_x_504:
[----:B------:R-:W-:Y:S05]  /*07b0*/  BSYNC.RECONVERGENT B0 ;  /* 0x0000000000007941 */ /* 0x000fea0003800200 */
.L_x_503:
[----:B------:R-:W0:Y:S01]  /*07c0*/  LDC.64 R6, c[0x3][0xb0] ;  /* 0x00c02c00ff067b82 */ /* 0x000e220000000a00 */
[----:B------:R-:W1:Y:S01]  /*07d0*/  LDCU.64 UR12, c[0x3][0x70] ;  /* 0x00c00e00ff0c77ac */ /* 0x000e620008000a00 */
[----:B------:R-:W2:Y:S06]  /*07e0*/  LDCU.64 UR42, c[0x3][0xc0] ;  /* 0x00c01800ff2a77ac */ /* 0x000eac0008000a00 */
[----:B------:R-:W3:Y:S01]  /*07f0*/  LDC.64 R10, c[0x3][0xd8] ;  /* 0x00c03600ff0a7b82 */ /* 0x000ee20000000a00 */
[----:B------:R-:W4:Y:S01]  /*0800*/  LDCU.64 UR10, c[0x3][0x58] ;  /* 0x00c00b00ff0a77ac */ /* 0x000f220008000a00 */
[----:B------:R-:W0:Y:S06]  /*0810*/  LDCU.64 UR6, c[0x3][0xc8] ;  /* 0x00c01900ff0677ac */ /* 0x000e2c0008000a00 */
[----:B------:R-:W1:Y:S01]  /*0820*/  LDC.64 R8, c[0x3][0x100] ;  /* 0x00c04000ff087b82 */ /* 0x000e620000000a00 */
[----:B------:R-:W0:Y:S01]  /*0830*/  LDCU.64 UR22, c[0x3][0xc0] ;  /* 0x00c01800ff1677ac */ /* 0x000e220008000a00 */
[----:B------:R-:W0:Y:S06]  /*0840*/  LDCU.64 UR24, c[0x3][0x68] ;  /* 0x00c00d00ff1877ac */ /* 0x000e2c0008000a00 */
[----:B------:R-:W4:Y:S01]  /*0850*/  LDC.64 R42, c[0x3][0x68] ;  /* 0x00c01a00ff2a7b82 */ /* 0x000f220000000a00 */
[----:B0-----:R-:W-:Y:S01]  /*0860*/  DMUL R6, R6, 3 ;  /* 0x4008000006067828 */ /* 0x001fe20000000000 */
[----:B------:R-:W0:Y:S01]  /*0870*/  LDCU.64 UR26, c[0x3][0x78] ;  /* 0x00c00f00ff1a77ac */ /* 0x000e220008000a00 */
[----:B------:R-:W0:Y:S01]  /*0880*/  LDCU.64 UR28, c[0x3][0x108] ;  /* 0x00c02100ff1c77ac */ /* 0x000e220008000a00 */
[----:B---3--:R-:W-:-:S05]  /*0890*/  DADD R10, R10, 2 ;  /* 0x400000000a0a7429 */ /* 0x008fca0000000000 */
[----:B------:R-:W-:Y:S01]  /*08a0*/  DMUL R6, R6, 0.5 ;  /* 0x3fe0000006067828 */ /* 0x000fe20000000000 */
[----:B------:R-:W3:Y:S01]  /*08b0*/  LDCU.64 UR30, c[0x3][0x60] ;  /* 0x00c00c00ff1e77ac */ /* 0x000ee20008000a00 */
[----:B------:R-:W0:Y:S01]  /*08c0*/  LDCU.64 UR32, c[0x3][0x50] ;  /* 0x00c00a00ff2077ac */ /* 0x000e220008000a00 */
[----:B-1----:R-:W-:Y:S02]  /*08d0*/  DMUL R8, R8, UR12 ;  /* 0x0000000c08087c28 */ /* 0x002fe40008000000 */
[----:B------:R-:W-:Y:S01]  /*08e0*/  R2UR UR5, R11 ;  /* 0x000000000b0572ca */ /* 0x000fe200000e0000 */
[----:B------:R-:W1:Y:S01]  /*08f0*/  LDCU UR40, c[0x3][0x5c] ;  /* 0x00c00b80ff2877ac */ /* 0x000e620008000800 */
[----:B------:R-:W-:-:S03]  /*0900*/  R2UR UR4, R10 ;  /* 0x000000000a0472ca */ /* 0x000fc600000e0000 */
[----:B------:R-:W-:Y:S01]  /*0910*/  R2UR UR38, R6 ;  /* 0x00000000062672ca */ /* 0x000fe200000e0000 */
[----:B------:R-:W0:Y:S01]  /*0920*/  LDCU.64 UR34, c[0x4][0x48] ;  /* 0x01000900ff2277ac */ /* 0x000e220008000a00 */
[----:B------:R-:W-:Y:S01]  /*0930*/  R2UR UR39, R7 ;  /* 0x00000000072772ca */ /* 0x000fe200000e0000 */
[----:B--2---:R-:W-:Y:S01]  /*0940*/  DMUL R6, R18, UR42 ;  /* 0x0000002a12067c28 */ /* 0x004fe20008000000 */
[----:B------:R-:W-:Y:S01]  /*0950*/  R2UR UR36, R8 ;  /* 0x00000000082472ca */ /* 0x000fe200000e0000 */
[----:B----4-:R-:W-:Y:S01]  /*0960*/  DMUL R42, R42, UR10 ;  /* 0x0000000a2a2a7c28 */ /* 0x010fe20008000000 */
[----:B------:R-:W-:Y:S02]  /*0970*/  R2UR UR37, R9 ;  /* 0x00000000092572ca */ /* 0x000fe400000e0000 */
[----:B------:R-:W-:Y:S01]  /*0980*/  CS2R R8, SRZ ;  /* 0x0000000000087805 */ /* 0x000fe2000001ff00 */
[----:B------:R-:W2:Y:S01]  /*0990*/  LDCU.128 UR12, c[0x3][0x50] ;  /* 0x00c00a00ff0c77ac */ /* 0x000ea20008000c00 */
[----:B------:R-:W4:Y:S01]  /*09a0*/  LDCU.128 UR16, c[0x3][0x90] ;  /* 0x00c01200ff1077ac */ /* 0x000f220008000c00 */
[----:B---3--:R-:W-:-:S12]  /*09b0*/  ULOP3.LUT UR5, UR5, 0x7ff00000, URZ, 0xc0, !UPT ;  /* 0x7ff0000005057892 */ /* 0x008fd8000f8ec0ff */
.L_x_738:
[----:B------:R-:W3:Y:S01]  /*09c0*/  S2R R21, SR_TID.X ;  /* 0x0000000000157919 */ /* 0x000ee20000002100 */
[----:B------:R-:W0:Y:S01]  /*09d0*/  S2UR UR11, SR_CgaCtaId ;  /* 0x00000000000b79c3 */ /* 0x000e220000008800 */
[----:B------:R-:W-:Y:S02]  /*09e0*/  UMOV UR10, 0x400 ;  /* 0x00000400000a7882 */ /* 0x000fe40000000000 */
[----:B------:R-:W-:-:S05]  /*09f0*/  UIADD3 UR4, UPT, UPT, UR10, 0x1800, URZ ;  /* 0x000018000a047890 */ /* 0x000fca000fffe0ff */
[----:B------:R-:W1:Y:S08]  /*0a00*/  LDC.64 R16, c[0x0][0x380] ;  /* 0x0000e000ff107b82 */ /* 0x000e700000000a00 */
[----:B------:R-:W2:Y:S01]  /*0a10*/  LDC.64 R10, c[0x3][0xb0] ;  /* 0x00c02c00ff0a7b82 */ /* 0x000ea20000000a00 */
[----:B0-----:R-:W-:Y:S02]  /*0a20*/  ULEA UR41, UR11, UR10, 0x18 ;  /* 0x0000000a0b297291 */ /* 0x001fe4000f8ec0ff */
[----:B------:R-:W-:-:S02]  /*0a30*/  UIADD3 UR10, UPT, UPT, UR10, 0x2800, URZ ;  /* 0x000028000a0a7890 */ /* 0x000fc4000fffe0ff */
[----:B------:R-:W-:Y:S02]  /*0a40*/  ULEA UR4, UR11, UR4, 0x18 ;  /* 0x000000040b047291 */ /* 0x000fe4000f8ec0ff */
[----:B------:R-:W-:Y:S01]  /*0a50*/  ULEA UR10, UR11, UR10, 0x18 ;  /* 0x0000000a0b0a7291 */ /* 0x000fe2000f8ec0ff */
[----:B---3--:R-:W-:-:S03]  /*0a60*/  LEA R27, R21, UR41, 0x3 ;  /* 0x00000029151b7c11 */ /* 0x008fc6000f8e18ff */
[C---:B------:R-:W-:Y:S02]  /*0a70*/  LEA R20, R21.reuse, UR4, 0x3 ;  /* 0x0000000415147c11 */ /* 0x040fe4000f8e18ff */
[----:B------:R-:W-:Y:S01]  /*0a80*/  STS.64 [R27], RZ ;  /* 0x000000ff1b007388 */ /* 0x000fe20000000a00 */
[----:B------:R-:W-:Y:S01]  /*0a90*/  LEA R21, R21, UR10, 0x3 ;  /* 0x0000000a15157c11 */ /* 0x000fe2000f8e18ff */
[----:B------:R-:W-:Y:S05]  /*0aa0*/  WARPSYNC.ALL ;  /* 0x0000000000007948 */ /* 0x000fea0003800000 */
[----:B------:R-:W-:Y:S04]  /*0ab0*/  STS.64 [R0], RZ ;  /* 0x000000ff00007388 */ /* 0x000fe80000000a00 */
[----:B------:R-:W-:Y:S04]  /*0ac0*/  STS.64 [R2], RZ ;  /* 0x000000ff02007388 */ /* 0x000fe80000000a00 */
[----:B------:R-:W-:Y:S04]  /*0ad0*/  STS.64 [R20], RZ ;  /* 0x000000ff14007388 */ /* 0x000fe80000000a00 */
[----:B------:R-:W-:Y:S04]  /*0ae0*/  STS.64 [R3], RZ ;  /* 0x000000ff03007388 */ /* 0x000fe80000000a00 */
[----:B------:R-:W-:Y:S01]  /*0af0*/  STS.64 [R21], RZ ;  /* 0x000000ff15007388 */ /* 0x000fe20000000a00 */
[----:B------:R-:W-:Y:S06]  /*0b00*/  BAR.SYNC.DEFER_BLOCKING 0x0 ;  /* 0x0000000000007b1d */ /* 0x000fec0000010000 */
[----:B------:R-:W0:Y:S02]  /*0b10*/  LDS.64 R12, [R27] ;  /* 0x000000001b0c7984 */ /* 0x000e240000000a00 */
[----:B------:R-:W-:Y:S08]  /*0b20*/  BAR.SYNC.DEFER_BLOCKING 0x0 ;  /* 0x0000000000007b1d */ /* 0x000ff00000010000 */
[----:B------:R-:W-:Y:S08]  /*0b30*/  BAR.SYNC.DEFER_BLOCKING 0x0 ;  /* 0x0000000000007b1d */ /* 0x000ff00000010000 */
[----:B------:R-:W-:Y:S06]  /*0b40*/  BAR.SYNC.DEFER_BLOCKING 0x0 ;  /* 0x0000000000007b1d */ /* 0x000fec0000010000 */
[----:B-1----:R-:W3:Y:S01]  /*0b50*/  LDG.E.64 R18, desc[UR20][R16.64] ;  /* 0x0000001410127981 */ /* 0x002ee2000c1e1b00 */
[----:B--2---:R-:W-:Y:S01]  /*0b60*/  DMUL R14, R10, 0.5 ;  /* 0x3fe000000a0e7828 */ /* 0x004fe20000000000 */
[----:B------:R-:W1:Y:S01]  /*0b70*/  LDC.64 R34, c[0x0][0x388] ;  /* 0x0000e200ff227b82 */ /* 0x000e620000000a00 */
[----:B0-----:R-:W-:-:S06]  /*0b80*/  DADD R12, RZ, R12 ;  /* 0x00000000ff0c7229 */ /* 0x001fcc000000000c */
[----:B---3--:R-:W-:-:S14]  /*0b90*/  DSETP.NEU.AND P0, PT, R18, R14, PT ;  /* 0x0000000e1200722a */ /* 0x008fdc0003f0d000 */
[----:B------:R-:W-:Y:S06]  /*0ba0*/  @!P0 BAR.SYNC.DEFER_BLOCKING 0x0 ;  /* 0x0000000000008b1d */ /* 0x000fec0000010000 */
[----:B-1----:R-:W-:Y:S05]  /*0bb0*/  @!P0 BRA `(.L_x_505) ;  /* 0x0000000000188947 */ /* 0x002fea0003800000 */
[----:B------:R-:W-:-:S14]  /*0bc0*/  DSETP.NEU.AND P0, PT, R18, R10, PT ;  /* 0x0000000a1200722a */ /* 0x000fdc0003f0d000 */
[----:B------:R-:W-:Y:S06]  /*0bd0*/  @!P0 BAR.SYNC.DEFER_BLOCKING 0x0 ;  /* 0x0000000000008b1d */ /* 0x000fec0000010000 */
[----:B------:R-:W-:Y:S05]  /*0be0*/  @!P0 BRA `(.L_x_505) ;  /* 0x00000000000c8947 */ /* 0x000fea0003800000 */
[----:B------:R-:W-:-:S14]  /*0bf0*/  DSETP.NEU.AND P0, PT, R18, UR38, PT ;  /* 0x0000002612007e2a */ /* 0x000fdc000bf0d000 */
[----:B------:R-:W-:Y:S08]  /*0c00*/  @!P0 BAR.SYNC.DEFER_BLOCKING 0x0 ;  /* 0x0000000000008b1d */ /* 0x000ff00000010000 */
[----:B------:R-:W-:Y:S06]  /*0c10*/  @P0 BAR.SYNC.DEFER_BLOCKING 0x0 ;  /* 0x0000000000000b1d */ /* 0x000fec0000010000 */
.L_x_505:
[----:B------:R0:W-:Y:S01]  /*0c20*/  STS.64 [R27], R12 ;  /* 0x0000000c1b007388 */ /* 0x0001e20000000a00 */
[----:B------:R-:W-:Y:S06]  /*0c30*/  BAR.SYNC.DEFER_BLOCKING 0x0 ;  /* 0x0000000000007b1d */ /* 0x000fec0000010000 */
[----:B------:R1:W2:Y:S02]  /*0c40*/  LDS.64 R24, [R0] ;  /* 0x0000000000187984 */ /* 0x0002a40000000a00 */
[----:B------:R-:W-:Y:S06]  /*0c50*/  BAR.SYNC.DEFER_BLOCKING 0x0 ;  /* 0x0000000000007b1d */ /* 0x000fec0000010000 */
[----:B------:R-:W0:Y:S02]  /*0c60*/  LDG.E.64 R18, desc[UR20][R16.64] ;  /* 0x0000001410127981 */ /* 0x000e24000c1e1b00 */
[----:B------:R-:W-:Y:S06]  /*0c70*/  BAR.SYNC.DEFER_BLOCKING 0x0 ;  /* 0x0000000000007b1d */ /* 0x000fec0000010000 */
[----:B------:R-:W3:Y:S04]  /*0c80*/  LDG.E.64 R20, desc[UR20][R16.64] ;  /* 0x0000001410147981 */ /* 0x000ee8000c1e1b00 */
[----:B------:R-:W4:Y:S01]  /*0c90*/  LDG.E.64 R46, desc[UR20][R34.64+0x10] ;  /* 0x00001014222e7981 */ /* 0x000f22000c1e1b00 */
[----:B------:R-:W-:Y:S06]  /*0ca0*/  BAR.SYNC.DEFER_BLOCKING 0x0 ;  /* 0x0000000000007b1d */ /* 0x000fec0000010000 */
[----:B------:R-:W2:Y:S04]  /*0cb0*/  LDG.E.64 R22, desc[UR20][R16.64] ;  /* 0x0000001410167981 */ /* 0x000ea8000c1e1b00 */
[----:B------:R-:W2:Y:S01]  /*0cc0*/  LDG.E.64 R32, desc[UR20][R34.64+0x10] ;  /* 0x0000101422207981 */ /* 0x000ea2000c1e1b00 */
[----:B------:R-:W-:Y:S01]  /*0cd0*/  UMOV UR4, URZ ;  /* 0x000000ff00047c82 */ /* 0x000fe20008000000 */
[----:B------:R-:W-:Y:S01]  /*0ce0*/  UMOV UR9, 0x40000000 ;  /* 0x4000000000097882 */ /* 0x000fe20000000000 */
[----:B0-----:R-:W-:-:S08]  /*0cf0*/  DMUL R12, R18, UR24 ;  /* 0x00000018120c7c28 */ /* 0x001fd00008000000 */
[----:B------:R-:W-:-:S08]  /*0d00*/  DMUL R18, RZ, R12 ;  /* 0x0000000cff127228 */ /* 0x000fd00000000000 */
[----:B---3-5:R-:W-:-:S08]  /*0d10*/  DFMA R20, R20, -R28, R18 ;  /* 0x8000001c1414722b */ /* 0x028fd00000000012 */
[----:B----4-:R-:W-:Y:S02]  /*0d20*/  DADD R46, R20, R46 ;  /* 0x00000000142e7229 */ /* 0x010fe4000000002e */
[C---:B--2---:R-:W-:Y:S02]  /*0d30*/  DSETP.NEU.AND P0, PT, R22.reuse, R14, PT ;  /* 0x0000000e1600722a */ /* 0x044fe40003f0d000 */
        /* <DEDUP_REMOVED lines=9> */
[----:B------:R-:W-:Y:S05]  /*0dd0*/  CALL.REL.NOINC `($_Z9paths_rk2PdS_S_$__internal_accurate_pow) ;  /* 0x000000ec00947944 */ /* 0x000fea0003c00000 */
[----:B------:R-:W-:Y:S05]  /*0de0*/  BSYNC.RECONVERGENT B0 ;  /* 0x0000000000007941 */ /* 0x000fea0003800200 */
.L_x_507:
        /* <DEDUP_REMOVED lines=17> */
.L_x_509:
[----:B------:R-:W-:Y:S05]  /*0f00*/  BSYNC.RECONVERGENT B0 ;  /* 0x0000000000007941 */ /* 0x000fea0003800200 */
.L_x_508:
[----:B------:R-:W-:Y:S01]  /*0f10*/  DADD R14, -RZ, -R14 ;  /* 0x00000000ff0e7229 */ /* 0x000fe2000000090e */
[----:B------:R-:W-:Y:S01]  /*0f20*/  BSSY.RECONVERGENT B0, `(.L_x_510) ;  /* 0x000000a000007945 */ /* 0x000fe20003800200 */
[--C-:B------:R-:W-:Y:S01]  /*0f30*/  DADD R16, -RZ, |R12|.reuse ;  /* 0x00000000ff107229 */ /* 0x100fe2000000050c */
[----:B------:R-:W-:Y:S01]  /*0f40*/  MOV R18, 0xfc0 ;  /* 0x00000fc000127802 */ /* 0x000fe20000000f00 */
[C---:B------:R-:W-:Y:S01]  /*0f50*/  DSETP.NEU.AND P1, PT, |R12|.reuse, +INF , PT ;  /* 0x7ff000000c00742a */ /* 0x040fe20003f2d200 */
[----:B------:R-:W-:Y:S01]  /*0f60*/  UISETP.NE.AND UP1, UPT, UR5, 0x7ff00000, UPT ;  /* 0x7ff000000500788c */ /* 0x000fe2000bf25270 */
[C---:B------:R-:W-:Y:S02]  /*0f70*/  DSETP.NAN.AND P2, PT, R12.reuse, R12, PT ;  /* 0x0000000c0c00722a */ /* 0x040fe40003f48000 */
[----:B------:R-:W-:Y:S02]  /*0f80*/  DSETP.NEU.AND P3, PT, R12, RZ, PT ;  /* 0x000000ff0c00722a */ /* 0x000fe40003f6d000 */
[----:B------:R-:W-:-:S02]  /*0f90*/  FSEL R10, R14, RZ, P4 ;  /* 0x000000ff0e0a7208 */ /* 0x000fc40002000000 */
[----:B------:R-:W-:-:S10]  /*0fa0*/  FSEL R11, R15, -1.875, P4 ;  /* 0xbff000000f0b7808 */ /* 0x000fd40002000000 */
[----:B------:R-:W-:Y:S05]  /*0fb0*/  CALL.REL.NOINC `($_Z9paths_rk2PdS_S_$__internal_accurate_pow) ;  /* 0x000000ec001c7944 */ /* 0x000fea0003c00000 */
[----:B------:R-:W-:Y:S05]  /*0fc0*/  BSYNC.RECONVERGENT B0 ;  /* 0x0000000000007941 */ /* 0x000fea0003800200 */
.L_x_510:
[----:B------:R-:W-:Y:S01]  /*0fd0*/  DADD R12, R12, 2 ;  /* 0x400000000c0c7429 */ /* 0x000fe20000000000 */
[----:B------:R-:W-:Y:S01]  /*0fe0*/  PLOP3.LUT P4, PT, PT, PT, UP1, 0x80, 0x8 ;  /* 0x000000000008781c */ /* 0x000fe20003f8f018 */
[----:B------:R-:W-:Y:S01]  /*0ff0*/  BSSY.RECONVERGENT B1, `(.L_x_511) ;  /* 0x0000020000017945 */ /* 0x000fe20003800200 */
[----:B------:R-:W-:Y:S02]  /*1000*/  PLOP3.LUT P5, PT, PT, PT, UP1, 0x80, 0x8 ;  /* 0x000000000008781c */ /* 0x000fe40003faf018 */
[----:B------:R-:W-:Y:S02]  /*1010*/  FSEL R17, R17, RZ, P3 ;  /* 0x000000ff11117208 */ /* 0x000fe40001800000 */
[----:B------:R-:W-:-:S03]  /*1020*/  FSEL R16, R16, RZ, P3 ;  /* 0x000000ff10107208 */ /* 0x000fc60001800000 */
[----:B------:R-:W-:Y:S02]  /*1030*/  FSEL R14, R12, R17, P2 ;  /* 0x000000110c0e7208 */ /* 0x000fe40001000000 */
[----:B------:R-:W-:Y:S02]  /*1040*/  FSEL R12, R13, R16, P2 ;  /* 0x000000100d0c7208 */ /* 0x000fe40001000000 */
[----:B------:R-:W-:Y:S02]  /*1050*/  @!P4 FSEL R17, R14, RZ, P1 ;  /* 0x000000ff0e11c208 */ /* 0x000fe40000800000 */
[----:B------:R-:W-:Y:S02]  /*1060*/  @!P5 FSEL R16, R12, +QNAN , P1 ;  /* 0x7ff000000c10d808 */ /* 0x000fe40000800000 */
[----:B------:R-:W-:Y:S01]  /*1070*/  FSETP.GEU.AND P1, PT, |R11|, 6.5827683646048100446e-37, PT ;  /* 0x036000000b00780b */ /* 0x000fe20003f2e200 */
[----:B------:R-:W-:Y:S02]  /*1080*/  IMAD.MOV.U32 R12, RZ, RZ, R17 ;  /* 0x000000ffff0c7224 */ /* 0x000fe400078e0011 */
[----:B------:R-:W-:-:S06]  /*1090*/  IMAD.MOV.U32 R13, RZ, RZ, R16 ;  /* 0x000000ffff0d7224 */ /* 0x000fcc00078e0010 */
[----:B------:R-:W-:-:S10]  /*10a0*/  DADD R12, R12, R12 ;  /* 0x000000000c0c7229 */ /* 0x000fd4000000000c */
[----:B------:R-:W-:Y:S02]  /*10b0*/  FSEL R19, R13, 2, P0 ;  /* 0x400000000d137808 */ /* 0x000fe40000000000 */
[----:B------:R-:W-:Y:S02]  /*10c0*/  FSEL R18, R12, RZ, P0 ;  /* 0x000000ff0c127208 */ /* 0x000fe40000000000 */
[----:B------:R-:W0:Y:S01]  /*10d0*/  MUFU.RCP64H R13, R19 ;  /* 0x00000013000d7308 */ /* 0x000e220000001800 */
[----:B------:R-:W-:-:S06]  /*10e0*/  MOV R12, 0x1 ;  /* 0x00000001000c7802 */ /* 0x000fcc0000000f00 */
        /* <DEDUP_REMOVED lines=15> */
[----:B------:R-:W-:Y:S05]  /*11e0*/  CALL.REL.NOINC `($__internal_2_$__cuda_sm20_div_rn_f64_full) ;  /* 0x000000e000547944 */ /* 0x000fea0003c00000 */
.L_x_512:
[----:B------:R-:W-:Y:S05]  /*11f0*/  BSYNC.RECONVERGENT B1 ;  /* 0x0000000000017941 */ /* 0x000fea0003800200 */
.L_x_511:
        /* <DEDUP_REMOVED lines=52> */
[----:B------:R-:W-:-:S05]  /*1540*/  @!P1 SHF.R.S32.HI R11, RZ, 0x1, R11 ;  /* 0x00000001ff0b9819 */ /* 0x000fca000001140b */
[----:B------:R-:W-:Y:S02]  /*1550*/  @!P1 IMAD.IADD R10, R10, 0x1, -R11 ;  /* 0x000000010a0a9824 */ /* 0x000fe400078e0a0b */
[----:B------:R-:W-:-:S03]  /*1560*/  @!P1 IMAD R11, R11, 0x100000, R15 ;  /* 0x001000000b0b9824 */ /* 0x000fc600078e020f */
[----:B------:R-:W-:Y:S01]  /*1570*/  @!P1 LEA R15, R10, 0x3ff00000, 0x14 ;  /* 0x3ff000000a0f9811 */ /* 0x000fe200078ea0ff */
[----:B------:R-:W-:Y:S02]  /*1580*/  @!P1 IMAD.MOV.U32 R10, RZ, RZ, R14 ;  /* 0x000000ffff0a9224 */ /* 0x000fe400078e000e */
[----:B------:R-:W-:-:S06]  /*1590*/  @!P1 IMAD.MOV.U32 R14, RZ, RZ, RZ ;  /* 0x000000ffff0e9224 */ /* 0x000fcc00078e00ff */
[----:B------:R-:W-:-:S11]  /*15a0*/  @!P1 DMUL R12, R10, R14 ;  /* 0x0000000e0a0c9228 */ /* 0x000fd60000000000 */
.L_x_514:
[----:B------:R-:W-:Y:S05]  /*15b0*/  BSYNC.RECONVERGENT B0 ;  /* 0x0000000000007941 */ /* 0x000fea0003800200 */
.L_x_513:
[----:B------:R-:W-:Y:S01]  /*15c0*/  DMUL R10, R6, R12 ;  /* 0x0000000c060a7228 */ /* 0x000fe20000000000 */
[----:B------:R-:W-:Y:S10]  /*15d0*/  BRA `(.L_x_515) ;  /* 0x0000001400347947 */ /* 0x000ff40003800000 */
.L_x_506:
[----:B------:R-:W-:-:S14]  /*15e0*/  DSETP.NEU.AND P0, PT, R22, R10, PT ;  /* 0x0000000a1600722a */ /* 0x000fdc0003f0d000 */
[----:B------:R-:W-:Y:S05]  /*15f0*/  @P0 BRA `(.L_x_516) ;  /* 0x0000000800280947 */ /* 0x000fea0003800000 */
        /* <DEDUP_REMOVED lines=8> */
.L_x_517:
        /* <DEDUP_REMOVED lines=17> */
.L_x_519:
[----:B------:R-:W-:Y:S05]  /*1790*/  BSYNC.RECONVERGENT B0 ;  /* 0x0000000000007941 */ /* 0x000fea0003800200 */
.L_x_518:
        /* <DEDUP_REMOVED lines=12> */
.L_x_520:
        /* <DEDUP_REMOVED lines=15> */
[----:B------:R-:W-:Y:S01]  /*1950*/  FSEL R18, R12, RZ, P0 ;  /* 0x000000ff0c127208 */ /* 0x000fe20000000000 */
[----:B------:R-:W-:Y:S01]  /*1960*/  IMAD.MOV.U32 R12, RZ, RZ, 0x1 ;  /* 0x00000001ff0c7424 */ /* 0x000fe200078e00ff */
[----:B------:R-:W0:Y:S05]  /*1970*/  MUFU.RCP64H R13, R19 ;  /* 0x00000013000d7308 */ /* 0x000e2a0000001800 */
        /* <DEDUP_REMOVED lines=16> */
.L_x_522:
[----:B------:R-:W-:Y:S05]  /*1a80*/  BSYNC.RECONVERGENT B1 ;  /* 0x0000000000017941 */ /* 0x000fea0003800200 */
.L_x_521:
[----:B------:R-:W-:Y:S01]  /*1a90*/  IMAD.MOV.U32 R10, RZ, RZ, 0x652b82fe ;  /* 0x652b82feff0a7424 */ /* 0x000fe200078e00ff */
[----:B------:R-:W-:Y:S01]  /*1aa0*/  UMOV UR10, 0xfefa39ef ;  /* 0xfefa39ef000a7882 */ /* 0x000fe20000000000 */
[----:B------:R-:W-:Y:S01]  /*1ab0*/  IMAD.MOV.U32 R11, RZ, RZ, 0x3ff71547 ;  /* 0x3ff71547ff0b7424 */ /* 0x000fe200078e00ff */
[----:B------:R-:W-:Y:S01]  /*1ac0*/  UMOV UR11, 0x3fe62e42 ;  /* 0x3fe62e42000b7882 */ /* 0x000fe20000000000 */
[----:B------:R-:W-:Y:S01]  /*1ad0*/  FSETP.GEU.AND P0, PT, |R17|, 4.1917929649353027344, PT ;  /* 0x4086232b1100780b */ /* 0x000fe20003f0e200 */
[----:B------:R-:W-:Y:S01]  /*1ae0*/  IMAD.MOV.U32 R18, RZ, RZ, 0x667f3bcd ;  /* 0x667f3bcdff127424 */ /* 0x000fe200078e00ff */
[----:B------:R-:W-:Y:S01]  /*1af0*/  BSSY.RECONVERGENT B0, `(.L_x_523) ;  /* 0x0000038000007945 */ /* 0x000fe20003800200 */
[----:B------:R-:W-:Y:S01]  /*1b00*/  IMAD.MOV.U32 R19, RZ, RZ, 0x3fe6a09e ;  /* 0x3fe6a09eff137424 */ /* 0x000fe200078e00ff */
[----:B------:R-:W-:-:S05]  /*1b10*/  DFMA R10, R16, R10, 6.75539944105574400000e+15 ;  /* 0x43380000100a742b */ /* 0x000fca000000000a */
[----:B------:R-:W-:-:S03]  /*1b20*/  DMUL R18, R18, UR22 ;  /* 0x0000001612127c28 */ /* 0x000fc60008000000 */
        /* <DEDUP_REMOVED lines=52> */
.L_x_524:
[----:B------:R-:W-:Y:S05]  /*1e70*/  BSYNC.RECONVERGENT B0 ;  /* 0x0000000000007941 */ /* 0x000fea0003800200 */
.L_x_523:
[----:B------:R-:W-:Y:S01]  /*1e80*/  DMUL R10, R18, R12 ;  /* 0x0000000c120a7228 */ /* 0x000fe20000000000 */
[----:B------:R-:W-:Y:S10]  /*1e90*/  BRA `(.L_x_515) ;  /* 0x0000000c00047947 */ /* 0x000ff40003800000 */
.L_x_516:
        /* <DEDUP_REMOVED lines=10> */
.L_x_526:
        /* <DEDUP_REMOVED lines=17> */
.L_x_528:
[----:B------:R-:W-:Y:S05]  /*2050*/  BSYNC.RECONVERGENT B0 ;  /* 0x0000000000007941 */ /* 0x000fea0003800200 */
.L_x_527:
        /* <DEDUP_REMOVED lines=12> */
.L_x_529:
        /* <DEDUP_REMOVED lines=34> */
.L_x_531:
[----:B------:R-:W-:Y:S05]  /*2340*/  BSYNC.RECONVERGENT B1 ;  /* 0x0000000000017941 */ /* 0x000fea0003800200 */
.L_x_530:
        /* <DEDUP_REMOVED lines=59> */
.L_x_533:
[----:B------:R-:W-:Y:S05]  /*2700*/  BSYNC.RECONVERGENT B0 ;  /* 0x0000000000007941 */ /* 0x000fea0003800200 */
.L_x_532:
[----:B------:R-:W-:Y:S01]  /*2710*/  DMUL R10, R4, R12 ;  /* 0x0000000c040a7228 */ /* 0x000fe20000000000 */
[----:B------:R-:W-:Y:S10]  /*2720*/  BRA `(.L_x_515) ;  /* 0x0000000000e07947 */ /* 0x000ff40003800000 */
.L_x_525:
[----:B------:R-:W0:Y:S01]  /*2730*/  MUFU.RCP64H R11, UR37 ;  /* 0x00000025000b7d08 */ /* 0x000e220008001800 */
[----:B------:R-:W-:Y:S01]  /*2740*/  IMAD.U32 R14, RZ, RZ, UR36 ;  /* 0x00000024ff0e7e24 */ /* 0x000fe2000f8e00ff */
[----:B------:R-:W-:Y:S01]  /*2750*/  DMUL R20, R12, UR30 ;  /* 0x0000001e0c147c28 */ /* 0x000fe20008000000 */
[----:B------:R-:W-:Y:S01]  /*2760*/  IMAD.U32 R15, RZ, RZ, UR37 ;  /* 0x00000025ff0f7e24 */ /* 0x000fe2000f8e00ff */
[----:B------:R-:W-:Y:S01]  /*2770*/  BAR.SYNC.DEFER_BLOCKING 0x0 ;  /* 0x0000000000007b1d */ /* 0x000fe20000010000 */
[----:B------:R-:W-:-:S07]  /*2780*/  IMAD.MOV.U32 R10, RZ, RZ, 0x1 ;  /* 0x00000001ff0a7424 */ /* 0x000fce00078e00ff */
[----:B------:R-:W-:Y:S01]  /*2790*/  FSETP.GEU.AND P1, PT, |R21|, 6.5827683646048100446e-37, PT ;  /* 0x036000001500780b */ /* 0x000fe20003f2e200 */
[----:B0-----:R-:W-:-:S08]  /*27a0*/  DFMA R14, R10, -R14, 1 ;  /* 0x3ff000000a0e742b */ /* 0x001fd0000000080e */
[----:B------:R-:W-:-:S08]  /*27b0*/  DFMA R14, R14, R14, R14 ;  /* 0x0000000e0e0e722b */ /* 0x000fd0000000000e */
[----:B------:R-:W-:Y:S01]  /*27c0*/  DFMA R14, R10, R14, R10 ;  /* 0x0000000e0a0e722b */ /* 0x000fe2000000000a */
[----:B------:R-:W-:Y:S02]  /*27d0*/  IMAD.U32 R10, RZ, RZ, UR36 ;  /* 0x00000024ff0a7e24 */ /* 0x000fe4000f8e00ff */
[----:B------:R-:W-:-:S06]  /*27e0*/  IMAD.U32 R11, RZ, RZ, UR37 ;  /* 0x00000025ff0b7e24 */ /* 0x000fcc000f8e00ff */
[----:B------:R-:W-:-:S08]  /*27f0*/  DFMA R10, R14, -R10, 1 ;  /* 0x3ff000000e0a742b */ /* 0x000fd0000000080a */
[----:B------:R-:W-:-:S08]  /*2800*/  DFMA R10, R14, R10, R14 ;  /* 0x0000000a0e0a722b */ /* 0x000fd0000000000e */
[----:B------:R-:W-:-:S08]  /*2810*/  DMUL R16, R20, R10 ;  /* 0x0000000a14107228 */ /* 0x000fd00000000000 */
[----:B------:R-:W-:-:S08]  /*2820*/  DFMA R12, R16, -UR36, R20 ;  /* 0x80000024100c7c2b */ /* 0x000fd00008000014 */
[----:B------:R-:W-:-:S10]  /*2830*/  DFMA R16, R10, R12, R16 ;  /* 0x0000000c0a10722b */ /* 0x000fd40000000010 */
[----:B------:R-:W-:-:S05]  /*2840*/  FFMA R10, RZ, UR37, R17 ;  /* 0x00000025ff0a7c23 */ /* 0x000fca0008000011 */
[----:B------:R-:W-:-:S13]  /*2850*/  FSETP.GT.AND P0, PT, |R10|, 1.469367938527859385e-39, PT ;  /* 0x001000000a00780b */ /* 0x000fda0003f04200 */
[----:B------:R-:W-:Y:S05]  /*2860*/  @P0 BRA P1, `(.L_x_534) ;  /* 0x00000000001c0947 */ /* 0x000fea0000800000 */
[----:B------:R-:W-:Y:S02]  /*2870*/  IMAD.U32 R17, RZ, RZ, UR37 ;  /* 0x00000025ff117e24 */ /* 0x000fe4000f8e00ff */
[----:B------:R-:W-:Y:S01]  /*2880*/  IMAD.U32 R18, RZ, RZ, UR36 ;  /* 0x00000024ff127e24 */ /* 0x000fe2000f8e00ff */
[----:B------:R-:W-:Y:S01]  /*2890*/  MOV R18, 0x28e0 ;  /* 0x000028e000127802 */ /* 0x000fe20000000f00 */
[----:B------:R-:W-:Y:S02]  /*28a0*/  IMAD.U32 R16, RZ, RZ, UR36 ;  /* 0x00000024ff107e24 */ /* 0x000fe4000f8e00ff */
[----:B------:R-:W-:Y:S02]  /*28b0*/  IMAD.U32 R19, RZ, RZ, UR37 ;  /* 0x00000025ff137e24 */ /* 0x000fe4000f8e00ff */
[----:B------:R-:W-:-:S07]  /*28c0*/  IMAD.MOV.U32 R17, RZ, RZ, R21 ;  /* 0x000000ffff117224 */ /* 0x000fce00078e0015 */
[----:B------:R-:W-:Y:S05]  /*28d0*/  CALL.REL.NOINC `($__internal_2_$__cuda_sm20_div_rn_f64_full) ;  /* 0x000000c800987944 */ /* 0x000fea0003c00000 */
.L_x_534:
        /* <DEDUP_REMOVED lines=25> */
[----:B------:R-:W-:Y:S05]  /*2a70*/  CALL.REL.NOINC `($__internal_3_$__cuda_sm20_dsqrt_rn_f64_mediumpath_v1) ;  /* 0x000000cc00c47944 */ /* 0x000fea0003c00000 */
.L_x_536:
[----:B------:R-:W-:Y:S05]  /*2a80*/  BSYNC.RECONVERGENT B0 ;  /* 0x0000000000007941 */ /* 0x000fea0003800200 */
.L_x_535:
[----:B------:R-:W-:Y:S02]  /*2a90*/  IMAD.MOV.U32 R10, RZ, RZ, R18 ;  /* 0x000000ffff0a7224 */ /* 0x000fe400078e0012 */
[----:B------:R-:W-:-:S07]  /*2aa0*/  IMAD.MOV.U32 R11, RZ, RZ, R19 ;  /* 0x000000ffff0b7224 */ /* 0x000fce00078e0013 */
.L_x_515:
[----:B------:R-:W-:Y:S06]  /*2ab0*/  BAR.SYNC.DEFER_BLOCKING 0x0 ;  /* 0x0000000000007b1d */ /* 0x000fec0000010000 */
[----:B------:R-:W-:Y:S01]  /*2ac0*/  DSETP.NEU.AND P0, PT, |R46|, +INF , PT ;  /* 0x7ff000002e00742a */ /* 0x000fe20003f0d200 */
[----:B------:R-:W-:-:S13]  /*2ad0*/  BSSY.RECONVERGENT B2, `(.L_x_537) ;  /* 0x000001c000027945 */ /* 0x000fda0003800200 */
[----:B------:R-:W-:Y:S01]  /*2ae0*/  @!P0 DMUL R32, RZ, R46 ;  /* 0x0000002eff208228 */ /* 0x000fe20000000000 */
[----:B------:R-:W-:Y:S01]  /*2af0*/  @!P0 MOV R34, 0x1 ;  /* 0x0000000100228802 */ /* 0x000fe20000000f00 */
[----:B------:R-:W-:Y:S09]  /*2b00*/  @!P0 BRA `(.L_x_538) ;  /* 0x0000000000608947 */ /* 0x000ff20003800000 */
[----:B------:R-:W-:Y:S01]  /*2b10*/  UMOV UR10, 0x6dc9c883 ;  /* 0x6dc9c883000a7882 */ /* 0x000fe20000000000 */
[----:B------:R-:W-:Y:S01]  /*2b20*/  UMOV UR11, 0x3fe45f30 ;  /* 0x3fe45f30000b7882 */ /* 0x000fe20000000000 */
[C---:B------:R-:W-:Y:S01]  /*2b30*/  DSETP.GE.AND P0, PT, |R46|.reuse, 2.14748364800000000000e+09, PT ;  /* 0x41e000002e00742a */ /* 0x040fe20003f06200 */
[----:B------:R-:W-:Y:S01]  /*2b40*/  BSSY.RECONVERGENT B3, `(.L_x_539) ;  /* 0x0000013000037945 */ /* 0x000fe20003800200 */
[----:B------:R-:W-:Y:S01]  /*2b50*/  DMUL R12, R46, UR10 ;  /* 0x0000000a2e0c7c28 */ /* 0x000fe20008000000 */
[----:B------:R-:W-:Y:S01]  /*2b60*/  UMOV UR10, 0x54442d18 ;  /* 0x54442d18000a7882 */ /* 0x000fe20000000000 */
[----:B------:R-:W-:-:S04]  /*2b70*/  UMOV UR11, 0x3ff921fb ;  /* 0x3ff921fb000b7882 */ /* 0x000fc80000000000 */
        /* <DEDUP_REMOVED lines=11> */
[----:B------:R-:W-:-:S07]  /*2c30*/  MOV R48, 0x2c50 ;  /* 0x00002c5000307802 */ /* 0x000fce0000000f00 */
[----:B------:R-:W-:Y:S05]  /*2c40*/  CALL.REL.NOINC `($_Z9paths_rk2PdS_S_$__internal_trig_reduction_slowpathd) ;  /* 0x000000d800bc7944 */ /* 0x000fea0003c00000 */
[----:B------:R-:W-:Y:S02]  /*2c50*/  IMAD.MOV.U32 R32, RZ, RZ, R18 ;  /* 0x000000ffff207224 */ /* 0x000fe400078e0012 */
[----:B------:R-:W-:-:S07]  /*2c60*/  IMAD.MOV.U32 R33, RZ, RZ, R19 ;  /* 0x000000ffff217224 */ /* 0x000fce00078e0013 */
.L_x_540:
[----:B------:R-:W-:Y:S05]  /*2c70*/  BSYNC.RECONVERGENT B3 ;  /* 0x0000000000037941 */ /* 0x000fea0003800200 */
.L_x_539:
[----:B------:R-:W-:-:S07]  /*2c80*/  VIADD R34, R17, 0x1 ;  /* 0x0000000111227836 */ /* 0x000fce0000000000 */
.L_x_538:
[----:B------:R-:W-:Y:S05]  /*2c90*/  BSYNC.RECONVERGENT B2 ;  /* 0x0000000000027941 */ /* 0x000fea0003800200 */
.L_x_537:
        /* <DEDUP_REMOVED lines=12> */
[----:B------:R-:W-:Y:S01]  /*2d60*/  IMAD.MOV.U32 R35, RZ, RZ, 0x3da8ff83 ;  /* 0x3da8ff83ff237424 */ /* 0x000fe200078e00ff */
[----:B------:R-:W-:-:S02]  /*2d70*/  DSETP.NEU.AND P1, PT, |R26|, +INF , PT ;  /* 0x7ff000001a00742a */ /* 0x000fc40003f2d200 */
[----:B------:R-:W-:Y:S02]  /*2d80*/  FSEL R40, R40, -8.06006814911005101289e+34, !P0 ;  /* 0xf9785eba28287808 */ /* 0x000fe40004000000 */
        /* <DEDUP_REMOVED lines=12> */
[----:B------:R-:W-:Y:S01]  /*2e50*/  LOP3.LUT P0, RZ, R34, 0x2, RZ, 0xc0, !PT ;  /* 0x0000000222ff7812 */ /* 0x000fe2000780c0ff */
[----:B------:R-:W-:-:S03]  /*2e60*/  @!P1 DMUL R34, RZ, R26 ;  /* 0x0000001aff229228 */ /* 0x000fc60000000000 */
        /* <DEDUP_REMOVED lines=24> */
[----:B------:R-:W-:Y:S05]  /*2ff0*/  CALL.REL.NOINC `($_Z9paths_rk2PdS_S_$__internal_trig_reduction_slowpathd) ;  /* 0x000000d400d07944 */ /* 0x000fea0003c00000 */
[----:B------:R-:W-:Y:S02]  /*3000*/  IMAD.MOV.U32 R34, RZ, RZ, R18 ;  /* 0x000000ffff227224 */ /* 0x000fe400078e0012 */
[----:B------:R-:W-:-:S07]  /*3010*/  IMAD.MOV.U32 R35, RZ, RZ, R19 ;  /* 0x000000ffff237224 */ /* 0x000fce00078e0013 */
.L_x_544:
[----:B------:R-:W-:Y:S05]  /*3020*/  BSYNC.RECONVERGENT B3 ;  /* 0x0000000000037941 */ /* 0x000fea0003800200 */
.L_x_543:
[----:B------:R-:W-:-:S07]  /*3030*/  VIADD R36, R17, 0x1 ;  /* 0x0000000111247836 */ /* 0x000fce0000000000 */
.L_x_542:
[----:B------:R-:W-:Y:S05]  /*3040*/  BSYNC.RECONVERGENT B2 ;  /* 0x0000000000027941 */ /* 0x000fea0003800200 */
.L_x_541:
        /* <DEDUP_REMOVED lines=39> */
[----:B------:R-:W-:-:S08]  /*32c0*/  DMUL R20, R10, UR26 ;  /* 0x0000001a0a147c28 */ /* 0x000fd00008000000 */
        /* <DEDUP_REMOVED lines=12> */
.L_x_546:
[----:B------:R-:W-:Y:S05]  /*3390*/  BSYNC.RECONVERGENT B1 ;  /* 0x0000000000017941 */ /* 0x000fea0003800200 */
.L_x_545:
[----:B------:R-:W-:Y:S01]  /*33a0*/  DADD R16, R24, R16 ;  /* 0x0000000018107229 */ /* 0x000fe20000000010 */
[----:B------:R-:W0:Y:S06]  /*33b0*/  LDC.64 R22, c[0x0][0x380] ;  /* 0x0000e000ff167b82 */ /* 0x000e2c0000000a00 */
[----:B------:R1:W-:Y:S02]  /*33c0*/  STS.64 [R0], R16 ;  /* 0x0000001000007388 */ /* 0x0003e40000000a00 */
[----:B------:R-:W2:Y:S08]  /*33d0*/  LDC.64 R26, c[0x0][0x388] ;  /* 0x0000e200ff1a7b82 */ /* 0x000eb00000000a00 */
[----:B------:R-:W-:Y:S08]  /*33e0*/  BAR.SYNC.DEFER_BLOCKING 0x0 ;  /* 0x0000000000007b1d */ /* 0x000ff00000010000 */
[----:B-1----:R-:W1:Y:S01]  /*33f0*/  LDC.64 R16, c[0x3][0xb0] ;  /* 0x00c02c00ff107b82 */ /* 0x002e620000000a00 */
[----:B------:R3:W4:Y:S07]  /*3400*/  LDS.64 R24, [R2] ;  /* 0x0000000002187984 */ /* 0x00072e0000000a00 */
        /* <DEDUP_REMOVED lines=8> */
[----:B-1----:R-:W-:-:S02]  /*3490*/  DMUL R34, R16, 0.5 ;  /* 0x3fe0000010227828 */ /* 0x002fc40000000000 */
[----:B-----5:R-:W-:-:S08]  /*34a0*/  DMUL R10, R10, UR24 ;  /* 0x000000180a0a7c28 */ /* 0x020fd00008000000 */
[----:B------:R-:W-:-:S08]  /*34b0*/  DMUL R12, RZ, R10 ;  /* 0x0000000aff0c7228 */ /* 0x000fd00000000000 */
[----:B---3--:R-:W-:-:S08]  /*34c0*/  DFMA R14, R14, -R28, R12 ;  /* 0x8000001c0e0e722b */ /* 0x008fd0000000000c */
[----:B--2---:R-:W-:Y:S02]  /*34d0*/  DADD R46, R14, R46 ;  /* 0x000000000e2e7229 */ /* 0x004fe4000000002e */
[C---:B----4-:R-:W-:Y:S02]  /*34e0*/  DSETP.NEU.AND P0, PT, R18.reuse, R34, PT ;  /* 0x000000221200722a */ /* 0x050fe40003f0d000 */
        /* <DEDUP_REMOVED lines=11> */
.L_x_548:
        /* <DEDUP_REMOVED lines=17> */
.L_x_550:
[----:B------:R-:W-:Y:S05]  /*36b0*/  BSYNC.RECONVERGENT B0 ;  /* 0x0000000000007941 */ /* 0x000fea0003800200 */
.L_x_549:
        /* <DEDUP_REMOVED lines=12> */
.L_x_551:
        /* <DEDUP_REMOVED lines=34> */
.L_x_553:
[----:B------:R-:W-:Y:S05]  /*39a0*/  BSYNC.RECONVERGENT B1 ;  /* 0x0000000000017941 */ /* 0x000fea0003800200 */
.L_x_552:
        /* <DEDUP_REMOVED lines=53> */
[----:B------:R-:W-:Y:S01]  /*3d00*/  @!P1 IMAD.IADD R10, R10, 0x1, -R11 ;  /* 0x000000010a0a9824 */ /* 0x000fe200078e0a0b */
[----:B------:R-:W-:-:S04]  /*3d10*/  @!P1 LEA R11, R11, R15, 0x14 ;  /* 0x0000000f0b0b9211 */ /* 0x000fc800078ea0ff */
[----:B------:R-:W-:Y:S01]  /*3d20*/  @!P1 LEA R15, R10, 0x3ff00000, 0x14 ;  /* 0x3ff000000a0f9811 */ /* 0x000fe200078ea0ff */
[----:B------:R-:W-:Y:S02]  /*3d30*/  @!P1 IMAD.MOV.U32 R10, RZ, RZ, R14 ;  /* 0x000000ffff0a9224 */ /* 0x000fe400078e000e */
[----:B------:R-:W-:-:S06]  /*3d40*/  @!P1 IMAD.MOV.U32 R14, RZ, RZ, RZ ;  /* 0x000000ffff0e9224 */ /* 0x000fcc00078e00ff */
[----:B------:R-:W-:-:S11]  /*3d50*/  @!P1 DMUL R12, R10, R14 ;  /* 0x0000000e0a0c9228 */ /* 0x000fd60000000000 */
.L_x_555:
[----:B------:R-:W-:Y:S05]  /*3d60*/  BSYNC.RECONVERGENT B0 ;  /* 0x0000000000007941 */ /* 0x000fea0003800200 */
.L_x_554:
[----:B------:R-:W-:Y:S01]  /*3d70*/  DMUL R10, R6, R12 ;  /* 0x0000000c060a7228 */ /* 0x000fe20000000000 */
[----:B------:R-:W-:Y:S10]  /*3d80*/  BRA `(.L_x_556) ;  /* 0x0000001400347947 */ /* 0x000ff40003800000 */
.L_x_547:
        /* <DEDUP_REMOVED lines=10> */
.L_x_558:
        /* <DEDUP_REMOVED lines=17> */
.L_x_560:
[----:B------:R-:W-:Y:S05]  /*3f40*/  BSYNC.RECONVERGENT B0 ;  /* 0x0000000000007941 */ /* 0x000fea0003800200 */
.L_x_559:
        /* <DEDUP_REMOVED lines=12> */
.L_x_561:
        /* <DEDUP_REMOVED lines=34> */
.L_x_563:
[----:B------:R-:W-:Y:S05]  /*4230*/  BSYNC.RECONVERGENT B1 ;  /* 0x0000000000017941 */ /* 0x000fea0003800200 */
.L_x_562:
        /* <DEDUP_REMOVED lines=42> */
[----:B------:R-:W-:Y:S01]  /*44e0*/  DFMA R14, R14, R12, 1 ;  /* 0x3ff000000e0e742b */ /* 0x000fe2000000000c */
[----:B------:R-:W-:Y:S02]  /*44f0*/  IMAD.MOV.U32 R12, RZ, RZ, 0x667f3bcd ;  /* 0x667f3bcdff0c7424 */ /* 0x000fe400078e00ff */
[----:B------:R-:W-:-:S06]  /*4500*/  IMAD.MOV.U32 R13, RZ, RZ, 0x3fe6a09e ;  /* 0x3fe6a09eff0d7424 */ /* 0x000fcc00078e00ff */
[----:B------:R-:W-:Y:S01]  /*4510*/  DMUL R18, R12, UR22 ;  /* 0x000000160c127c28 */ /* 0x000fe20008000000 */
[----:B------:R-:W-:Y:S02]  /*4520*/  IMAD R13, R10, 0x100000, R15 ;  /* 0x001000000a0d7824 */ /* 0x000fe400078e020f */
[----:B------:R-:W-:Y:S01]  /*4530*/  IMAD.MOV.U32 R12, RZ, RZ, R14 ;  /* 0x000000ffff0c7224 */ /* 0x000fe200078e000e */
[----:B------:R-:W-:Y:S07]  /*4540*/  @!P0 BRA `(.L_x_565) ;  /* 0x0000000000348947 */ /* 0x000fee0003800000 */
        /* <DEDUP_REMOVED lines=13> */
.L_x_565:
[----:B------:R-:W-:Y:S05]  /*4620*/  BSYNC.RECONVERGENT B0 ;  /* 0x0000000000007941 */ /* 0x000fea0003800200 */
.L_x_564:
[----:B------:R-:W-:Y:S01]  /*4630*/  DMUL R10, R18, R12 ;  /* 0x0000000c120a7228 */ /* 0x000fe20000000000 */
[----:B------:R-:W-:Y:S10]  /*4640*/  BRA `(.L_x_556) ;  /* 0x0000000c00047947 */ /* 0x000ff40003800000 */
.L_x_557:
        /* <DEDUP_REMOVED lines=10> */
.L_x_567:
        /* <DEDUP_REMOVED lines=17> */
.L_x_569:
[----:B------:R-:W-:Y:S05]  /*4800*/  BSYNC.RECONVERGENT B0 ;  /* 0x0000000000007941 */ /* 0x000fea0003800200 */
.L_x_568:
        /* <DEDUP_REMOVED lines=12> */
.L_x_570:
        /* <DEDUP_REMOVED lines=34> */
.L_x_572:
[----:B------:R-:W-:Y:S05]  /*4af0*/  BSYNC.RECONVERGENT B1 ;  /* 0x0000000000017941 */ /* 0x000fea0003800200 */
.L_x_571:
        /* <DEDUP_REMOVED lines=59> */
.L_x_574:
[----:B------:R-:W-:Y:S05]  /*4eb0*/  BSYNC.RECONVERGENT B0 ;  /* 0x0000000000007941 */ /* 0x000fea0003800200 */
.L_x_573:
[----:B------:R-:W-:Y:S01]  /*4ec0*/  DMUL R10, R4, R12 ;  /* 0x0000000c040a7228 */ /* 0x000fe20000000000 */
[----:B------:R-:W-:Y:S10]  /*4ed0*/  BRA `(.L_x_556) ;  /* 0x0000000000e07947 */ /* 0x000ff40003800000 */
.L_x_566:
        /* <DEDUP_REMOVED lines=27> */
.L_x_575:
        /* <DEDUP_REMOVED lines=26> */
.L_x_577:
[----:B------:R-:W-:Y:S05]  /*5230*/  BSYNC.RECONVERGENT B0 ;  /* 0x0000000000007941 */ /* 0x000fea0003800200 */
.L_x_576:
[----:B------:R-:W-:Y:S02]  /*5240*/  IMAD.MOV.U32 R10, RZ, RZ, R18 ;  /* 0x000000ffff0a7224 */ /* 0x000fe400078e0012 */
[----:B------:R-:W-:-:S07]  /*5250*/  IMAD.MOV.U32 R11, RZ, RZ, R19 ;  /* 0x000000ffff0b7224 */ /* 0x000fce00078e0013 */
.L_x_556:
        /* <DEDUP_REMOVED lines=28> */
.L_x_581:
[----:B------:R-:W-:Y:S05]  /*5420*/  BSYNC.RECONVERGENT B3 ;  /* 0x0000000000037941 */ /* 0x000fea0003800200 */
.L_x_580:
[----:B------:R-:W-:-:S07]  /*5430*/  VIADD R34, R17, 0x1 ;  /* 0x0000000111227836 */ /* 0x000fce0000000000 */
.L_x_579:
[----:B------:R-:W-:Y:S05]  /*5440*/  BSYNC.RECONVERGENT B2 ;  /* 0x0000000000027941 */ /* 0x000fea0003800200 */
.L_x_578:
        /* <DEDUP_REMOVED lines=51> */
[----:B------:R-:W-:Y:S02]  /*5780*/  MOV R47, R33 ;  /* 0x00000021002f7202 */ /* 0x000fe40000000f00 */
[----:B------:R-:W-:-:S07]  /*5790*/  MOV R48, 0x57b0 ;  /* 0x000057b000307802 */ /* 0x000fce0000000f00 */
[----:B------:R-:W-:Y:S05]  /*57a0*/  CALL.REL.NOINC `($_Z9paths_rk2PdS_S_$__internal_trig_reduction_slowpathd) ;  /* 0x000000ac00e47944 */ /* 0x000fea0003c00000 */
[----:B------:R-:W-:Y:S02]  /*57b0*/  IMAD.MOV.U32 R34, RZ, RZ, R18 ;  /* 0x000000ffff227224 */ /* 0x000fe400078e0012 */
[----:B------:R-:W-:-:S07]  /*57c0*/  IMAD.MOV.U32 R35, RZ, RZ, R19 ;  /* 0x000000ffff237224 */ /* 0x000fce00078e0013 */
.L_x_585:
[----:B------:R-:W-:Y:S05]  /*57d0*/  BSYNC.RECONVERGENT B3 ;  /* 0x0000000000037941 */ /* 0x000fea0003800200 */
.L_x_584:
[----:B------:R-:W-:-:S07]  /*57e0*/  VIADD R36, R17, 0x1 ;  /* 0x0000000111247836 */ /* 0x000fce0000000000 */
.L_x_583:
[----:B------:R-:W-:Y:S05]  /*57f0*/  BSYNC.RECONVERGENT B2 ;  /* 0x0000000000027941 */ /* 0x000fea0003800200 */
.L_x_582:
        /* <DEDUP_REMOVED lines=9> */
[----:B------:R-:W-:Y:S01]  /*5890*/  BSSY.RECONVERGENT B1, `(.L_x_586) ;  /* 0x000002f000017945 */ /* 0x000fe20003800200 */
[----:B------:R-:W-:Y:S01]  /*58a0*/  IMAD.MOV.U32 R37, RZ, RZ, 0x3da8ff83 ;  /* 0x3da8ff83ff257424 */ /* 0x000fe200078e00ff */
[----:B------:R-:W-:Y:S01]  /*58b0*/  ISETP.NE.U32.AND P0, PT, R32, 0x1, PT ;  /* 0x000000012000780c */ /* 0x000fe20003f05070 */
[----:B------:R-:W-:-:S03]  /*58c0*/  DMUL R32, R34, R34 ;  /* 0x0000002222207228 */ /* 0x000fc60000000000 */
[----:B------:R-:W-:Y:S02]  /*58d0*/  FSEL R40, R40, -8.06006814911005101289e+34, !P0 ;  /* 0xf9785eba28287808 */ /* 0x000fe40004000000 */
[----:B------:R-:W-:-:S06]  /*58e0*/  FSEL R41, -R37, 0.11223486810922622681, !P0 ;  /* 0x3de5db6525297808 */ /* 0x000fcc0004000100 */
[----:B--2---:R-:W-:-:S08]  /*58f0*/  DFMA R12, R32, R40, R12 ;  /* 0x00000028200c722b */ /* 0x004fd0000000000c */
[C---:B------:R-:W-:Y:S01]  /*5900*/  DFMA R12, R32.reuse, R12, R14 ;  /* 0x0000000c200c722b */ /* 0x040fe2000000000e */
[----:B------:R-:W0:Y:S07]  /*5910*/  LDC.64 R14, c[0x3][0x58] ;  /* 0x00c01600ff0e7b82 */ /* 0x000e2e0000000a00 */
[----:B---3--:R-:W-:-:S08]  /*5920*/  DFMA R12, R32, R12, R16 ;  /* 0x0000000c200c722b */ /* 0x008fd00000000010 */
[----:B------:R-:W-:-:S08]  /*5930*/  DFMA R12, R32, R12, R18 ;  /* 0x0000000c200c722b */ /* 0x000fd00000000012 */
[----:B----4-:R-:W-:Y:S02]  /*5940*/  DFMA R20, R32, R12, R20 ;  /* 0x0000000c2014722b */ /* 0x010fe40000000014 */
[----:B------:R-:W0:Y:S01]  /*5950*/  MUFU.RCP64H R13, UR40 ;  /* 0x00000028000d7d08 */ /* 0x000e220008001800 */
[----:B------:R-:W-:-:S05]  /*5960*/  IMAD.MOV.U32 R12, RZ, RZ, 0x1 ;  /* 0x00000001ff0c7424 */ /* 0x000fca00078e00ff */
[----:B------:R-:W-:-:S08]  /*5970*/  DFMA R20, R32, R20, R22 ;  /* 0x000000142014722b */ /* 0x000fd00000000016 */
[----:B------:R-:W-:Y:S02]  /*5980*/  DFMA R34, R20, R34, R34 ;  /* 0x000000221422722b */ /* 0x000fe40000000022 */
[----:B------:R-:W-:Y:S02]  /*5990*/  DFMA R20, R32, R20, 1 ;  /* 0x3ff000002014742b */ /* 0x000fe40000000014 */
[----:B0-----:R-:W-:Y:S01]  /*59a0*/  DFMA R16, R12, -R14, 1 ;  /* 0x3ff000000c10742b */ /* 0x001fe2000000080e */
[----:B------:R-:W0:Y:S07]  /*59b0*/  LDC.64 R32, c[0x3][0x50] ;  /* 0x00c01400ff207b82 */ /* 0x000e2e0000000a00 */
[----:B------:R-:W-:Y:S01]  /*59c0*/  FSEL R22, R20, R34, !P0 ;  /* 0x0000002214167208 */ /* 0x000fe20004000000 */
[----:B------:R-:W-:Y:S01]  /*59d0*/  DFMA R18, R16, R16, R16 ;  /* 0x000000101012722b */ /* 0x000fe20000000010 */
[----:B------:R-:W-:-:S02]  /*59e0*/  FSEL R23, R21, R35, !P0 ;  /* 0x0000002315177208 */ /* 0x000fc40004000000 */
[----:B------:R-:W-:-:S04]  /*59f0*/  LOP3.LUT P0, RZ, R36, 0x2, RZ, 0xc0, !PT ;  /* 0x0000000224ff7812 */ /* 0x000fc8000780c0ff */
[----:B------:R-:W-:Y:S02]  /*5a00*/  DADD R16, RZ, -R22 ;  /* 0x00000000ff107229 */ /* 0x000fe40000000816 */
[----:B------:R-:W-:Y:S02]  /*5a10*/  DFMA R20, R12, R18, R12 ;  /* 0x000000120c14722b */ /* 0x000fe4000000000c */
[----:B0-----:R-:W-:-:S06]  /*5a20*/  DMUL R18, R10, -R32 ;  /* 0x800000200a127228 */ /* 0x001fcc0000000000 */
        /* <DEDUP_REMOVED lines=18> */
[----:B------:R-:W-:Y:S05]  /*5b50*/  CALL.REL.NOINC `($__internal_2_$__cuda_sm20_div_rn_f64_full) ;  /* 0x0000009400f87944 */ /* 0x000fea0003c00000 */
[----:B------:R-:W-:Y:S02]  /*5b60*/  IMAD.MOV.U32 R14, RZ, RZ, R16 ;  /* 0x000000ffff0e7224 */ /* 0x000fe400078e0010 */
[----:B------:R-:W-:-:S07]  /*5b70*/  IMAD.MOV.U32 R15, RZ, RZ, R17 ;  /* 0x000000ffff0f7224 */ /* 0x000fce00078e0011 */
.L_x_587:
[----:B------:R-:W-:Y:S05]  /*5b80*/  BSYNC.RECONVERGENT B1 ;  /* 0x0000000000017941 */ /* 0x000fea0003800200 */
.L_x_586:
        /* <DEDUP_REMOVED lines=24> */
.L_x_589:
[----:B------:R-:W-:Y:S05]  /*5d10*/  BSYNC.RECONVERGENT B1 ;  /* 0x0000000000017941 */ /* 0x000fea0003800200 */
.L_x_588:
[----:B------:R-:W-:Y:S01]  /*5d20*/  DADD R14, R16, R14 ;  /* 0x00000000100e7229 */ /* 0x000fe2000000000e */
[----:B------:R-:W0:Y:S01]  /*5d30*/  LDC.64 R32, c[0x3][0xc8] ;  /* 0x00c03200ff207b82 */ /* 0x000e220000000a00 */
[----:B------:R-:W-:Y:S01]  /*5d40*/  BSSY.RECONVERGENT B0, `(.L_x_590) ;  /* 0x000000e000007945 */ /* 0x000fe20003800200 */
[----:B------:R-:W-:-:S05]  /*5d50*/  MOV R18, 0x5e20 ;  /* 0x00005e2000127802 */ /* 0x000fca0000000f00 */
[----:B------:R-:W-:Y:S02]  /*5d60*/  DADD R14, R24, R14 ;  /* 0x00000000180e7229 */ /* 0x000fe4000000000e */
[----:B------:R-:W-:-:S05]  /*5d70*/  DMUL R24, R28, UR18 ;  /* 0x000000121c187c28 */ /* 0x000fca0008000000 */
[----:B------:R1:W-:Y:S03]  /*5d80*/  STS.64 [R2], R14 ;  /* 0x0000000e02007388 */ /* 0x0003e60000000a00 */
[--C-:B------:R-:W-:Y:S01]  /*5d90*/  DFMA R36, RZ, UR16, -R24.reuse ;  /* 0x00000010ff247c2b */ /* 0x100fe20008000818 */
[----:B------:R1:W2:Y:S01]  /*5da0*/  LDS.64 R40, [R0] ;  /* 0x0000000000287984 */ /* 0x0002a20000000a00 */
[----:B------:R-:W-:Y:S02]  /*5db0*/  DFMA R24, RZ, UR16, R24 ;  /* 0x00000010ff187c2b */ /* 0x000fe40008000018 */
[----:B0-----:R-:W-:-:S08]  /*5dc0*/  DFMA R32, R32, -0.5, R8 ;  /* 0xbfe000002020782b */ /* 0x001fd00000000008 */
[----:B------:R-:W-:Y:S01]  /*5dd0*/  DADD R16, -RZ, |R32| ;  /* 0x00000000ff107229 */ /* 0x000fe20000000520 */
[----:B------:R-:W-:Y:S08]  /*5de0*/  BAR.SYNC.DEFER_BLOCKING 0x0 ;  /* 0x0000000000007b1d */ /* 0x000ff00000010000 */
[----:B------:R-:W-:Y:S08]  /*5df0*/  BAR.SYNC.DEFER_BLOCKING 0x0 ;  /* 0x0000000000007b1d */ /* 0x000ff00000010000 */
[----:B-12---:R-:W-:Y:S06]  /*5e00*/  BAR.SYNC.DEFER_BLOCKING 0x0 ;  /* 0x0000000000007b1d */ /* 0x006fec0000010000 */
[----:B------:R-:W-:Y:S05]  /*5e10*/  CALL.REL.NOINC `($_Z9paths_rk2PdS_S_$__internal_accurate_pow) ;  /* 0x0000009c00847944 */ /* 0x000fea0003c00000 */
[----:B------:R-:W-:Y:S05]  /*5e20*/  BSYNC.RECONVERGENT B0 ;  /* 0x0000000000007941 */ /* 0x000fea0003800200 */
.L_x_590:
        /* <DEDUP_REMOVED lines=9> */
[----:B------:R-:W-:-:S03]  /*5ec0*/  ISETP.NE.AND P2, PT, R26, 0x7ff00000, PT ;  /* 0x7ff000001a00780c */ /* 0x000fc60003f45270 */
[----:B------:R-:W-:Y:S01]  /*5ed0*/  IMAD.MOV.U32 R11, RZ, RZ, R39 ;  /* 0x000000ffff0b7224 */ /* 0x000fe200078e0027 */
[----:B0-----:R-:W-:-:S09]  /*5ee0*/  DSETP.NEU.AND P0, PT, R12, 1, PT ;  /* 0x3ff000000c00742a */ /* 0x001fd20003f0d000 */
        /* <DEDUP_REMOVED lines=9> */
.L_x_592:
[----:B------:R-:W-:Y:S05]  /*5f80*/  BSYNC.RECONVERGENT B0 ;  /* 0x0000000000007941 */ /* 0x000fea0003800200 */
.L_x_591:
        /* <DEDUP_REMOVED lines=12> */
.L_x_593:
[----:B------:R-:W0:Y:S01]  /*6050*/  LDC.64 R10, c[0x3][0xd8] ;  /* 0x00c03600ff0a7b82 */ /* 0x000e220000000a00 */
[----:B------:R-:W-:Y:S01]  /*6060*/  PLOP3.LUT P4, PT, PT, PT, UP1, 0x80, 0x8 ;  /* 0x000000000008781c */ /* 0x000fe20003f8f018 */
[----:B------:R-:W-:Y:S01]  /*6070*/  BSSY.RECONVERGENT B1, `(.L_x_594) ;  /* 0x0000022000017945 */ /* 0x000fe20003800200 */
[----:B------:R-:W-:Y:S02]  /*6080*/  PLOP3.LUT P5, PT, PT, PT, UP1, 0x80, 0x8 ;  /* 0x000000000008781c */ /* 0x000fe40003faf018 */
[----:B------:R-:W-:Y:S02]  /*6090*/  FSEL R17, R17, RZ, P3 ;  /* 0x000000ff11117208 */ /* 0x000fe40001800000 */
[----:B------:R-:W-:Y:S01]  /*60a0*/  FSEL R16, R16, RZ, P3 ;  /* 0x000000ff10107208 */ /* 0x000fe20001800000 */
[----:B0-----:R-:W-:-:S10]  /*60b0*/  DADD R10, R10, 2 ;  /* 0x400000000a0a7429 */ /* 0x001fd40000000000 */
[----:B------:R-:W-:Y:S02]  /*60c0*/  FSEL R14, R10, R17, P2 ;  /* 0x000000110a0e7208 */ /* 0x000fe40001000000 */
[----:B------:R-:W-:Y:S02]  /*60d0*/  FSEL R10, R11, R16, P2 ;  /* 0x000000100b0a7208 */ /* 0x000fe40001000000 */
[----:B------:R-:W-:Y:S01]  /*60e0*/  @!P4 FSEL R17, R14, RZ, P1 ;  /* 0x000000ff0e11c208 */ /* 0x000fe20000800000 */
[----:B------:R-:W-:Y:S01]  /*60f0*/  IMAD.MOV.U32 R14, RZ, RZ, 0x1 ;  /* 0x00000001ff0e7424 */ /* 0x000fe200078e00ff */
[----:B------:R-:W-:Y:S02]  /*6100*/  @!P5 FSEL R16, R10, +QNAN , P1 ;  /* 0x7ff000000a10d808 */ /* 0x000fe40000800000 */
[----:B------:R-:W-:Y:S01]  /*6110*/  FSETP.GEU.AND P1, PT, |R13|, 6.5827683646048100446e-37, PT ;  /* 0x036000000d00780b */ /* 0x000fe20003f2e200 */
[----:B------:R-:W-:Y:S02]  /*6120*/  IMAD.MOV.U32 R10, RZ, RZ, R17 ;  /* 0x000000ffff0a7224 */ /* 0x000fe400078e0011 */
[----:B------:R-:W-:-:S06]  /*6130*/  IMAD.MOV.U32 R11, RZ, RZ, R16 ;  /* 0x000000ffff0b7224 */ /* 0x000fcc00078e0010 */
[----:B------:R-:W-:-:S10]  /*6140*/  DADD R10, R10, R10 ;  /* 0x000000000a0a7229 */ /* 0x000fd4000000000a */
[----:B------:R-:W-:Y:S02]  /*6150*/  FSEL R11, R11, 2, P0 ;  /* 0x400000000b0b7808 */ /* 0x000fe40000000000 */
[----:B------:R-:W-:Y:S02]  /*6160*/  FSEL R10, R10, RZ, P0 ;  /* 0x000000ff0a0a7208 */ /* 0x000fe40000000000 */
[----:B------:R-:W0:Y:S04]  /*6170*/  MUFU.RCP64H R15, R11 ;  /* 0x0000000b000f7308 */ /* 0x000e280000001800 */
        /* <DEDUP_REMOVED lines=16> */
[----:B------:R-:W-:Y:S05]  /*6280*/  CALL.REL.NOINC `($__internal_2_$__cuda_sm20_div_rn_f64_full) ;  /* 0x00000090002c7944 */ /* 0x000fea0003c00000 */
.L_x_595:
[----:B------:R-:W-:Y:S05]  /*6290*/  BSYNC.RECONVERGENT B1 ;  /* 0x0000000000017941 */ /* 0x000fea0003800200 */
.L_x_594:
        /* <DEDUP_REMOVED lines=52> */
[----:B------:R-:W-:Y:S01]  /*65e0*/  FSEL R34, R14, RZ, P0 ;  /* 0x000000ff0e227208 */ /* 0x000fe20000000000 */
[----:B------:R-:W-:Y:S01]  /*65f0*/  @!P1 IMAD.MOV.U32 R14, RZ, RZ, RZ ;  /* 0x000000ffff0e9224 */ /* 0x000fe200078e00ff */
[----:B------:R-:W-:-:S05]  /*6600*/  @!P1 SHF.R.S32.HI R13, RZ, 0x1, R13 ;  /* 0x00000001ff0d9819 */ /* 0x000fca000001140d */
[----:B------:R-:W-:Y:S01]  /*6610*/  @!P1 IMAD.IADD R12, R12, 0x1, -R13 ;  /* 0x000000010c0c9824 */ /* 0x000fe200078e0a0d */
[----:B------:R-:W-:-:S04]  /*6620*/  @!P1 LEA R13, R13, R19, 0x14 ;  /* 0x000000130d0d9211 */ /* 0x000fc800078ea0ff */
[----:B------:R-:W-:Y:S01]  /*6630*/  @!P1 LEA R15, R12, 0x3ff00000, 0x14 ;  /* 0x3ff000000c0f9811 */ /* 0x000fe200078ea0ff */
[----:B------:R-:W-:-:S06]  /*6640*/  @!P1 IMAD.MOV.U32 R12, RZ, RZ, R18 ;  /* 0x000000ffff0c9224 */ /* 0x000fcc00078e0012 */
[----:B------:R-:W-:-:S11]  /*6650*/  @!P1 DMUL R34, R12, R14 ;  /* 0x0000000e0c229228 */ /* 0x000fd60000000000 */
.L_x_597:
[----:B------:R-:W-:Y:S05]  /*6660*/  BSYNC.RECONVERGENT B0 ;  /* 0x0000000000007941 */ /* 0x000fea0003800200 */
.L_x_596:
        /* <DEDUP_REMOVED lines=29> */
.L_x_601:
[----:B------:R-:W-:Y:S05]  /*6840*/  BSYNC.RECONVERGENT B3 ;  /* 0x0000000000037941 */ /* 0x000fea0003800200 */
.L_x_600:
[----:B------:R-:W-:-:S07]  /*6850*/  VIADD R27, R17, 0x1 ;  /* 0x00000001111b7836 */ /* 0x000fce0000000000 */
.L_x_599:
[----:B------:R-:W-:Y:S05]  /*6860*/  BSYNC.RECONVERGENT B2 ;  /* 0x0000000000027941 */ /* 0x000fea0003800200 */
.L_x_598:
        /* <DEDUP_REMOVED lines=10> */
[----:B------:R-:W-:Y:S01]  /*6910*/  BSSY.RECONVERGENT B2, `(.L_x_602) ;  /* 0x0000030000027945 */ /* 0x000fe20003800200 */
[----:B------:R-:W-:Y:S01]  /*6920*/  ISETP.NE.U32.AND P0, PT, R44, 0x1, PT ;  /* 0x000000012c00780c */ /* 0x000fe20003f05070 */
[----:B------:R-:W-:-:S03]  /*6930*/  IMAD.MOV.U32 R44, RZ, RZ, 0x3da8ff83 ;  /* 0x3da8ff83ff2c7424 */ /* 0x000fc600078e00ff */
[----:B------:R-:W-:Y:S02]  /*6940*/  FSEL R46, R46, -8.06006814911005101289e+34, !P0 ;  /* 0xf9785eba2e2e7808 */ /* 0x000fe40004000000 */
[----:B------:R-:W-:Y:S01]  /*6950*/  FSEL R47, -R44, 0.11223486810922622681, !P0 ;  /* 0x3de5db652c2f7808 */ /* 0x000fe20004000100 */
[----:B------:R-:W-:-:S08]  /*6960*/  DMUL R44, R42, R42 ;  /* 0x0000002a2a2c7228 */ /* 0x000fd00000000000 */
        /* <DEDUP_REMOVED lines=40> */
.L_x_605:
[----:B------:R-:W-:Y:S05]  /*6bf0*/  BSYNC.RECONVERGENT B3 ;  /* 0x0000000000037941 */ /* 0x000fea0003800200 */
.L_x_604:
[----:B------:R-:W-:-:S07]  /*6c00*/  VIADD R27, R17, 0x1 ;  /* 0x00000001111b7836 */ /* 0x000fce0000000000 */
.L_x_603:
[----:B------:R-:W-:Y:S05]  /*6c10*/  BSYNC.RECONVERGENT B2 ;  /* 0x0000000000027941 */ /* 0x000fea0003800200 */
.L_x_602:
        /* <DEDUP_REMOVED lines=13> */
[----:B------:R-:W-:Y:S01]  /*6cf0*/  DMUL R34, R34, UR12 ;  /* 0x0000000c22227c28 */ /* 0x000fe20008000000 */
[----:B------:R-:W-:-:S02]  /*6d00*/  ISETP.NE.AND P3, PT, R26, 0x7ff00000, PT ;  /* 0x7ff000001a00780c */ /* 0x000fc40003f65270 */
[----:B------:R-:W-:Y:S02]  /*6d10*/  FSEL R47, -R47, 0.11223486810922622681, !P0 ;  /* 0x3de5db652f2f7808 */ /* 0x000fe40004000100 */
[----:B------:R-:W-:-:S06]  /*6d20*/  FSEL R46, R46, -8.06006814911005101289e+34, !P0 ;  /* 0xf9785eba2e2e7808 */ /* 0x000fcc0004000000 */
[----:B--2---:R-:W-:-:S08]  /*6d30*/  DFMA R12, R48, R46, R12 ;  /* 0x0000002e300c722b */ /* 0x004fd0000000000c */
[C---:B------:R-:W-:Y:S02]  /*6d40*/  DFMA R14, R48.reuse, R12, R14 ;  /* 0x0000000c300e722b */ /* 0x040fe4000000000e */
[----:B------:R-:W0:Y:S06]  /*6d50*/  LDC.64 R12, c[0x3][0x68] ;  /* 0x00c01a00ff0c7b82 */ /* 0x000e2c0000000a00 */
[----:B---3--:R-:W-:-:S08]  /*6d60*/  DFMA R14, R48, R14, R16 ;  /* 0x0000000e300e722b */ /* 0x008fd00000000010 */
[----:B------:R-:W-:-:S08]  /*6d70*/  DFMA R14, R48, R14, R18 ;  /* 0x0000000e300e722b */ /* 0x000fd00000000012 */
[----:B----4-:R-:W-:Y:S02]  /*6d80*/  DFMA R14, R48, R14, R20 ;  /* 0x0000000e300e722b */ /* 0x010fe40000000014 */
[----:B0-----:R-:W-:-:S06]  /*6d90*/  DMUL R12, R12, UR14 ;  /* 0x0000000e0c0c7c28 */ /* 0x001fcc0008000000 */
[----:B------:R-:W-:-:S04]  /*6da0*/  DFMA R14, R48, R14, R22 ;  /* 0x0000000e300e722b */ /* 0x000fc80000000016 */
[----:B------:R-:W-:Y:S02]  /*6db0*/  R2UR UR43, R13 ;  /* 0x000000000d2b72ca */ /* 0x000fe400000e0000 */
[----:B------:R-:W-:Y:S01]  /*6dc0*/  R2UR UR42, R12 ;  /* 0x000000000c2a72ca */ /* 0x000fe200000e0000 */
[----:B------:R-:W-:Y:S01]  /*6dd0*/  IMAD.MOV.U32 R12, RZ, RZ, 0x1 ;  /* 0x00000001ff0c7424 */ /* 0x000fe200078e00ff */
[----:B------:R-:W-:Y:S02]  /*6de0*/  DFMA R44, R14, R44, R44 ;  /* 0x0000002c0e2c722b */ /* 0x000fe4000000002c */
[----:B------:R-:W-:-:S07]  /*6df0*/  DFMA R14, R48, R14, 1 ;  /* 0x3ff00000300e742b */ /* 0x000fce000000000e */
[----:B------:R-:W0:Y:S01]  /*6e00*/  MUFU.RCP64H R13, UR43 ;  /* 0x0000002b000d7d08 */ /* 0x000e220008001800 */
[----:B------:R-:W-:Y:S02]  /*6e10*/  IMAD.U32 R19, RZ, RZ, UR43 ;  /* 0x0000002bff137e24 */ /* 0x000fe4000f8e00ff */
[----:B------:R-:W-:Y:S01]  /*6e20*/  IMAD.U32 R18, RZ, RZ, UR42 ;  /* 0x0000002aff127e24 */ /* 0x000fe2000f8e00ff */
[----:B------:R-:W-:Y:S02]  /*6e30*/  FSEL R16, R14, R44, !P0 ;  /* 0x0000002c0e107208 */ /* 0x000fe40004000000 */
[----:B------:R-:W-:Y:S02]  /*6e40*/  FSEL R17, R15, R45, !P0 ;  /* 0x0000002d0f117208 */ /* 0x000fe40004000000 */
[----:B------:R-:W-:-:S04]  /*6e50*/  LOP3.LUT P0, RZ, R27, 0x2, RZ, 0xc0, !PT ;  /* 0x000000021bff7812 */ /* 0x000fc8000780c0ff */
[----:B------:R-:W-:Y:S02]  /*6e60*/  DADD R14, RZ, -R16 ;  /* 0x00000000ff0e7229 */ /* 0x000fe40000000810 */
[----:B0-----:R-:W-:-:S08]  /*6e70*/  DFMA R18, R12, -R18, 1 ;  /* 0x3ff000000c12742b */ /* 0x001fd00000000812 */
[----:B------:R-:W-:Y:S02]  /*6e80*/  FSEL R14, R16, R14, !P0 ;  /* 0x0000000e100e7208 */ /* 0x000fe40004000000 */
[----:B------:R-:W-:Y:S01]  /*6e90*/  FSEL R15, R17, R15, !P0 ;  /* 0x0000000f110f7208 */ /* 0x000fe20004000000 */
[----:B------:R-:W-:-:S05]  /*6ea0*/  DFMA R18, R18, R18, R18 ;  /* 0x000000121212722b */ /* 0x000fca0000000012 */
[----:B------:R-:W-:-:S03]  /*6eb0*/  DADD R42, R42, -R14 ;  /* 0x000000002a2a7229 */ /* 0x000fc6000000080e */
[----:B------:R-:W-:Y:S01]  /*6ec0*/  DFMA R18, R12, R18, R12 ;  /* 0x000000120c12722b */ /* 0x000fe2000000000c */
[----:B------:R-:W-:Y:S02]  /*6ed0*/  IMAD.U32 R12, RZ, RZ, UR42 ;  /* 0x0000002aff0c7e24 */ /* 0x000fe4000f8e00ff */
[----:B------:R-:W-:Y:S02]  /*6ee0*/  IMAD.U32 R13, RZ, RZ, UR43 ;  /* 0x0000002bff0d7e24 */ /* 0x000fe4000f8e00ff */
[----:B------:R-:W-:-:S04]  /*6ef0*/  DMUL R34, R42, R34 ;  /* 0x000000222a227228 */ /* 0x000fc80000000000 */
[----:B------:R-:W-:-:S04]  /*6f00*/  DFMA R12, R18, -R12, 1 ;  /* 0x3ff00000120c742b */ /* 0x000fc8000000080c */
[----:B------:R-:W-:-:S04]  /*6f10*/  DMUL R20, R34, UR26 ;  /* 0x0000001a22147c28 */ /* 0x000fc80008000000 */
[----:B------:R-:W-:-:S06]  /*6f20*/  DFMA R18, R18, R12, R18 ;  /* 0x0000000c1212722b */ /* 0x000fcc0000000012 */
[----:B------:R-:W-:Y:S02]  /*6f30*/  FSETP.GEU.AND P1, PT, |R21|, 6.5827683646048100446e-37, PT ;  /* 0x036000001500780b */ /* 0x000fe40003f2e200 */
        /* <DEDUP_REMOVED lines=13> */
.L_x_607:
[----:B------:R-:W-:Y:S05]  /*7010*/  BSYNC.RECONVERGENT B1 ;  /* 0x0000000000017941 */ /* 0x000fea0003800200 */
.L_x_606:
[----:B------:R-:W-:Y:S01]  /*7020*/  DADD R40, R40, R16 ;  /* 0x0000000028287229 */ /* 0x000fe20000000010 */
[----:B------:R-:W0:Y:S01]  /*7030*/  MUFU.RCP64H R13, R11 ;  /* 0x0000000b000d7308 */ /* 0x000e220000001800 */
[----:B------:R-:W-:Y:S01]  /*7040*/  IMAD.MOV.U32 R12, RZ, RZ, 0x1 ;  /* 0x00000001ff0c7424 */ /* 0x000fe200078e00ff */
[----:B------:R-:W-:Y:S04]  /*7050*/  BSSY.RECONVERGENT B0, `(.L_x_608) ;  /* 0x0000010000007945 */ /* 0x000fe80003800200 */
[----:B------:R1:W-:Y:S04]  /*7060*/  STS.64 [R0], R40 ;  /* 0x0000002800007388 */ /* 0x0003e80000000a00 */
[----:B------:R1:W2:Y:S01]  /*7070*/  LDS.64 R26, [R2] ;  /* 0x00000000021a7984 */ /* 0x0002a20000000a00 */
[----:B0-----:R-:W-:-:S08]  /*7080*/  DFMA R14, -R10, R12, 1 ;  /* 0x3ff000000a0e742b */ /* 0x001fd0000000010c */
[----:B------:R-:W-:-:S08]  /*7090*/  DFMA R14, R14, R14, R14 ;  /* 0x0000000e0e0e722b */ /* 0x000fd0000000000e */
[----:B------:R-:W-:Y:S01]  /*70a0*/  DFMA R14, R12, R14, R12 ;  /* 0x0000000e0c0e722b */ /* 0x000fe2000000000c */
[----:B------:R-:W-:Y:S08]  /*70b0*/  BAR.SYNC.DEFER_BLOCKING 0x0 ;  /* 0x0000000000007b1d */ /* 0x000ff00000010000 */
[----:B------:R-:W-:Y:S08]  /*70c0*/  BAR.SYNC.DEFER_BLOCKING 0x0 ;  /* 0x0000000000007b1d */ /* 0x000ff00000010000 */
[----:B------:R-:W-:Y:S06]  /*70d0*/  BAR.SYNC.DEFER_BLOCKING 0x0 ;  /* 0x0000000000007b1d */ /* 0x000fec0000010000 */
[----:B-12---:R-:W-:Y:S05]  /*70e0*/  @P3 BRA `(.L_x_609) ;  /* 0x0000000000183947 */ /* 0x006fea0003800000 */
[----:B------:R-:W-:-:S14]  /*70f0*/  DSETP.NAN.AND P0, PT, R32, R32, PT ;  /* 0x000000202000722a */ /* 0x000fdc0003f08000 */
[----:B------:R-:W-:Y:S01]  /*7100*/  @P0 DADD R38, R32, 2 ;  /* 0x4000000020260429 */ /* 0x000fe20000000000 */
[----:B------:R-:W-:Y:S10]  /*7110*/  @P0 BRA `(.L_x_609) ;  /* 0x00000000000c0947 */ /* 0x000ff40003800000 */
[----:B------:R-:W-:-:S14]  /*7120*/  DSETP.NEU.AND P0, PT, |R32|, +INF , PT ;  /* 0x7ff000002000742a */ /* 0x000fdc0003f0d200 */
[----:B------:R-:W-:Y:S02]  /*7130*/  @!P0 IMAD.MOV.U32 R38, RZ, RZ, 0x0 ;  /* 0x00000000ff268424 */ /* 0x000fe400078e00ff */
[----:B------:R-:W-:-:S07]  /*7140*/  @!P0 IMAD.MOV.U32 R39, RZ, RZ, 0x7ff00000 ;  /* 0x7ff00000ff278424 */ /* 0x000fce00078e00ff */
.L_x_609:
[----:B------:R-:W-:Y:S05]  /*7150*/  BSYNC.RECONVERGENT B0 ;  /* 0x0000000000007941 */ /* 0x000fea0003800200 */
.L_x_608:
[----:B------:R-:W-:Y:S01]  /*7160*/  DADD R38, -RZ, -R38 ;  /* 0x00000000ff267229 */ /* 0x000fe20000000926 */
[----:B------:R-:W-:Y:S01]  /*7170*/  BSSY.RECONVERGENT B1, `(.L_x_610) ;  /* 0x0000011000017945 */ /* 0x000fe20003800200 */
[----:B------:R-:W-:-:S08]  /*7180*/  DFMA R12, -R10, R14, 1 ;  /* 0x3ff000000a0c742b */ /* 0x000fd0000000010e */
        /* <DEDUP_REMOVED lines=14> */
[----:B------:R-:W-:Y:S05]  /*7270*/  CALL.REL.NOINC `($__internal_2_$__cuda_sm20_div_rn_f64_full) ;  /* 0x0000008000307944 */ /* 0x000fea0003c00000 */
.L_x_611:
[----:B------:R-:W-:Y:S05]  /*7280*/  BSYNC.RECONVERGENT B1 ;  /* 0x0000000000017941 */ /* 0x000fea0003800200 */
.L_x_610:
        /* <DEDUP_REMOVED lines=59> */
.L_x_613:
[----:B------:R-:W-:Y:S05]  /*7640*/  BSYNC.RECONVERGENT B0 ;  /* 0x0000000000007941 */ /* 0x000fea0003800200 */
.L_x_612:
        /* <DEDUP_REMOVED lines=29> */
.L_x_617:
[----:B------:R-:W-:Y:S05]  /*7820*/  BSYNC.RECONVERGENT B3 ;  /* 0x0000000000037941 */ /* 0x000fea0003800200 */
.L_x_616:
[----:B------:R-:W-:-:S07]  /*7830*/  VIADD R38, R17, 0x1 ;  /* 0x0000000111267836 */ /* 0x000fce0000000000 */
.L_x_615:
[----:B------:R-:W-:Y:S05]  /*7840*/  BSYNC.RECONVERGENT B2 ;  /* 0x0000000000027941 */ /* 0x000fea0003800200 */
.L_x_614:
        /* <DEDUP_REMOVED lines=55> */
.L_x_621:
[----:B------:R-:W-:Y:S05]  /*7bc0*/  BSYNC.RECONVERGENT B3 ;  /* 0x0000000000037941 */ /* 0x000fea0003800200 */
.L_x_620:
[----:B------:R-:W-:-:S07]  /*7bd0*/  VIADD R38, R17, 0x1 ;  /* 0x0000000111267836 */ /* 0x000fce0000000000 */
.L_x_619:
[----:B------:R-:W-:Y:S05]  /*7be0*/  BSYNC.RECONVERGENT B2 ;  /* 0x0000000000027941 */ /* 0x000fea0003800200 */
.L_x_618:
        /* <DEDUP_REMOVED lines=31> */
[----:B------:R-:W-:Y:S01]  /*7de0*/  LOP3.LUT P0, RZ, R38, 0x2, RZ, 0xc0, !PT ;  /* 0x0000000226ff7812 */ /* 0x000fe2000780c0ff */
[----:B-1----:R-:W-:-:S03]  /*7df0*/  DMUL R32, R32, R22 ;  /* 0x0000001620207228 */ /* 0x002fc60000000000 */
        /* <DEDUP_REMOVED lines=23> */
.L_x_623:
[----:B------:R-:W-:Y:S05]  /*7f70*/  BSYNC.RECONVERGENT B1 ;  /* 0x0000000000017941 */ /* 0x000fea0003800200 */
.L_x_622:
[----:B------:R-:W0:Y:S01]  /*7f80*/  MUFU.RCP64H R17, UR43 ;  /* 0x0000002b00117d08 */ /* 0x000e220008001800 */
[----:B------:R-:W-:Y:S01]  /*7f90*/  IMAD.U32 R18, RZ, RZ, UR42 ;  /* 0x0000002aff127e24 */ /* 0x000fe2000f8e00ff */
[----:B------:R-:W-:Y:S01]  /*7fa0*/  MOV R19, UR43 ;  /* 0x0000002b00137c02 */ /* 0x000fe20008000f00 */
[----:B------:R-:W-:Y:S01]  /*7fb0*/  IMAD.MOV.U32 R16, RZ, RZ, 0x1 ;  /* 0x00000001ff107424 */ /* 0x000fe200078e00ff */
[----:B------:R-:W-:Y:S01]  /*7fc0*/  DADD R12, R34, -R12 ;  /* 0x00000000220c7229 */ /* 0x000fe2000000080c */
[----:B------:R-:W-:Y:S07]  /*7fd0*/  BSSY.RECONVERGENT B1, `(.L_x_624) ;  /* 0x0000018000017945 */ /* 0x000fee0003800200 */
[----:B------:R-:W-:-:S02]  /*7fe0*/  DMUL R12, R32, R12 ;  /* 0x0000000c200c7228 */ /* 0x000fc40000000000 */
[----:B0-----:R-:W-:-:S06]  /*7ff0*/  DFMA R18, R16, -R18, 1 ;  /* 0x3ff000001012742b */ /* 0x001fcc0000000812 */
[----:B------:R-:W-:Y:S02]  /*8000*/  DMUL R20, R30, R12 ;  /* 0x0000000c1e147228 */ /* 0x000fe40000000000 */
[----:B------:R-:W-:-:S08]  /*8010*/  DFMA R18, R18, R18, R18 ;  /* 0x000000121212722b */ /* 0x000fd00000000012 */
[----:B------:R-:W-:Y:S01]  /*8020*/  FSETP.GEU.AND P1, PT, |R21|, 6.5827683646048100446e-37, PT ;  /* 0x036000001500780b */ /* 0x000fe20003f2e200 */
        /* <DEDUP_REMOVED lines=18> */
.L_x_625:
[----:B------:R-:W-:Y:S05]  /*8150*/  BSYNC.RECONVERGENT B1 ;  /* 0x0000000000017941 */ /* 0x000fea0003800200 */
.L_x_624:
[----:B------:R-:W-:Y:S01]  /*8160*/  DADD R14, -R16, R14 ;  /* 0x00000000100e7229 */ /* 0x000fe2000000010e */
[----:B------:R-:W0:Y:S01]  /*8170*/  S2R R12, SR_TID.X ;  /* 0x00000000000c7919 */ /* 0x000e220000002100 */
[----:B------:R-:W1:Y:S01]  /*8180*/  S2UR UR10, SR_CgaCtaId ;  /* 0x00000000000a79c3 */ /* 0x000e620000008800 */
[----:B------:R-:W-:Y:S02]  /*8190*/  UMOV UR8, 0x400 ;  /* 0x0000040000087882 */ /* 0x000fe40000000000 */
[----:B------:R-:W-:-:S03]  /*81a0*/  UIADD3 UR8, UPT, UPT, UR8, 0x1800, URZ ;  /* 0x0000180008087890 */ /* 0x000fc6000fffe0ff */
[----:B------:R-:W-:Y:S02]  /*81b0*/  DADD R26, R26, R14 ;  /* 0x000000001a1a7229 */ /* 0x000fe4000000000e */
[----:B------:R-:W2:Y:S05]  /*81c0*/  LDC.64 R24, c[0x0][0x380] ;  /* 0x0000e000ff187b82 */ /* 0x000eaa0000000a00 */
[----:B------:R-:W-:Y:S03]  /*81d0*/  STS.64 [R2], R26 ;  /* 0x0000001a02007388 */ /* 0x000fe60000000a00 */
[----:B------:R-:W3:Y:S01]  /*81e0*/  LDC.64 R16, c[0x3][0xb0] ;  /* 0x00c02c00ff107b82 */ /* 0x000ee20000000a00 */
[----:B-1----:R-:W-:-:S06]  /*81f0*/  ULEA UR8, UR10, UR8, 0x18 ;  /* 0x000000080a087291 */ /* 0x002fcc000f8ec0ff */
[----:B0-----:R-:W-:Y:S01]  /*8200*/  LEA R23, R12, UR8, 0x3 ;  /* 0x000000080c177c11 */ /* 0x001fe2000f8e18ff */
[----:B------:R-:W-:Y:S06]  /*8210*/  BAR.SYNC.DEFER_BLOCKING 0x0 ;  /* 0x0000000000007b1d */ /* 0x000fec0000010000 */
[----:B------:R-:W0:Y:S02]  /*8220*/  LDS.64 R12, [R23] ;  /* 0x00000000170c7984 */ /* 0x000e240000000a00 */
[----:B------:R-:W-:Y:S08]  /*8230*/  BAR.SYNC.DEFER_BLOCKING 0x0 ;  /* 0x0000000000007b1d */ /* 0x000ff00000010000 */
[----:B------:R-:W-:Y:S08]  /*8240*/  BAR.SYNC.DEFER_BLOCKING 0x0 ;  /* 0x0000000000007b1d */ /* 0x000ff00000010000 */
[----:B------:R-:W-:Y:S06]  /*8250*/  BAR.SYNC.DEFER_BLOCKING 0x0 ;  /* 0x0000000000007b1d */ /* 0x000fec0000010000 */
[----:B--2---:R-:W2:Y:S01]  /*8260*/  LDG.E.64 R18, desc[UR20][R24.64] ;  /* 0x0000001418127981 */ /* 0x004ea2000c1e1b00 */
[----:B---3--:R-:W-:Y:S01]  /*8270*/  DMUL R14, R16, 0.5 ;  /* 0x3fe00000100e7828 */ /* 0x008fe20000000000 */
[----:B------:R-:W1:Y:S01]  /*8280*/  LDC.64 R42, c[0x0][0x388] ;  /* 0x0000e200ff2a7b82 */ /* 0x000e620000000a00 */
[----:B0-----:R-:W-:-:S06]  /*8290*/  DADD R12, RZ, R12 ;  /* 0x00000000ff0c7229 */ /* 0x001fcc000000000c */
[----:B--2---:R-:W-:-:S14]  /*82a0*/  DSETP.NEU.AND P0, PT, R18, R14, PT ;  /* 0x0000000e1200722a */ /* 0x004fdc0003f0d000 */
        /* <DEDUP_REMOVED lines=8> */
.L_x_626:
[----:B------:R0:W-:Y:S01]  /*8330*/  STS.64 [R23], R12 ;  /* 0x0000000c17007388 */ /* 0x0001e20000000a00 */
[----:B------:R-:W-:Y:S06]  /*8340*/  BAR.SYNC.DEFER_BLOCKING 0x0 ;  /* 0x0000000000007b1d */ /* 0x000fec0000010000 */
[----:B------:R-:W-:Y:S02]  /*8350*/  DADD R26, RZ, UR28 ;  /* 0x0000001cff1a7e29 */ /* 0x000fe40008000000 */
[----:B0-----:R-:W0:Y:S01]  /*8360*/  LDC.64 R22, c[0x3][0x78] ;  /* 0x00c01e00ff167b82 */ /* 0x001e220000000a00 */
[----:B------:R-:W-:Y:S04]  /*8370*/  LDS.64 R36, [R3] ;  /* 0x0000000003247984 */ /* 0x000fe80000000a00 */
[----:B------:R-:W0:Y:S03]  /*8380*/  LDS.64 R34, [R2] ;  /* 0x0000000002227984 */ /* 0x000e260000000a00 */
        /* <DEDUP_REMOVED lines=8> */
[----:B------:R-:W-:-:S02]  /*8410*/  DFMA R12, R30, UR28, R28 ;  /* 0x0000001c1e0c7c2b */ /* 0x000fc4000800001c */
[----:B0-----:R-:W-:Y:S02]  /*8420*/  DFMA R34, R34, UR28, R22 ;  /* 0x0000001c22227c2b */ /* 0x001fe40008000016 */
[----:B--2---:R-:W-:-:S08]  /*8430*/  DMUL R20, R20, UR24 ;  /* 0x0000001814147c28 */ /* 0x004fd00008000000 */
[----:B------:R-:W-:-:S08]  /*8440*/  DMUL R26, R20, R26 ;  /* 0x0000001a141a7228 */ /* 0x000fd00000000000 */
[----:B---3--:R-:W-:-:S08]  /*8450*/  DFMA R32, -R12, R32, R26 ;  /* 0x000000200c20722b */ /* 0x008fd0000000011a */
[----:B----4-:R-:W-:Y:S02]  /*8460*/  DADD R46, R32, R46 ;  /* 0x00000000202e7229 */ /* 0x010fe4000000002e */
[----:B-----5:R-:W-:Y:S02]  /*8470*/  DSETP.NEU.AND P0, PT, R18, R14, PT ;  /* 0x0000000e1200722a */ /* 0x020fe40003f0d000 */
[----:B------:R-:W-:Y:S02]  /*8480*/  DFMA R38, R12, R18, R26 ;  /* 0x000000120c26722b */ /* 0x000fe4000000001a */
[----:B------:R-:W-:-:S06]  /*8490*/  DFMA R14, R22, UR28, R8 ;  /* 0x0000001c160e7c2b */ /* 0x000fcc0008000008 */
        /* <DEDUP_REMOVED lines=10> */
.L_x_628:
        /* <DEDUP_REMOVED lines=19> */
.L_x_630:
[----:B------:R-:W-:Y:S05]  /*8670*/  BSYNC.RECONVERGENT B0 ;  /* 0x0000000000007941 */ /* 0x000fea0003800200 */
.L_x_629:
        /* <DEDUP_REMOVED lines=19> */
.L_x_632:
[----:B------:R-:W-:Y:S05]  /*87b0*/  BSYNC.RECONVERGENT B1 ;  /* 0x0000000000017941 */ /* 0x000fea0003800200 */
.L_x_631:
        /* <DEDUP_REMOVED lines=59> */
.L_x_634:
[----:B------:R-:W-:Y:S05]  /*8b70*/  BSYNC.RECONVERGENT B0 ;  /* 0x0000000000007941 */ /* 0x000fea0003800200 */
.L_x_633:
[----:B------:R-:W-:Y:S01]  /*8b80*/  DMUL R32, R6, R32 ;  /* 0x0000002006207228 */ /* 0x000fe20000000000 */
[----:B------:R-:W-:Y:S10]  /*8b90*/  BRA `(.L_x_635) ;  /* 0x0000001000647947 */ /* 0x000ff40003800000 */
.L_x_627:
        /* <DEDUP_REMOVED lines=10> */
.L_x_637:
        /* <DEDUP_REMOVED lines=19> */
.L_x_639:
[----:B------:R-:W-:Y:S05]  /*8d70*/  BSYNC.RECONVERGENT B0 ;  /* 0x0000000000007941 */ /* 0x000fea0003800200 */
.L_x_638:
        /* <DEDUP_REMOVED lines=19> */
.L_x_641:
[----:B------:R-:W-:Y:S05]  /*8eb0*/  BSYNC.RECONVERGENT B1 ;  /* 0x0000000000017941 */ /* 0x000fea0003800200 */
.L_x_640:
        /* <DEDUP_REMOVED lines=46> */
[----:B------:R-:W-:Y:S01]  /*91a0*/  IMAD R33, R18, 0x100000, R23 ;  /* 0x0010000012217824 */ /* 0x000fe200078e0217 */
[----:B------:R-:W-:Y:S01]  /*91b0*/  MOV R32, R22 ;  /* 0x0000001600207202 */ /* 0x000fe20000000f00 */
[----:B------:R-:W-:Y:S08]  /*91c0*/  @!P0 BRA `(.L_x_643) ;  /* 0x0000000000348947 */ /* 0x000ff00003800000 */
        /* <DEDUP_REMOVED lines=13> */
.L_x_643:
[----:B------:R-:W-:Y:S05]  /*92a0*/  BSYNC.RECONVERGENT B0 ;  /* 0x0000000000007941 */ /* 0x000fea0003800200 */
.L_x_642:
[----:B------:R-:W-:Y:S01]  /*92b0*/  DMUL R32, R20, R32 ;  /* 0x0000002014207228 */ /* 0x000fe20000000000 */
[----:B------:R-:W-:Y:S10]  /*92c0*/  BRA `(.L_x_635) ;  /* 0x0000000800987947 */ /* 0x000ff40003800000 */
.L_x_636:
        /* <DEDUP_REMOVED lines=10> */
.L_x_645:
        /* <DEDUP_REMOVED lines=19> */
.L_x_647:
[----:B------:R-:W-:Y:S05]  /*94a0*/  BSYNC.RECONVERGENT B0 ;  /* 0x0000000000007941 */ /* 0x000fea0003800200 */
.L_x_646:
        /* <DEDUP_REMOVED lines=19> */
.L_x_649:
[----:B------:R-:W-:Y:S05]  /*95e0*/  BSYNC.RECONVERGENT B1 ;  /* 0x0000000000017941 */ /* 0x000fea0003800200 */
.L_x_648:
        /* <DEDUP_REMOVED lines=59> */
.L_x_651:
[----:B------:R-:W-:Y:S05]  /*99a0*/  BSYNC.RECONVERGENT B0 ;  /* 0x0000000000007941 */ /* 0x000fea0003800200 */
.L_x_650:
[----:B------:R-:W-:Y:S01]  /*99b0*/  DMUL R32, R4, R32 ;  /* 0x0000002004207228 */ /* 0x000fe20000000000 */
[----:B------:R-:W-:Y:S10]  /*99c0*/  BRA `(.L_x_635) ;  /* 0x0000000000d87947 */ /* 0x000ff40003800000 */
.L_x_644:
        /* <DEDUP_REMOVED lines=27> */
.L_x_652:
        /* <DEDUP_REMOVED lines=22> */
[----:B------:R-:W-:-:S07]  /*9ce0*/  IMAD.MOV.U32 R17, RZ, RZ, R25 ;  /* 0x000000ffff117224 */ /* 0x000fce00078e0019 */
[----:B------:R-:W-:Y:S05]  /*9cf0*/  CALL.REL.NOINC `($__internal_3_$__cuda_sm20_dsqrt_rn_f64_mediumpath_v1) ;  /* 0x0000005c00247944 */ /* 0x000fea0003c00000 */
[----:B------:R-:W-:Y:S02]  /*9d00*/  IMAD.MOV.U32 R32, RZ, RZ, R18 ;  /* 0x000000ffff207224 */ /* 0x000fe400078e0012 */
[----:B------:R-:W-:-:S07]  /*9d10*/  IMAD.MOV.U32 R33, RZ, RZ, R19 ;  /* 0x000000ffff217224 */ /* 0x000fce00078e0013 */
.L_x_653:
[----:B------:R-:W-:Y:S05]  /*9d20*/  BSYNC.RECONVERGENT B0 ;  /* 0x0000000000007941 */ /* 0x000fea0003800200 */
.L_x_635:
        /* <DEDUP_REMOVED lines=28> */
.L_x_657:
[----:B------:R-:W-:Y:S05]  /*9ef0*/  BSYNC.RECONVERGENT B3 ;  /* 0x0000000000037941 */ /* 0x000fea0003800200 */
.L_x_656:
[----:B------:R-:W-:-:S07]  /*9f00*/  VIADD R42, R17, 0x1 ;  /* 0x00000001112a7836 */ /* 0x000fce0000000000 */
.L_x_655:
[----:B------:R-:W-:Y:S05]  /*9f10*/  BSYNC.RECONVERGENT B2 ;  /* 0x0000000000027941 */ /* 0x000fea0003800200 */
.L_x_654:
        /* <DEDUP_REMOVED lines=56> */
.L_x_661:
[----:B------:R-:W-:Y:S05]  /*a2a0*/  BSYNC.RECONVERGENT B3 ;  /* 0x0000000000037941 */ /* 0x000fea0003800200 */
.L_x_660:
[----:B------:R-:W-:-:S07]  /*a2b0*/  VIADD R44, R17, 0x1 ;  /* 0x00000001112c7836 */ /* 0x000fce0000000000 */
.L_x_659:
[----:B------:R-:W-:Y:S05]  /*a2c0*/  BSYNC.RECONVERGENT B2 ;  /* 0x0000000000027941 */ /* 0x000fea0003800200 */
.L_x_658:
        /* <DEDUP_REMOVED lines=19> */
[----:B------:R-:W-:Y:S01]  /*a400*/  DFMA R16, R38, R16, R22 ;  /* 0x000000102610722b */ /* 0x000fe20000000016 */
[----:B------:R-:W-:Y:S02]  /*a410*/  IMAD.U32 R22, RZ, RZ, UR42 ;  /* 0x0000002aff167e24 */ /* 0x000fe4000f8e00ff */
[----:B------:R-:W-:-:S05]  /*a420*/  IMAD.U32 R23, RZ, RZ, UR43 ;  /* 0x0000002bff177e24 */ /* 0x000fca000f8e00ff */
[----:B----4-:R-:W-:-:S08]  /*a430*/  DFMA R16, R38, R16, R24 ;  /* 0x000000102610722b */ /* 0x010fd00000000018 */
[----:B------:R-:W-:Y:S02]  /*a440*/  DFMA R26, R38, R16, R26 ;  /* 0x00000010261a722b */ /* 0x000fe4000000001a */
[----:B------:R-:W0:Y:S01]  /*a450*/  MUFU.RCP64H R17, UR43 ;  /* 0x0000002b00117d08 */ /* 0x000e220008001800 */
[----:B------:R-:W-:-:S05]  /*a460*/  IMAD.MOV.U32 R16, RZ, RZ, 0x1 ;  /* 0x00000001ff107424 */ /* 0x000fca00078e00ff */
[----:B------:R-:W-:Y:S02]  /*a470*/  DFMA R42, R26, R42, R42 ;  /* 0x0000002a1a2a722b */ /* 0x000fe4000000002a */
[----:B------:R-:W-:Y:S02]  /*a480*/  DFMA R26, R38, R26, 1 ;  /* 0x3ff00000261a742b */ /* 0x000fe4000000001a */
[----:B0-----:R-:W-:-:S08]  /*a490*/  DFMA R22, R16, -R22, 1 ;  /* 0x3ff000001016742b */ /* 0x001fd00000000816 */
[----:B------:R-:W-:Y:S02]  /*a4a0*/  FSEL R20, R26, R42, !P0 ;  /* 0x0000002a1a147208 */ /* 0x000fe40004000000 */
[----:B------:R-:W-:Y:S02]  /*a4b0*/  FSEL R21, R27, R43, !P0 ;  /* 0x0000002b1b157208 */ /* 0x000fe40004000000 */
[----:B------:R-:W-:Y:S01]  /*a4c0*/  LOP3.LUT P0, RZ, R44, 0x2, RZ, 0xc0, !PT ;  /* 0x000000022cff7812 */ /* 0x000fe2000780c0ff */
[----:B------:R-:W-:-:S03]  /*a4d0*/  DFMA R22, R22, R22, R22 ;  /* 0x000000161616722b */ /* 0x000fc60000000016 */
[----:B------:R-:W-:-:S05]  /*a4e0*/  DADD R18, RZ, -R20 ;  /* 0x00000000ff127229 */ /* 0x000fca0000000814 */
[----:B------:R-:W-:Y:S01]  /*a4f0*/  DFMA R22, R16, R22, R16 ;  /* 0x000000161016722b */ /* 0x000fe20000000010 */
[----:B------:R-:W-:-:S04]  /*a500*/  IMAD.U32 R16, RZ, RZ, UR42 ;  /* 0x0000002aff107e24 */ /* 0x000fc8000f8e00ff */
[----:B------:R-:W-:Y:S01]  /*a510*/  FSEL R18, R20, R18, !P0 ;  /* 0x0000001214127208 */ /* 0x000fe20004000000 */
[----:B------:R-:W-:Y:S01]  /*a520*/  IMAD.U32 R17, RZ, RZ, UR43 ;  /* 0x0000002bff117e24 */ /* 0x000fe2000f8e00ff */
[----:B------:R-:W-:-:S05]  /*a530*/  FSEL R19, R21, R19, !P0 ;  /* 0x0000001315137208 */ /* 0x000fca0004000000 */
[----:B------:R-:W-:Y:S02]  /*a540*/  DFMA R16, R22, -R16, 1 ;  /* 0x3ff000001610742b */ /* 0x000fe40000000810 */
[----:B------:R-:W-:-:S06]  /*a550*/  DADD R40, R40, -R18 ;  /* 0x0000000028287229 */ /* 0x000fcc0000000812 */
[----:B------:R-:W-:Y:S02]  /*a560*/  DFMA R22, R22, R16, R22 ;  /* 0x000000101616722b */ /* 0x000fe40000000016 */
[----:B------:R-:W-:-:S08]  /*a570*/  DMUL R32, R40, R32 ;  /* 0x0000002028207228 */ /* 0x000fd00000000000 */
[----:B------:R-:W-:-:S08]  /*a580*/  DMUL R20, R34, R32 ;  /* 0x0000002022147228 */ /* 0x000fd00000000000 */
[----:B------:R-:W-:Y:S02]  /*a590*/  DMUL R16, R22, R20 ;  /* 0x0000001416107228 */ /* 0x000fe40000000000 */
[----:B------:R-:W-:-:S06]  /*a5a0*/  FSETP.GEU.AND P1, PT, |R21|, 6.5827683646048100446e-37, PT ;  /* 0x036000001500780b */ /* 0x000fcc0003f2e200 */
        /* <DEDUP_REMOVED lines=12> */
.L_x_663:
[----:B------:R-:W-:Y:S05]  /*a670*/  BSYNC.RECONVERGENT B1 ;  /* 0x0000000000017941 */ /* 0x000fea0003800200 */
.L_x_662:
[----:B------:R-:W0:Y:S01]  /*a680*/  S2R R20, SR_TID.X ;  /* 0x0000000000147919 */ /* 0x000e220000002100 */
[----:B------:R-:W1:Y:S01]  /*a690*/  S2UR UR10, SR_CgaCtaId ;  /* 0x00000000000a79c3 */ /* 0x000e620000008800 */
[----:B------:R-:W-:Y:S01]  /*a6a0*/  DADD R18, R36, R16 ;  /* 0x0000000024127229 */ /* 0x000fe20000000010 */
[----:B------:R-:W-:Y:S02]  /*a6b0*/  UMOV UR8, 0x400 ;  /* 0x0000040000087882 */ /* 0x000fe40000000000 */
[----:B------:R-:W-:-:S04]  /*a6c0*/  UIADD3 UR8, UPT, UPT, UR8, 0x2800, URZ ;  /* 0x0000280008087890 */ /* 0x000fc8000fffe0ff */
[----:B------:R2:W-:Y:S01]  /*a6d0*/  STS.64 [R3], R18 ;  /* 0x0000001203007388 */ /* 0x0005e20000000a00 */
[----:B------:R-:W3:Y:S08]  /*a6e0*/  LDC.64 R32, c[0x0][0x380] ;  /* 0x0000e000ff207b82 */ /* 0x000ef00000000a00 */
[----:B------:R-:W-:Y:S08]  /*a6f0*/  BAR.SYNC.DEFER_BLOCKING 0x0 ;  /* 0x0000000000007b1d */ /* 0x000ff00000010000 */
[----:B------:R-:W4:Y:S01]  /*a700*/  LDC.64 R38, c[0x0][0x388] ;  /* 0x0000e200ff267b82 */ /* 0x000f220000000a00 */
[----:B-1----:R-:W-:-:S07]  /*a710*/  ULEA UR8, UR10, UR8, 0x18 ;  /* 0x000000080a087291 */ /* 0x002fce000f8ec0ff */
[----:B--2---:R-:W1:Y:S01]  /*a720*/  LDC.64 R18, c[0x3][0xb0] ;  /* 0x00c02c00ff127b82 */ /* 0x004e620000000a00 */
[----:B0-----:R-:W-:Y:S01]  /*a730*/  LEA R36, R20, UR8, 0x3 ;  /* 0x0000000814247c11 */ /* 0x001fe2000f8e18ff */
[----:B------:R-:W0:Y:S05]  /*a740*/  LDS.64 R34, [R0] ;  /* 0x0000000000227984 */ /* 0x000e2a0000000a00 */
[----:B------:R-:W2:Y:S01]  /*a750*/  LDS.64 R36, [R36] ;  /* 0x0000000024247984 */ /* 0x000ea20000000a00 */
[----:B------:R-:W-:Y:S06]  /*a760*/  BAR.SYNC.DEFER_BLOCKING 0x0 ;  /* 0x0000000000007b1d */ /* 0x000fec0000010000 */
[----:B---3--:R-:W3:Y:S02]  /*a770*/  LDG.E.64 R20, desc[UR20][R32.64] ;  /* 0x0000001420147981 */ /* 0x008ee4000c1e1b00 */
[----:B------:R-:W-:Y:S06]  /*a780*/  BAR.SYNC.DEFER_BLOCKING 0x0 ;  /* 0x0000000000007b1d */ /* 0x000fec0000010000 */
[----:B------:R-:W5:Y:S04]  /*a790*/  LDG.E.64 R24, desc[UR20][R32.64] ;  /* 0x0000001420187981 */ /* 0x000f68000c1e1b00 */
[----:B----4-:R-:W4:Y:S01]  /*a7a0*/  LDG.E.64 R46, desc[UR20][R38.64+0x10] ;  /* 0x00001014262e7981 */ /* 0x010f22000c1e1b00 */
[----:B------:R-:W-:Y:S06]  /*a7b0*/  BAR.SYNC.DEFER_BLOCKING 0x0 ;  /* 0x0000000000007b1d */ /* 0x000fec0000010000 */
[----:B------:R-:W2:Y:S04]  /*a7c0*/  LDG.E.64 R16, desc[UR20][R32.64] ;  /* 0x0000001420107981 */ /* 0x000ea8000c1e1b00 */
[----:B------:R-:W2:Y:S01]  /*a7d0*/  LDG.E.64 R26, desc[UR20][R38.64+0x10] ;  /* 0x00001014261a7981 */ /* 0x000ea2000c1e1b00 */
[----:B------:R-:W-:-:S02]  /*a7e0*/  DADD R22, RZ, UR28 ;  /* 0x0000001cff167e29 */ /* 0x000fc40008000000 */
[----:B-1----:R-:W-:Y:S02]  /*a7f0*/  DMUL R42, R18, 0.5 ;  /* 0x3fe00000122a7828 */ /* 0x002fe40000000000 */
[----:B0-----:R-:W-:Y:S02]  /*a800*/  DFMA R34, R34, UR28, R30 ;  /* 0x0000001c22227c2b */ /* 0x001fe4000800001e */
[----:B---3--:R-:W-:-:S08]  /*a810*/  DMUL R20, R20, UR24 ;  /* 0x0000001814147c28 */ /* 0x008fd00008000000 */
[----:B------:R-:W-:-:S08]  /*a820*/  DMUL R22, R22, R20 ;  /* 0x0000001416167228 */ /* 0x000fd00000000000 */
[----:B-----5:R-:W-:-:S08]  /*a830*/  DFMA R24, -R12, R24, R22 ;  /* 0x000000180c18722b */ /* 0x020fd00000000116 */
[----:B----4-:R-:W-:Y:S02]  /*a840*/  DADD R46, R24, R46 ;  /* 0x00000000182e7229 */ /* 0x010fe4000000002e */
[----:B--2---:R-:W-:Y:S02]  /*a850*/  DSETP.NEU.AND P0, PT, R16, R42, PT ;  /* 0x0000002a1000722a */ /* 0x004fe40003f0d000 */
        /* <DEDUP_REMOVED lines=11> */
.L_x_665:
        /* <DEDUP_REMOVED lines=19> */
.L_x_667:
[----:B------:R-:W-:Y:S05]  /*aa40*/  BSYNC.RECONVERGENT B0 ;  /* 0x0000000000007941 */ /* 0x000fea0003800200 */
.L_x_666:
        /* <DEDUP_REMOVED lines=19> */
.L_x_669:
[----:B------:R-:W-:Y:S05]  /*ab80*/  BSYNC.RECONVERGENT B1 ;  /* 0x0000000000017941 */ /* 0x000fea0003800200 */
.L_x_668:
        /* <DEDUP_REMOVED lines=59> */
.L_x_671:
[----:B------:R-:W-:Y:S05]  /*af40*/  BSYNC.RECONVERGENT B0 ;  /* 0x0000000000007941 */ /* 0x000fea0003800200 */
.L_x_670:
[----:B------:R-:W-:Y:S01]  /*af50*/  DMUL R32, R6, R32 ;  /* 0x0000002006207228 */ /* 0x000fe20000000000 */
[----:B------:R-:W-:Y:S10]  /*af60*/  BRA `(.L_x_672) ;  /* 0x0000001000647947 */ /* 0x000ff40003800000 */
.L_x_664:
        /* <DEDUP_REMOVED lines=10> */
.L_x_674:
        /* <DEDUP_REMOVED lines=19> */
.L_x_676:
[----:B------:R-:W-:Y:S05]  /*b140*/  BSYNC.RECONVERGENT B0 ;  /* 0x0000000000007941 */ /* 0x000fea0003800200 */
.L_x_675:
        /* <DEDUP_REMOVED lines=19> */
.L_x_678:
[----:B------:R-:W-:Y:S05]  /*b280*/  BSYNC.RECONVERGENT B1 ;  /* 0x0000000000017941 */ /* 0x000fea0003800200 */
.L_x_677:
        /* <DEDUP_REMOVED lines=62> */
.L_x_680:
[----:B------:R-:W-:Y:S05]  /*b670*/  BSYNC.RECONVERGENT B0 ;  /* 0x0000000000007941 */ /* 0x000fea0003800200 */
.L_x_679:
[----:B------:R-:W-:Y:S01]  /*b680*/  DMUL R32, R20, R32 ;  /* 0x0000002014207228 */ /* 0x000fe20000000000 */
[----:B------:R-:W-:Y:S10]  /*b690*/  BRA `(.L_x_672) ;  /* 0x0000000800987947 */ /* 0x000ff40003800000 */
.L_x_673:
        /* <DEDUP_REMOVED lines=10> */
.L_x_682:
        /* <DEDUP_REMOVED lines=19> */
.L_x_684:
[----:B------:R-:W-:Y:S05]  /*b870*/  BSYNC.RECONVERGENT B0 ;  /* 0x0000000000007941 */ /* 0x000fea0003800200 */
.L_x_683:
        /* <DEDUP_REMOVED lines=19> */
.L_x_686:
[----:B------:R-:W-:Y:S05]  /*b9b0*/  BSYNC.RECONVERGENT B1 ;  /* 0x0000000000017941 */ /* 0x000fea0003800200 */
.L_x_685:
        /* <DEDUP_REMOVED lines=59> */
.L_x_688:
[----:B------:R-:W-:Y:S05]  /*bd70*/  BSYNC.RECONVERGENT B0 ;  /* 0x0000000000007941 */ /* 0x000fea0003800200 */
.L_x_687:
[----:B------:R-:W-:Y:S01]  /*bd80*/  DMUL R32, R4, R32 ;  /* 0x0000002004207228 */ /* 0x000fe20000000000 */
[----:B------:R-:W-:Y:S10]  /*bd90*/  BRA `(.L_x_672) ;  /* 0x0000000000d87947 */ /* 0x000ff40003800000 */
.L_x_681:
        /* <DEDUP_REMOVED lines=27> */
.L_x_689:
        /* <DEDUP_REMOVED lines=22> */
[----:B------:R-:W-:-:S07]  /*c0b0*/  IMAD.MOV.U32 R17, RZ, RZ, R25 ;  /* 0x000000ffff117224 */ /* 0x000fce00078e0019 */
[----:B------:R-:W-:Y:S05]  /*c0c0*/  CALL.REL.NOINC `($__internal_3_$__cuda_sm20_dsqrt_rn_f64_mediumpath_v1) ;  /* 0x0000003800307944 */ /* 0x000fea0003c00000 */
[----:B------:R-:W-:Y:S02]  /*c0d0*/  IMAD.MOV.U32 R32, RZ, RZ, R18 ;  /* 0x000000ffff207224 */ /* 0x000fe400078e0012 */
[----:B------:R-:W-:-:S07]  /*c0e0*/  IMAD.MOV.U32 R33, RZ, RZ, R19 ;  /* 0x000000ffff217224 */ /* 0x000fce00078e0013 */
.L_x_690:
[----:B------:R-:W-:Y:S05]  /*c0f0*/  BSYNC.RECONVERGENT B0 ;  /* 0x0000000000007941 */ /* 0x000fea0003800200 */
.L_x_672:
        /* <DEDUP_REMOVED lines=28> */
.L_x_694:
[----:B------:R-:W-:Y:S05]  /*c2c0*/  BSYNC.RECONVERGENT B3 ;  /* 0x0000000000037941 */ /* 0x000fea0003800200 */
.L_x_693:
[----:B------:R-:W-:-:S07]  /*c2d0*/  VIADD R42, R17, 0x1 ;  /* 0x00000001112a7836 */ /* 0x000fce0000000000 */
.L_x_692:
[----:B------:R-:W-:Y:S05]  /*c2e0*/  BSYNC.RECONVERGENT B2 ;  /* 0x0000000000027941 */ /* 0x000fea0003800200 */
.L_x_691:
        /* <DEDUP_REMOVED lines=12> */
[----:B------:R-:W-:Y:S01]  /*c3b0*/  DSETP.NEU.AND P1, PT, |R40|, +INF , PT ;  /* 0x7ff000002800742a */ /* 0x000fe20003f2d200 */
[----:B------:R-:W-:-:S02]  /*c3c0*/  MOV R43, 0x3da8ff83 ;  /* 0x3da8ff83002b7802 */ /* 0x000fc40000000f00 */
        /* <DEDUP_REMOVED lines=42> */
.L_x_698:
[----:B------:R-:W-:Y:S05]  /*c670*/  BSYNC.RECONVERGENT B3 ;  /* 0x0000000000037941 */ /* 0x000fea0003800200 */
.L_x_697:
[----:B------:R-:W-:-:S07]  /*c680*/  VIADD R44, R17, 0x1 ;  /* 0x00000001112c7836 */ /* 0x000fce0000000000 */
.L_x_696:
[----:B------:R-:W-:Y:S05]  /*c690*/  BSYNC.RECONVERGENT B2 ;  /* 0x0000000000027941 */ /* 0x000fea0003800200 */
.L_x_695:
        /* <DEDUP_REMOVED lines=9> */
[----:B------:R-:W-:Y:S02]  /*c730*/  BSSY.RECONVERGENT B1, `(.L_x_699) ;  /* 0x000002f000017945 */ /* 0x000fe40003800200 */
[----:B------:R-:W-:Y:S01]  /*c740*/  ISETP.NE.U32.AND P0, PT, R40, 0x1, PT ;  /* 0x000000012800780c */ /* 0x000fe20003f05070 */
[----:B------:R-:W-:-:S03]  /*c750*/  IMAD.MOV.U32 R40, RZ, RZ, 0x3da8ff83 ;  /* 0x3da8ff83ff287424 */ /* 0x000fc600078e00ff */
[----:B------:R-:W-:Y:S02]  /*c760*/  FSEL R48, R48, -8.06006814911005101289e+34, !P0 ;  /* 0xf9785eba30307808 */ /* 0x000fe40004000000 */
[----:B------:R-:W-:Y:S01]  /*c770*/  FSEL R49, -R40, 0.11223486810922622681, !P0 ;  /* 0x3de5db6528317808 */ /* 0x000fe20004000100 */
[----:B------:R-:W-:-:S08]  /*c780*/  DMUL R40, R42, R42 ;  /* 0x0000002a2a287228 */ /* 0x000fd00000000000 */
[----:B--2---:R-:W-:-:S08]  /*c790*/  DFMA R16, R40, R48, R16 ;  /* 0x000000302810722b */ /* 0x004fd00000000010 */
[----:B------:R-:W-:Y:S01]  /*c7a0*/  DFMA R16, R40, R16, R18 ;  /* 0x000000102810722b */ /* 0x000fe20000000012 */
[----:B------:R-:W0:Y:S01]  /*c7b0*/  MUFU.RCP64H R19, UR40 ;  /* 0x0000002800137d08 */ /* 0x000e220008001800 */
[----:B------:R-:W-:-:S06]  /*c7c0*/  IMAD.MOV.U32 R18, RZ, RZ, 0x1 ;  /* 0x00000001ff127424 */ /* 0x000fcc00078e00ff */
[C---:B---3--:R-:W-:Y:S01]  /*c7d0*/  DFMA R16, R40.reuse, R16, R20 ;  /* 0x000000102810722b */ /* 0x048fe20000000014 */
[----:B------:R-:W1:Y:S07]  /*c7e0*/  LDC.64 R20, c[0x3][0x50] ;  /* 0x00c01400ff147b82 */ /* 0x000e6e0000000a00 */
[C---:B------:R-:W-:Y:S02]  /*c7f0*/  DFMA R22, R40.reuse, R16, R22 ;  /* 0x000000102816722b */ /* 0x040fe40000000016 */
[----:B------:R-:W0:Y:S06]  /*c800*/  LDC.64 R16, c[0x3][0x58] ;  /* 0x00c01600ff107b82 */ /* 0x000e2c0000000a00 */
[----:B----4-:R-:W-:-:S08]  /*c810*/  DFMA R22, R40, R22, R24 ;  /* 0x000000162816722b */ /* 0x010fd00000000018 */
[----:B------:R-:W-:Y:S02]  /*c820*/  DFMA R22, R40, R22, R26 ;  /* 0x000000162816722b */ /* 0x000fe4000000001a */
[----:B-1----:R-:W-:-:S06]  /*c830*/  DMUL R20, R32, -R20 ;  /* 0x8000001420147228 */ /* 0x002fcc0000000000 */
[----:B------:R-:W-:Y:S02]  /*c840*/  DFMA R42, R22, R42, R42 ;  /* 0x0000002a162a722b */ /* 0x000fe4000000002a */
[----:B------:R-:W-:Y:S02]  /*c850*/  DFMA R22, R40, R22, 1 ;  /* 0x3ff000002816742b */ /* 0x000fe40000000016 */
[----:B0-----:R-:W-:-:S08]  /*c860*/  DFMA R26, R18, -R16, 1 ;  /* 0x3ff00000121a742b */ /* 0x001fd00000000810 */
[----:B------:R-:W-:Y:S01]  /*c870*/  FSEL R24, R22, R42, !P0 ;  /* 0x0000002a16187208 */ /* 0x000fe20004000000 */
[----:B------:R-:W-:Y:S01]  /*c880*/  DFMA R26, R26, R26, R26 ;  /* 0x0000001a1a1a722b */ /* 0x000fe2000000001a */
[----:B------:R-:W-:Y:S02]  /*c890*/  FSEL R25, R23, R43, !P0 ;  /* 0x0000002b17197208 */ /* 0x000fe40004000000 */
[----:B------:R-:W-:-:S04]  /*c8a0*/  LOP3.LUT P0, RZ, R44, 0x2, RZ, 0xc0, !PT ;  /* 0x000000022cff7812 */ /* 0x000fc8000780c0ff */
[----:B------:R-:W-:Y:S02]  /*c8b0*/  DADD R22, RZ, -R24 ;  /* 0x00000000ff167229 */ /* 0x000fe40000000818 */
[----:B------:R-:W-:-:S08]  /*c8c0*/  DFMA R26, R18, R26, R18 ;  /* 0x0000001a121a722b */ /* 0x000fd00000000012 */
        /* <DEDUP_REMOVED lines=21> */
.L_x_700:
[----:B------:R-:W-:Y:S05]  /*ca20*/  BSYNC.RECONVERGENT B1 ;  /* 0x0000000000017941 */ /* 0x000fea0003800200 */
.L_x_699:
[----:B------:R-:W0:Y:S01]  /*ca30*/  MUFU.RCP64H R17, UR43 ;  /* 0x0000002b00117d08 */ /* 0x000e220008001800 */
[----:B------:R-:W-:Y:S01]  /*ca40*/  IMAD.U32 R18, RZ, RZ, UR42 ;  /* 0x0000002aff127e24 */ /* 0x000fe2000f8e00ff */
[----:B------:R-:W-:Y:S01]  /*ca50*/  DADD R24, R38, -R24 ;  /* 0x0000000026187229 */ /* 0x000fe20000000818 */
[----:B------:R-:W-:Y:S01]  /*ca60*/  IMAD.U32 R19, RZ, RZ, UR43 ;  /* 0x0000002bff137e24 */ /* 0x000fe2000f8e00ff */
[----:B------:R-:W-:Y:S01]  /*ca70*/  DMUL R32, R32, UR32 ;  /* 0x0000002020207c28 */ /* 0x000fe20008000000 */
[----:B------:R-:W-:Y:S01]  /*ca80*/  IMAD.MOV.U32 R16, RZ, RZ, 0x1 ;  /* 0x00000001ff107424 */ /* 0x000fe200078e00ff */
[----:B------:R-:W-:Y:S06]  /*ca90*/  BSSY.RECONVERGENT B1, `(.L_x_701) ;  /* 0x0000018000017945 */ /* 0x000fec0003800200 */
        /* <DEDUP_REMOVED lines=23> */
.L_x_702:
[----:B------:R-:W-:Y:S05]  /*cc10*/  BSYNC.RECONVERGENT B1 ;  /* 0x0000000000017941 */ /* 0x000fea0003800200 */
.L_x_701:
[----:B------:R-:W0:Y:S01]  /*cc20*/  S2R R18, SR_TID.X ;  /* 0x0000000000127919 */ /* 0x000e220000002100 */
[----:B------:R-:W1:Y:S01]  /*cc30*/  S2UR UR10, SR_CgaCtaId ;  /* 0x00000000000a79c3 */ /* 0x000e620000008800 */
[----:B------:R-:W-:Y:S01]  /*cc40*/  UMOV UR8, 0x400 ;  /* 0x0000040000087882 */ /* 0x000fe20000000000 */
[----:B------:R-:W-:Y:S01]  /*cc50*/  DADD R16, R16, R26 ;  /* 0x0000000010107229 */ /* 0x000fe2000000001a */
[----:B------:R-:W-:Y:S01]  /*cc60*/  UIADD3 UR8, UPT, UPT, UR8, 0x2800, URZ ;  /* 0x0000280008087890 */ /* 0x000fe2000fffe0ff */
[----:B------:R-:W-:Y:S01]  /*cc70*/  DMUL R12, R12, UR18 ;  /* 0x000000120c0c7c28 */ /* 0x000fe20008000000 */
[----:B------:R-:W-:Y:S01]  /*cc80*/  BSSY.RECONVERGENT B0, `(.L_x_703) ;  /* 0x0000015000007945 */ /* 0x000fe20003800200 */
[----:B------:R-:W-:Y:S02]  /*cc90*/  DADD R32, RZ, UR28 ;  /* 0x0000001cff207e29 */ /* 0x000fe40008000000 */
[----:B------:R-:W2:Y:S02]  /*cca0*/  LDC.64 R26, c[0x3][0xc8] ;  /* 0x00c03200ff1a7b82 */ /* 0x000ea40000000a00 */
[----:B------:R-:W-:-:S04]  /*ccb0*/  DADD R16, R36, R16 ;  /* 0x0000000024107229 */ /* 0x000fc80000000010 */
[C-C-:B------:R-:W-:Y:S02]  /*ccc0*/  DFMA R34, R32.reuse, UR16, -R12.reuse ;  /* 0x0000001020227c2b */ /* 0x140fe4000800080c */
[----:B------:R-:W-:Y:S01]  /*ccd0*/  DFMA R32, R32, UR16, R12 ;  /* 0x0000001020207c2b */ /* 0x000fe2000800000c */
[----:B-1----:R-:W-:-:S06]  /*cce0*/  ULEA UR8, UR10, UR8, 0x18 ;  /* 0x000000080a087291 */ /* 0x002fcc000f8ec0ff */
[----:B0-----:R-:W-:Y:S01]  /*ccf0*/  LEA R21, R18, UR8, 0x3 ;  /* 0x0000000812157c11 */ /* 0x001fe2000f8e18ff */
[----:B--2---:R-:W-:Y:S01]  /*cd00*/  DFMA R26, R26, -0.5, R14 ;  /* 0xbfe000001a1a782b */ /* 0x004fe2000000000e */
[----:B------:R-:W0:Y:S03]  /*cd10*/  LDC.64 R18, c[0x3][0x78] ;  /* 0x00c01e00ff127b82 */ /* 0x000e260000000a00 */
[----:B------:R1:W-:Y:S05]  /*cd20*/  STS.64 [R21], R16 ;  /* 0x0000001015007388 */ /* 0x0003ea0000000a00 */
[----:B------:R-:W-:Y:S06]  /*cd30*/  BAR.SYNC.DEFER_BLOCKING 0x0 ;  /* 0x0000000000007b1d */ /* 0x000fec0000010000 */
[----:B-1----:R-:W-:Y:S01]  /*cd40*/  DADD R16, -RZ, |R26| ;  /* 0x00000000ff107229 */ /* 0x002fe2000000051a */
[----:B------:R-:W0:Y:S04]  /*cd50*/  LDS.64 R40, [R2] ;  /* 0x0000000002287984 */ /* 0x000e280000000a00 */
[----:B------:R1:W2:Y:S01]  /*cd60*/  LDS.64 R24, [R3] ;  /* 0x0000000003187984 */ /* 0x0002a20000000a00 */
[----:B0-----:R-:W-:Y:S01]  /*cd70*/  DFMA R40, R40, UR28, R18 ;  /* 0x0000001c28287c2b */ /* 0x001fe20008000012 */
[----:B------:R-:W-:Y:S01]  /*cd80*/  MOV R18, 0xcdd0 ;  /* 0x0000cdd000127802 */ /* 0x000fe20000000f00 */
[----:B------:R-:W-:Y:S08]  /*cd90*/  BAR.SYNC.DEFER_BLOCKING 0x0 ;  /* 0x0000000000007b1d */ /* 0x000ff00000010000 */
[----:B------:R-:W-:Y:S08]  /*cda0*/  BAR.SYNC.DEFER_BLOCKING 0x0 ;  /* 0x0000000000007b1d */ /* 0x000ff00000010000 */
[----:B-12---:R-:W-:Y:S06]  /*cdb0*/  BAR.SYNC.DEFER_BLOCKING 0x0 ;  /* 0x0000000000007b1d */ /* 0x006fec0000010000 */
[----:B------:R-:W-:Y:S05]  /*cdc0*/  CALL.REL.NOINC `($_Z9paths_rk2PdS_S_$__internal_accurate_pow) ;  /* 0x0000002c00987944 */ /* 0x000fea0003c00000 */
[----:B------:R-:W-:Y:S05]  /*cdd0*/  BSYNC.RECONVERGENT B0 ;  /* 0x0000000000007941 */ /* 0x000fea0003800200 */
.L_x_703:
[----:B------:R-:W0:Y:S01]  /*cde0*/  MUFU.RCP64H R15, R11 ;  /* 0x0000000b000f7308 */ /* 0x000e220000001800 */
[C---:B------:R-:W-:Y:S01]  /*cdf0*/  DADD R12, R26.reuse, 2 ;  /* 0x400000001a0c7429 */ /* 0x040fe20000000000 */
[----:B------:R-:W-:Y:S01]  /*ce00*/  IMAD.MOV.U32 R14, RZ, RZ, 0x1 ;  /* 0x00000001ff0e7424 */ /* 0x000fe200078e00ff */
[----:B------:R-:W-:Y:S01]  /*ce10*/  DSETP.NEU.AND P0, PT, R26, RZ, PT ;  /* 0x000000ff1a00722a */ /* 0x000fe20003f0d000 */
[----:B------:R-:W-:Y:S05]  /*ce20*/  BSSY.RECONVERGENT B0, `(.L_x_704) ;  /* 0x0000013000007945 */ /* 0x000fea0003800200 */
[----:B------:R-:W-:Y:S02]  /*ce30*/  FSEL R38, R17, RZ, P0 ;  /* 0x000000ff11267208 */ /* 0x000fe40000000000 */
[----:B------:R-:W-:-:S02]  /*ce40*/  LOP3.LUT R12, R13, 0x7ff00000, RZ, 0xc0, !PT ;  /* 0x7ff000000d0c7812 */ /* 0x000fc400078ec0ff */
[----:B------:R-:W-:Y:S02]  /*ce50*/  FSEL R39, R16, RZ, P0 ;  /* 0x000000ff10277208 */ /* 0x000fe40000000000 */
[----:B------:R-:W-:Y:S01]  /*ce60*/  ISETP.NE.AND P6, PT, R12, 0x7ff00000, PT ;  /* 0x7ff000000c00780c */ /* 0x000fe20003fc5270 */
[----:B------:R-:W-:Y:S01]  /*ce70*/  IMAD.MOV.U32 R12, RZ, RZ, R38 ;  /* 0x000000ffff0c7224 */ /* 0x000fe200078e0026 */
[----:B0-----:R-:W-:Y:S01]  /*ce80*/  DFMA R18, -R10, R14, 1 ;  /* 0x3ff000000a12742b */ /* 0x001fe2000000010e */
[----:B------:R-:W-:-:S07]  /*ce90*/  IMAD.MOV.U32 R13, RZ, RZ, R39 ;  /* 0x000000ffff0d7224 */ /* 0x000fce00078e0027 */
        /* <DEDUP_REMOVED lines=11> */
.L_x_705:
[----:B------:R-:W-:Y:S05]  /*cf50*/  BSYNC.RECONVERGENT B0 ;  /* 0x0000000000007941 */ /* 0x000fea0003800200 */
.L_x_704:
        /* <DEDUP_REMOVED lines=19> */
.L_x_707:
[----:B------:R-:W-:Y:S05]  /*d090*/  BSYNC.RECONVERGENT B1 ;  /* 0x0000000000017941 */ /* 0x000fea0003800200 */
.L_x_706:
        /* <DEDUP_REMOVED lines=55> */
[----:B------:R-:W-:Y:S02]  /*d410*/  @!P1 IMAD.IADD R12, R12, 0x1, -R13 ;  /* 0x000000010c0c9824 */ /* 0x000fe400078e0a0d */
[----:B------:R-:W-:-:S03]  /*d420*/  @!P1 IMAD R13, R13, 0x100000, R19 ;  /* 0x001000000d0d9824 */ /* 0x000fc600078e0213 */
[----:B------:R-:W-:Y:S01]  /*d430*/  @!P1 LEA R15, R12, 0x3ff00000, 0x14 ;  /* 0x3ff000000c0f9811 */ /* 0x000fe200078ea0ff */
[----:B------:R-:W-:-:S06]  /*d440*/  @!P1 IMAD.MOV.U32 R12, RZ, RZ, R18 ;  /* 0x000000ffff0c9224 */ /* 0x000fcc00078e0012 */
[----:B------:R-:W-:-:S11]  /*d450*/  @!P1 DMUL R36, R12, R14 ;  /* 0x0000000e0c249228 */ /* 0x000fd60000000000 */
.L_x_709:
[----:B------:R-:W-:Y:S05]  /*d460*/  BSYNC.RECONVERGENT B0 ;  /* 0x0000000000007941 */ /* 0x000fea0003800200 */
.L_x_708:
        /* <DEDUP_REMOVED lines=29> */
.L_x_713:
[----:B------:R-:W-:Y:S05]  /*d640*/  BSYNC.RECONVERGENT B3 ;  /* 0x0000000000037941 */ /* 0x000fea0003800200 */
.L_x_712:
[----:B------:R-:W-:-:S07]  /*d650*/  VIADD R46, R17, 0x1 ;  /* 0x00000001112e7836 */ /* 0x000fce0000000000 */
.L_x_711:
[----:B------:R-:W-:Y:S05]  /*d660*/  BSYNC.RECONVERGENT B2 ;  /* 0x0000000000027941 */ /* 0x000fea0003800200 */
.L_x_710:
        /* <DEDUP_REMOVED lines=16> */
[----:B--2---:R-:W-:Y:S01]  /*d770*/  DFMA R12, R44, R48, R12 ;  /* 0x000000302c0c722b */ /* 0x004fe2000000000c */
[----:B------:R-:W-:-:S07]  /*d780*/  @!P1 IMAD.MOV.U32 R48, RZ, RZ, 0x1 ;  /* 0x00000001ff309424 */ /* 0x000fce00078e00ff */
        /* <DEDUP_REMOVED lines=38> */
.L_x_717:
[----:B------:R-:W-:Y:S05]  /*d9f0*/  BSYNC.RECONVERGENT B3 ;  /* 0x0000000000037941 */ /* 0x000fea0003800200 */
.L_x_716:
[----:B------:R-:W-:-:S07]  /*da00*/  VIADD R48, R17, 0x1 ;  /* 0x0000000111307836 */ /* 0x000fce0000000000 */
.L_x_715:
[----:B------:R-:W-:Y:S05]  /*da10*/  BSYNC.RECONVERGENT B2 ;  /* 0x0000000000027941 */ /* 0x000fea0003800200 */
.L_x_714:
        /* <DEDUP_REMOVED lines=13> */
[----:B------:R-:W-:-:S02]  /*daf0*/  DMUL R36, R36, UR12 ;  /* 0x0000000c24247c28 */ /* 0x000fc40008000000 */
[----:B------:R-:W-:Y:S02]  /*db00*/  FSEL R43, -R43, 0.11223486810922622681, !P0 ;  /* 0x3de5db652b2b7808 */ /* 0x000fe40004000100 */
[----:B------:R-:W-:-:S06]  /*db10*/  FSEL R42, R42, -8.06006814911005101289e+34, !P0 ;  /* 0xf9785eba2a2a7808 */ /* 0x000fcc0004000000 */
[C---:B--2---:R-:W-:Y:S01]  /*db20*/  DFMA R12, R46.reuse, R42, R12 ;  /* 0x0000002a2e0c722b */ /* 0x044fe2000000000c */
[----:B------:R-:W0:Y:S07]  /*db30*/  LDC.64 R42, c[0x3][0x68] ;  /* 0x00c01a00ff2a7b82 */ /* 0x000e2e0000000a00 */
[----:B------:R-:W-:-:S08]  /*db40*/  DFMA R12, R46, R12, R14 ;  /* 0x0000000c2e0c722b */ /* 0x000fd0000000000e */
[----:B---3--:R-:W-:-:S08]  /*db50*/  DFMA R12, R46, R12, R16 ;  /* 0x0000000c2e0c722b */ /* 0x008fd00000000010 */
[----:B------:R-:W-:Y:S02]  /*db60*/  DFMA R12, R46, R12, R18 ;  /* 0x0000000c2e0c722b */ /* 0x000fe40000000012 */
[----:B0-----:R-:W-:-:S06]  /*db70*/  DMUL R42, R42, UR14 ;  /* 0x0000000e2a2a7c28 */ /* 0x001fcc0008000000 */
[----:B----4-:R-:W-:-:S08]  /*db80*/  DFMA R12, R46, R12, R20 ;  /* 0x0000000c2e0c722b */ /* 0x010fd00000000014 */
[----:B------:R-:W-:Y:S02]  /*db90*/  DFMA R22, R46, R12, R22 ;  /* 0x0000000c2e16722b */ /* 0x000fe40000000016 */
[----:B------:R-:W0:Y:S01]  /*dba0*/  MUFU.RCP64H R13, R43 ;  /* 0x0000002b000d7308 */ /* 0x000e220000001800 */
[----:B------:R-:W-:-:S05]  /*dbb0*/  IMAD.MOV.U32 R12, RZ, RZ, 0x1 ;  /* 0x00000001ff0c7424 */ /* 0x000fca00078e00ff */
[----:B------:R-:W-:Y:S02]  /*dbc0*/  DFMA R44, R22, R44, R44 ;  /* 0x0000002c162c722b */ /* 0x000fe4000000002c */
[----:B------:R-:W-:Y:S02]  /*dbd0*/  DFMA R22, R46, R22, 1 ;  /* 0x3ff000002e16742b */ /* 0x000fe40000000016 */
[----:B0-----:R-:W-:-:S08]  /*dbe0*/  DFMA R18, -R42, R12, 1 ;  /* 0x3ff000002a12742b */ /* 0x001fd0000000010c */
[----:B------:R-:W-:Y:S02]  /*dbf0*/  FSEL R16, R22, R44, !P0 ;  /* 0x0000002c16107208 */ /* 0x000fe40004000000 */
[----:B------:R-:W-:Y:S02]  /*dc00*/  FSEL R17, R23, R45, !P0 ;  /* 0x0000002d17117208 */ /* 0x000fe40004000000 */
[----:B------:R-:W-:Y:S01]  /*dc10*/  LOP3.LUT P0, RZ, R48, 0x2, RZ, 0xc0, !PT ;  /* 0x0000000230ff7812 */ /* 0x000fe2000780c0ff */
[----:B------:R-:W-:-:S03]  /*dc20*/  DFMA R18, R18, R18, R18 ;  /* 0x000000121212722b */ /* 0x000fc60000000012 */
[----:B------:R-:W-:-:S05]  /*dc30*/  DADD R14, RZ, -R16 ;  /* 0x00000000ff0e7229 */ /* 0x000fca0000000810 */
[----:B------:R-:W-:-:S05]  /*dc40*/  DFMA R18, R12, R18, R12 ;  /* 0x000000120c12722b */ /* 0x000fca000000000c */
[----:B------:R-:W-:Y:S02]  /*dc50*/  FSEL R14, R16, R14, !P0 ;  /* 0x0000000e100e7208 */ /* 0x000fe40004000000 */
[----:B------:R-:W-:Y:S01]  /*dc60*/  FSEL R15, R17, R15, !P0 ;  /* 0x0000000f110f7208 */ /* 0x000fe20004000000 */
[----:B------:R-:W-:-:S05]  /*dc70*/  DFMA R12, -R42, R18, 1 ;  /* 0x3ff000002a0c742b */ /* 0x000fca0000000112 */
[----:B------:R-:W-:-:S03]  /*dc80*/  DADD R50, R50, -R14 ;  /* 0x0000000032327229 */ /* 0x000fc6000000080e */
[----:B------:R-:W-:-:S05]  /*dc90*/  DFMA R18, R18, R12, R18 ;  /* 0x0000000c1212722b */ /* 0x000fca0000000012 */
[----:B------:R-:W-:-:S08]  /*dca0*/  DMUL R36, R50, R36 ;  /* 0x0000002432247228 */ /* 0x000fd00000000000 */
        /* <DEDUP_REMOVED lines=13> */
.L_x_719:
[----:B------:R-:W-:Y:S05]  /*dd80*/  BSYNC.RECONVERGENT B1 ;  /* 0x0000000000017941 */ /* 0x000fea0003800200 */
.L_x_718:
[----:B------:R-:W0:Y:S01]  /*dd90*/  S2R R18, SR_TID.X ;  /* 0x0000000000127919 */ /* 0x000e220000002100 */
[----:B------:R-:W1:Y:S01]  /*dda0*/  S2UR UR8, SR_CgaCtaId ;  /* 0x00000000000879c3 */ /* 0x000e620000008800 */
[----:B------:R-:W2:Y:S01]  /*ddb0*/  MUFU.RCP64H R13, R11 ;  /* 0x0000000b000d7308 */ /* 0x000ea20000001800 */
[----:B------:R-:W-:Y:S01]  /*ddc0*/  DADD R16, R24, R16 ;  /* 0x0000000018107229 */ /* 0x000fe20000000010 */
[----:B------:R-:W-:Y:S01]  /*ddd0*/  IMAD.MOV.U32 R12, RZ, RZ, 0x1 ;  /* 0x00000001ff0c7424 */ /* 0x000fe200078e00ff */
[----:B------:R-:W-:Y:S01]  /*dde0*/  UMOV UR4, 0x400 ;  /* 0x0000040000047882 */ /* 0x000fe20000000000 */
[----:B------:R-:W-:Y:S01]  /*ddf0*/  BSSY.RECONVERGENT B0, `(.L_x_720) ;  /* 0x0000015000007945 */ /* 0x000fe20003800200 */
[----:B------:R-:W-:-:S03]  /*de00*/  UIADD3 UR4, UPT, UPT, UR4, 0x2800, URZ ;  /* 0x0000280004047890 */ /* 0x000fc6000fffe0ff */
[----:B------:R3:W-:Y:S01]  /*de10*/  STS.64 [R3], R16 ;  /* 0x0000001003007388 */ /* 0x0007e20000000a00 */
[----:B--2---:R-:W-:Y:S01]  /*de20*/  DFMA R14, -R10, R12, 1 ;  /* 0x3ff000000a0e742b */ /* 0x004fe2000000010c */
[----:B-1----:R-:W-:-:S07]  /*de30*/  ULEA UR4, UR8, UR4, 0x18 ;  /* 0x0000000408047291 */ /* 0x002fce000f8ec0ff */
[----:B------:R-:W-:Y:S01]  /*de40*/  DFMA R14, R14, R14, R14 ;  /* 0x0000000e0e0e722b */ /* 0x000fe2000000000e */
[----:B0-----:R-:W-:Y:S01]  /*de50*/  LEA R24, R18, UR4, 0x3 ;  /* 0x0000000412187c11 */ /* 0x001fe2000f8e18ff */
[----:B------:R-:W-:Y:S06]  /*de60*/  BAR.SYNC.DEFER_BLOCKING 0x0 ;  /* 0x0000000000007b1d */ /* 0x000fec0000010000 */
[----:B------:R-:W-:Y:S01]  /*de70*/  DFMA R14, R12, R14, R12 ;  /* 0x0000000e0c0e722b */ /* 0x000fe2000000000c */
[----:B------:R3:W0:Y:S04]  /*de80*/  LDS.64 R12, [R0] ;  /* 0x00000000000c7984 */ /* 0x0006280000000a00 */
[----:B------:R3:W1:Y:S01]  /*de90*/  LDS.64 R36, [R24] ;  /* 0x0000000018247984 */ /* 0x0006620000000a00 */
[----:B------:R-:W-:Y:S08]  /*dea0*/  BAR.SYNC.DEFER_BLOCKING 0x0 ;  /* 0x0000000000007b1d */ /* 0x000ff00000010000 */
[----:B------:R-:W-:Y:S08]  /*deb0*/  BAR.SYNC.DEFER_BLOCKING 0x0 ;  /* 0x0000000000007b1d */ /* 0x000ff00000010000 */
[----:B------:R-:W-:Y:S06]  /*dec0*/  BAR.SYNC.DEFER_BLOCKING 0x0 ;  /* 0x0000000000007b1d */ /* 0x000fec0000010000 */
[----:B---3--:R-:W-:Y:S05]  /*ded0*/  @P6 BRA `(.L_x_721) ;  /* 0x0000000000186947 */ /* 0x008fea0003800000 */
[----:B------:R-:W-:-:S14]  /*dee0*/  DSETP.NAN.AND P0, PT, R26, R26, PT ;  /* 0x0000001a1a00722a */ /* 0x000fdc0003f08000 */
[----:B------:R-:W-:Y:S01]  /*def0*/  @P0 DADD R38, R26, 2 ;  /* 0x400000001a260429 */ /* 0x000fe20000000000 */
[----:B------:R-:W-:Y:S10]  /*df00*/  @P0 BRA `(.L_x_721) ;  /* 0x00000000000c0947 */ /* 0x000ff40003800000 */
[----:B------:R-:W-:-:S14]  /*df10*/  DSETP.NEU.AND P0, PT, |R26|, +INF , PT ;  /* 0x7ff000001a00742a */ /* 0x000fdc0003f0d200 */
[----:B------:R-:W-:Y:S02]  /*df20*/  @!P0 IMAD.MOV.U32 R38, RZ, RZ, 0x0 ;  /* 0x00000000ff268424 */ /* 0x000fe400078e00ff */
[----:B------:R-:W-:-:S07]  /*df30*/  @!P0 IMAD.MOV.U32 R39, RZ, RZ, 0x7ff00000 ;  /* 0x7ff00000ff278424 */ /* 0x000fce00078e00ff */
.L_x_721:
[----:B------:R-:W-:Y:S05]  /*df40*/  BSYNC.RECONVERGENT B0 ;  /* 0x0000000000007941 */ /* 0x000fea0003800200 */
.L_x_720:
[----:B------:R-:W-:Y:S01]  /*df50*/  DADD R38, -RZ, -R38 ;  /* 0x00000000ff267229 */ /* 0x000fe20000000926 */
[----:B------:R-:W-:Y:S01]  /*df60*/  BSSY.RECONVERGENT B1, `(.L_x_722) ;  /* 0x0000012000017945 */ /* 0x000fe20003800200 */
[----:B------:R-:W-:Y:S02]  /*df70*/  DFMA R16, -R10, R14, 1 ;  /* 0x3ff000000a10742b */ /* 0x000fe4000000010e */
[----:B0-----:R-:W-:-:S06]  /*df80*/  DFMA R26, R12, UR28, R30 ;  /* 0x0000001c0c1a7c2b */ /* 0x001fcc000800001e */
        /* <DEDUP_REMOVED lines=14> */
[----:B-1----:R-:W-:Y:S05]  /*e070*/  CALL.REL.NOINC `($__internal_2_$__cuda_sm20_div_rn_f64_full) ;  /* 0x0000001000b07944 */ /* 0x002fea0003c00000 */
.L_x_723:
[----:B------:R-:W-:Y:S05]  /*e080*/  BSYNC.RECONVERGENT B1 ;  /* 0x0000000000017941 */ /* 0x000fea0003800200 */
.L_x_722:
        /* <DEDUP_REMOVED lines=59> */
.L_x_725:
[----:B------:R-:W-:Y:S05]  /*e440*/  BSYNC.RECONVERGENT B0 ;  /* 0x0000000000007941 */ /* 0x000fea0003800200 */
.L_x_724:
        /* <DEDUP_REMOVED lines=26> */
[----:B-1----:R-:W-:Y:S05]  /*e5f0*/  CALL.REL.NOINC `($_Z9paths_rk2PdS_S_$__internal_trig_reduction_slowpathd) ;  /* 0x0000002000507944 */ /* 0x002fea0003c00000 */
[----:B------:R-:W-:Y:S02]  /*e600*/  IMAD.MOV.U32 R38, RZ, RZ, R18 ;  /* 0x000000ffff267224 */ /* 0x000fe400078e0012 */
[----:B------:R-:W-:-:S07]  /*e610*/  IMAD.MOV.U32 R39, RZ, RZ, R19 ;  /* 0x000000ffff277224 */ /* 0x000fce00078e0013 */
.L_x_729:
[----:B------:R-:W-:Y:S05]  /*e620*/  BSYNC.RECONVERGENT B3 ;  /* 0x0000000000037941 */ /* 0x000fea0003800200 */
.L_x_728:
[----:B------:R-:W-:-:S07]  /*e630*/  VIADD R25, R17, 0x1 ;  /* 0x0000000111197836 */ /* 0x000fce0000000000 */
.L_x_727:
[----:B------:R-:W-:Y:S05]  /*e640*/  BSYNC.RECONVERGENT B2 ;  /* 0x0000000000027941 */ /* 0x000fea0003800200 */
.L_x_726:
        /* <DEDUP_REMOVED lines=56> */
.L_x_733:
[----:B------:R-:W-:Y:S05]  /*e9d0*/  BSYNC.RECONVERGENT B3 ;  /* 0x0000000000037941 */ /* 0x000fea0003800200 */
.L_x_732:
[----:B------:R-:W-:-:S07]  /*e9e0*/  VIADD R25, R17, 0x1 ;  /* 0x0000000111197836 */ /* 0x000fce0000000000 */
.L_x_731:
[----:B------:R-:W-:Y:S05]  /*e9f0*/  BSYNC.RECONVERGENT B2 ;  /* 0x0000000000027941 */ /* 0x000fea0003800200 */
.L_x_730:
        /* <DEDUP_REMOVED lines=24> */
[----:B------:R-:W2:Y:S07]  /*eb80*/  LDC.64 R22, c[0x3][0x50] ;  /* 0x00c01400ff167b82 */ /* 0x000eae0000000a00 */
[----:B------:R-:W-:Y:S02]  /*eb90*/  DFMA R38, R20, R38, R38 ;  /* 0x000000261426722b */ /* 0x000fe40000000026 */
[----:B------:R-:W-:-:S02]  /*eba0*/  DFMA R20, R32, R20, 1 ;  /* 0x3ff000002014742b */ /* 0x000fc40000000014 */
[----:B0-----:R-:W-:-:S08]  /*ebb0*/  DFMA R16, R12, -R14, 1 ;  /* 0x3ff000000c10742b */ /* 0x001fd0000000080e */
[----:B------:R-:W-:Y:S02]  /*ebc0*/  FSEL R18, R20, R38, !P0 ;  /* 0x0000002614127208 */ /* 0x000fe40004000000 */
[----:B------:R-:W-:Y:S01]  /*ebd0*/  FSEL R19, R21, R39, !P0 ;  /* 0x0000002715137208 */ /* 0x000fe20004000000 */
[----:B------:R-:W-:Y:S01]  /*ebe0*/  DFMA R20, R16, R16, R16 ;  /* 0x000000101014722b */ /* 0x000fe20000000010 */
[----:B------:R-:W-:Y:S01]  /*ebf0*/  LOP3.LUT P0, RZ, R25, 0x2, RZ, 0xc0, !PT ;  /* 0x0000000219ff7812 */ /* 0x000fe2000780c0ff */
[----:B--2---:R-:W-:-:S03]  /*ec00*/  DMUL R10, R10, R22 ;  /* 0x000000160a0a7228 */ /* 0x004fc60000000000 */
        /* <DEDUP_REMOVED lines=20> */
[----:B-1----:R-:W-:Y:S05]  /*ed50*/  CALL.REL.NOINC `($__internal_2_$__cuda_sm20_div_rn_f64_full) ;  /* 0x0000000400787944 */ /* 0x002fea0003c00000 */
[----:B------:R-:W-:Y:S02]  /*ed60*/  IMAD.MOV.U32 R14, RZ, RZ, R16 ;  /* 0x000000ffff0e7224 */ /* 0x000fe400078e0010 */
[----:B------:R-:W-:-:S07]  /*ed70*/  IMAD.MOV.U32 R15, RZ, RZ, R17 ;  /* 0x000000ffff0f7224 */ /* 0x000fce00078e0011 */
.L_x_735:
[----:B------:R-:W-:Y:S05]  /*ed80*/  BSYNC.RECONVERGENT B1 ;  /* 0x0000000000017941 */ /* 0x000fea0003800200 */
.L_x_734:
[----:B------:R-:W0:Y:S01]  /*ed90*/  MUFU.RCP64H R17, R43 ;  /* 0x0000002b00117308 */ /* 0x000e220000001800 */
[----:B------:R-:W-:Y:S01]  /*eda0*/  MOV R16, 0x1 ;  /* 0x0000000100107802 */ /* 0x000fe20000000f00 */
        /* <DEDUP_REMOVED lines=20> */
[----:B-1----:R-:W-:Y:S05]  /*eef0*/  CALL.REL.NOINC `($__internal_2_$__cuda_sm20_div_rn_f64_full) ;  /* 0x0000000400107944 */ /* 0x002fea0003c00000 */
.L_x_737:
[----:B------:R-:W-:Y:S05]  /*ef00*/  BSYNC.RECONVERGENT B1 ;  /* 0x0000000000017941 */ /* 0x000fea0003800200 */
.L_x_736:
[----:B------:R-:W-:Y:S01]  /*ef10*/  DADD R14, -R16, R14 ;  /* 0x00000000100e7229 */ /* 0x000fe2000000010e */
[----:B------:R-:W0:Y:S01]  /*ef20*/  LDC.64 R20, c[0x3][0x78] ;  /* 0x00c01e00ff147b82 */ /* 0x000e220000000a00 */
[----:B------:R-:W-:Y:S01]  /*ef30*/  UMOV UR8, UR6 ;  /* 0x0000000600087c82 */ /* 0x000fe20008000000 */
[----:B------:R-:W-:-:S05]  /*ef40*/  UMOV UR9, UR7 ;  /* 0x0000000700097c82 */ /* 0x000fca0008000000 */
[----:B-1----:R-:W-:-:S07]  /*ef50*/  DADD R14, R36, R14 ;  /* 0x00000000240e7229 */ /* 0x002fce000000000e */
[----:B------:R-:W-:Y:S01]  /*ef60*/  STS.64 [R24], R14 ;  /* 0x0000000e18007388 */ /* 0x000fe20000000a00 */
[----:B------:R-:W-:Y:S08]  /*ef70*/  BAR.SYNC.DEFER_BLOCKING 0x0 ;  /* 0x0000000000007b1d */ /* 0x000ff00000010000 */
[----:B------:R-:W-:Y:S06]  /*ef80*/  BAR.SYNC.DEFER_BLOCKING 0x0 ;  /* 0x0000000000007b1d */ /* 0x000fec0000010000 */
[----:B------:R-:W-:Y:S04]  /*ef90*/  LDS.64 R10, [R0] ;  /* 0x00000000000a7984 */ /* 0x000fe80000000a00 */
[----:B------:R-:W1:Y:S01]  /*efa0*/  LDS.64 R12, [R3] ;  /* 0x00000000030c7984 */ /* 0x000e620000000a00 */
[----:B------:R-:W-:Y:S06]  /*efb0*/  BAR.SYNC.DEFER_BLOCKING 0x0 ;  /* 0x0000000000007b1d */ /* 0x000fec0000010000 */
[----:B------:R-:W-:Y:S04]  /*efc0*/  LDS.64 R18, [R24] ;  /* 0x0000000018127984 */ /* 0x000fe80000000a00 */
[----:B------:R-:W2:Y:S01]  /*efd0*/  LDS.64 R16, [R2] ;  /* 0x0000000002107984 */ /* 0x000ea20000000a00 */
[----:B-1----:R-:W-:-:S08]  /*efe0*/  DADD R10, R10, R12 ;  /* 0x000000000a0a7229 */ /* 0x002fd0000000000c */
[----:B------:R-:W-:-:S08]  /*eff0*/  DMUL R10, R10, UR28 ;  /* 0x0000001c0a0a7c28 */ /* 0x000fd00008000000 */
[----:B------:R-:W-:-:S08]  /*f000*/  DFMA R10, R10, 0.5, R30 ;  /* 0x3fe000000a0a782b */ /* 0x000fd0000000001e */
[----:B------:R-:W-:Y:S02]  /*f010*/  DADD R10, R30, R10 ;  /* 0x000000001e0a7229 */ /* 0x000fe4000000000a */
[----:B--2---:R-:W-:-:S06]  /*f020*/  DADD R16, R16, R18 ;  /* 0x0000000010107229 */ /* 0x004fcc0000000012 */
[----:B------:R-:W-:Y:S02]  /*f030*/  DMUL R10, R10, UR28 ;  /* 0x0000001c0a0a7c28 */ /* 0x000fe40008000000 */
[----:B------:R-:W-:-:S06]  /*f040*/  DMUL R16, R16, UR28 ;  /* 0x0000001c10107c28 */ /* 0x000fcc0008000000 */
[----:B------:R-:W-:Y:S02]  /*f050*/  DFMA R28, R10, 0.5, R28 ;  /* 0x3fe000000a1c782b */ /* 0x000fe4000000001c */
[----:B0-----:R-:W-:-:S08]  /*f060*/  DFMA R16, R16, 0.5, R20 ;  /* 0x3fe000001010782b */ /* 0x001fd00000000014 */
[----:B------:R-:W-:-:S08]  /*f070*/  DADD R16, R16, R20 ;  /* 0x0000000010107229 */ /* 0x000fd00000000014 */
[----:B------:R-:W-:-:S08]  /*f080*/  DMUL R16, R16, UR28 ;  /* 0x0000001c10107c28 */ /* 0x000fd00008000000 */
[----:B------:R-:W-:Y:S01]  /*f090*/  DFMA R8, R16, 0.5, R8 ;  /* 0x3fe000001008782b */ /* 0x000fe20000000008 */
[----:B------:R-:W-:Y:S08]  /*f0a0*/  BAR.SYNC.DEFER_BLOCKING 0x0 ;  /* 0x0000000000007b1d */ /* 0x000ff00000010000 */
[----:B------:R-:W-:Y:S08]  /*f0b0*/  BAR.SYNC.DEFER_BLOCKING 0x0 ;  /* 0x0000000000007b1d */ /* 0x000ff00000010000 */
[----:B------:R-:W-:Y:S06]  /*f0c0*/  BAR.SYNC.DEFER_BLOCKING 0x0 ;  /* 0x0000000000007b1d */ /* 0x000fec0000010000 */
[----:B------:R-:W-:-:S14]  /*f0d0*/  DSETP.GTU.AND P0, PT, R8, UR8, PT ;  /* 0x0000000808007e2a */ /* 0x000fdc000bf0c000 */
[----:B------:R-:W-:Y:S05]  /*f0e0*/  @!P0 BRA `(.L_x_738) ;  /* 0xffffff1800348947 */ /* 0x000fea000383ffff */
.L_x_498:
[----:B------:R-:W-:Y:S05]  /*f0f0*/  WARPSYNC.ALL ;  /* 0x0000000000007948 */ /* 0x000fea0003800000 */
[----:B------:R-:W1:Y:S01]  /*f100*/  LDCU UR4, c[0x3][0x7c] ;  /* 0x00c00f80ff0477ac */ /* 0x000e620008000800 */
[----:B------:R-:W2:Y:S01]  /*f110*/  LDC.64 R8, c[0x3][0x78] ;  /* 0x00c01e00ff087b82 */ /* 0x000ea20000000a00 */
[----:B0-----:R-:W-:Y:S01]  /*f120*/  IMAD.MOV.U32 R2, RZ, RZ, 0x1 ;  /* 0x00000001ff027424 */ /* 0x001fe200078e00ff */
[----:B------:R-:W-:Y:S06]  /*f130*/  BSSY.RECONVERGENT B1, `(.L_x_739) ;  /* 0x0000018000017945 */ /* 0x000fec0003800200 */
[----:B------:R-:W0:Y:S01]  /*f140*/  LDC.64 R6, c[0x3][0xd0] ;  /* 0x00c03400ff067b82 */ /* 0x000e220000000a00 */
[----:B-1----:R-:W2:Y:S02]  /*f150*/  MUFU.RCP64H R3, UR4 ;  /* 0x0000000400037d08 */ /* 0x002ea40008001800 */
[----:B--2---:R-:W-:-:S08]  /*f160*/  DFMA R4, R2, -R8, 1 ;  /* 0x3ff000000204742b */ /* 0x004fd00000000808 */
[----:B------:R-:W-:-:S08]  /*f170*/  DFMA R4, R4, R4, R4 ;  /* 0x000000040404722b */ /* 0x000fd00000000004 */
[----:B------:R-:W-:Y:S02]  /*f180*/  DFMA R4, R2, R4, R2 ;  /* 0x000000040204722b */ /* 0x000fe40000000002 */
[----:B0-----:R-:W-:-:S06]  /*f190*/  DADD R2, R6, -UR8 ;  /* 0x8000000806027e29 */ /* 0x001fcc0008000000 */
        /* <DEDUP_REMOVED lines=17> */
.L_x_740:
[----:B------:R-:W-:Y:S05]  /*f2b0*/  BSYNC.RECONVERGENT B1 ;  /* 0x0000000000017941 */ /* 0x000fea0003800200 */
.L_x_739:
[----:B------:R-:W0:Y:S01]  /*f2c0*/  S2R R0, SR_CTAID.X ;  /* 0x0000000000007919 */ /* 0x000e220000002500 */
[----:B------:R-:W1:Y:S01]  /*f2d0*/  LDC.64 R2, c[0x0][0x390] ;  /* 0x0000e400ff027b82 */ /* 0x000e620000000a00 */
[----:B------:R-:W-:Y:S01]  /*f2e0*/  DADD R16, R16, R28 ;  /* 0x0000000010107229 */ /* 0x000fe2000000001c */
[----:B------:R-:W0:Y:S02]  /*f2f0*/  S2R R5, SR_TID.X ;  /* 0x0000000000057919 */ /* 0x000e240000002100 */
[----:B0-----:R-:W-:-:S04]  /*f300*/  IMAD R5, R0, 0x100, R5 ;  /* 0x0000010000057824 */ /* 0x001fc800078e0205 */
[----:B-1----:R-:W-:-:S05]  /*f310*/  IMAD.WIDE.U32 R2, R5, 0x8, R2 ;  /* 0x0000000805027825 */ /* 0x002fca00078e0002 */
[----:B------:R-:W-:Y:S01]  /*f320*/  STG.E.64 desc[UR20][R2.64+0x27100], R16 ;  /* 0x0271001002007986 */ /* 0x000fe2000c101b14 */
[----:B------:R-:W-:Y:S05]  /*f330*/  EXIT ;  /* 0x000000000000794d */ /* 0x000fea0003800000 */
        .weak           $__internal_2_$__cuda_sm20_div_rn_f64_full
        .type           $__internal_2_$__cuda_sm20_div_rn_f64_full,@function
        .size           $__internal_2_$__cuda_sm20_div_rn_f64_full,($__internal_3_$__cuda_sm20_dsqrt_rn_f64_mediumpath_v1 - $__internal_2_$__cuda_sm20_div_rn_f64_full)
$__internal_2_$__cuda_sm20_div_rn_f64_full:
[C---:B------:R-:W-:Y:S01]  /*f340*/  FSETP.GEU.AND P0, PT, |R19|.reuse, 1.469367938527859385e-39, PT ;  /* 0x001000001300780b */ /* 0x040fe20003f0e200 */
[--C-:B------:R-:W-:Y:S01]  /*f350*/  IMAD.MOV.U32 R22, RZ, RZ, R16.reuse ;  /* 0x000000ffff167224 */ /* 0x100fe200078e0010 */
[----:B------:R-:W-:Y:S01]  /*f360*/  LOP3.LUT R21, R19, 0x800fffff, RZ, 0xc0, !PT ;  /* 0x800fffff13157812 */ /* 0x000fe200078ec0ff */
[----:B------:R-:W-:Y:S01]  /*f370*/  IMAD.MOV.U32 R23, RZ, RZ, R19 ;  /* 0x000000ffff177224 */ /* 0x000fe200078e0013 */
[----:B------:R-:W-:Y:S01]  /*f380*/  BSSY.RECONVERGENT B0, `(.L_x_741) ;  /* 0x000005c000007945 */ /* 0x000fe20003800200 */
[----:B------:R-:W-:Y:S01]  /*f390*/  IMAD.MOV.U32 R44, RZ, RZ, R16 ;  /* 0x000000ffff2c7224 */ /* 0x000fe200078e0010 */
[----:B------:R-:W-:Y:S01]  /*f3a0*/  LOP3.LUT R45, R21, 0x3ff00000, RZ, 0xfc, !PT ;  /* 0x3ff00000152d7812 */ /* 0x000fe200078efcff */
[----:B------:R-:W-:Y:S02]  /*f3b0*/  IMAD.MOV.U32 R51, RZ, RZ, R17 ;  /* 0x000000ffff337224 */ /* 0x000fe400078e0011 */
[----:B------:R-:W-:Y:S02]  /*f3c0*/  IMAD.MOV.U32 R48, RZ, RZ, 0x1 ;  /* 0x00000001ff307424 */ /* 0x000fe400078e00ff */
[----:B------:R-:W-:Y:S01]  /*f3d0*/  IMAD.MOV.U32 R17, RZ, RZ, 0x1ca00000 ;  /* 0x1ca00000ff117424 */ /* 0x000fe200078e00ff */
[C---:B------:R-:W-:Y:S01]  /*f3e0*/  FSETP.GEU.AND P1, PT, |R51|.reuse, 1.469367938527859385e-39, PT ;  /* 0x001000003300780b */ /* 0x040fe20003f2e200 */
[----:B------:R-:W-:Y:S01]  /*f3f0*/  @!P0 DMUL R44, R22, 8.98846567431157953865e+307 ;  /* 0x7fe00000162c8828 */ /* 0x000fe20000000000 */
[----:B------:R-:W-:Y:S01]  /*f400*/  LOP3.LUT R16, R51, 0x7ff00000, RZ, 0xc0, !PT ;  /* 0x7ff0000033107812 */ /* 0x000fe200078ec0ff */
[----:B------:R-:W-:-:S04]  /*f410*/  IMAD.MOV.U32 R50, RZ, RZ, R20 ;  /* 0x000000ffff327224 */ /* 0x000fc800078e0014 */
[----:B------:R-:W0:Y:S06]  /*f420*/  MUFU.RCP64H R49, R45 ;  /* 0x0000002d00317308 */ /* 0x000e2c0000001800 */
[----:B------:R-:W-:Y:S01]  /*f430*/  @!P1 LOP3.LUT R21, R23, 0x7ff00000, RZ, 0xc0, !PT ;  /* 0x7ff0000017159812 */ /* 0x000fe200078ec0ff */
[----:B------:R-:W-:-:S03]  /*f440*/  @!P1 IMAD.MOV.U32 R54, RZ, RZ, RZ ;  /* 0x000000ffff369224 */ /* 0x000fc600078e00ff */
[C---:B------:R-:W-:Y:S02]  /*f450*/  @!P1 ISETP.GE.U32.AND P2, PT, R16.reuse, R21, PT ;  /* 0x000000151000920c */ /* 0x040fe40003f46070 */
[----:B------:R-:W-:Y:S02]  /*f460*/  LOP3.LUT R21, R19, 0x7ff00000, RZ, 0xc0, !PT ;  /* 0x7ff0000013157812 */ /* 0x000fe400078ec0ff */
[----:B------:R-:W-:Y:S02]  /*f470*/  @!P1 SEL R19, R17, 0x63400000, !P2 ;  /* 0x6340000011139807 */ /* 0x000fe40005000000 */
[----:B------:R-:W-:Y:S01]  /*f480*/  ISETP.GE.U32.AND P2, PT, R16, R21, PT ;  /* 0x000000151000720c */ /* 0x000fe20003f46070 */
[----:B0-----:R-:W-:Y:S01]  /*f490*/  DFMA R52, R48, -R44, 1 ;  /* 0x3ff000003034742b */ /* 0x001fe2000000082c */
[----:B------:R-:W-:Y:S02]  /*f4a0*/  @!P1 LOP3.LUT R19, R19, 0x80000000, R51, 0xf8, !PT ;  /* 0x8000000013139812 */ /* 0x000fe400078ef833 */
[----:B------:R-:W-:-:S02]  /*f4b0*/  SEL R20, R17, 0x63400000, !P2 ;  /* 0x6340000011147807 */ /* 0x000fc40005000000 */
[----:B------:R-:W-:Y:S02]  /*f4c0*/  @!P1 LOP3.LUT R55, R19, 0x100000, RZ, 0xfc, !PT ;  /* 0x0010000013379812 */ /* 0x000fe400078efcff */
[----:B------:R-:W-:Y:S01]  /*f4d0*/  @!P0 LOP3.LUT R21, R45, 0x7ff00000, RZ, 0xc0, !PT ;  /* 0x7ff000002d158812 */ /* 0x000fe200078ec0ff */
[----:B------:R-:W-:-:S08]  /*f4e0*/  DFMA R52, R52, R52, R52 ;  /* 0x000000343434722b */ /* 0x000fd00000000034 */
[----:B------:R-:W-:Y:S01]  /*f4f0*/  DFMA R48, R48, R52, R48 ;  /* 0x000000343030722b */ /* 0x000fe20000000030 */
[----:B------:R-:W-:Y:S01]  /*f500*/  LOP3.LUT R53, R20, 0x800fffff, R51, 0xf8, !PT ;  /* 0x800fffff14357812 */ /* 0x000fe200078ef833 */
[----:B------:R-:W-:Y:S02]  /*f510*/  IMAD.MOV.U32 R52, RZ, RZ, R50 ;  /* 0x000000ffff347224 */ /* 0x000fe400078e0032 */
[----:B------:R-:W-:-:S04]  /*f520*/  IMAD.MOV.U32 R20, RZ, RZ, R16 ;  /* 0x000000ffff147224 */ /* 0x000fc800078e0010 */
[----:B------:R-:W-:Y:S02]  /*f530*/  DFMA R56, R48, -R44, 1 ;  /* 0x3ff000003038742b */ /* 0x000fe4000000082c */
[----:B------:R-:W-:-:S06]  /*f540*/  @!P1 DFMA R52, R52, 2, -R54 ;  /* 0x400000003434982b */ /* 0x000fcc0000000836 */
[----:B------:R-:W-:-:S04]  /*f550*/  DFMA R56, R48, R56, R48 ;  /* 0x000000383038722b */ /* 0x000fc80000000030 */
[----:B------:R-:W-:-:S04]  /*f560*/  @!P1 LOP3.LUT R20, R53, 0x7ff00000, RZ, 0xc0, !PT ;  /* 0x7ff0000035149812 */ /* 0x000fc800078ec0ff */
[----:B------:R-:W-:Y:S01]  /*f570*/  DMUL R54, R56, R52 ;  /* 0x0000003438367228 */ /* 0x000fe20000000000 */
[----:B------:R-:W-:-:S05]  /*f580*/  VIADD R19, R20, 0xffffffff ;  /* 0xffffffff14137836 */ /* 0x000fca0000000000 */
[----:B------:R-:W-:Y:S01]  /*f590*/  ISETP.GT.U32.AND P0, PT, R19, 0x7feffffe, PT ;  /* 0x7feffffe1300780c */ /* 0x000fe20003f04070 */
[----:B------:R-:W-:Y:S01]  /*f5a0*/  VIADD R19, R21, 0xffffffff ;  /* 0xffffffff15137836 */ /* 0x000fe20000000000 */
[----:B------:R-:W-:-:S04]  /*f5b0*/  DFMA R48, R54, -R44, R52 ;  /* 0x8000002c3630722b */ /* 0x000fc80000000034 */
[----:B------:R-:W-:-:S04]  /*f5c0*/  ISETP.GT.U32.OR P0, PT, R19, 0x7feffffe, P0 ;  /* 0x7feffffe1300780c */ /* 0x000fc80000704470 */
[----:B------:R-:W-:-:S09]  /*f5d0*/  DFMA R48, R56, R48, R54 ;  /* 0x000000303830722b */ /* 0x000fd20000000036 */
        /* <DEDUP_REMOVED lines=13> */
[----:B------:R-:W-:-:S09]  /*f6b0*/  IMAD.MOV.U32 R20, RZ, RZ, RZ ;  /* 0x000000ffff147224 */ /* 0x000fd200078e00ff */
        /* <DEDUP_REMOVED lines=16> */
.L_x_742:
        /* <DEDUP_REMOVED lines=17> */
.L_x_745:
[----:B------:R-:W-:Y:S01]  /*f8d0*/  LOP3.LUT R17, R23, 0x80000, RZ, 0xfc, !PT ;  /* 0x0008000017117812 */ /* 0x000fe200078efcff */
[----:B------:R-:W-:-:S04]  /*f8e0*/  IMAD.MOV.U32 R54, RZ, RZ, R22 ;  /* 0x000000ffff367224 */ /* 0x000fc800078e0016 */
[----:B------:R-:W-:Y:S01]  /*f8f0*/  IMAD.MOV.U32 R55, RZ, RZ, R17 ;  /* 0x000000ffff377224 */ /* 0x000fe200078e0011 */
[----:B------:R-:W-:Y:S06]  /*f900*/  BRA `(.L_x_743) ;  /* 0x00000000000c7947 */ /* 0x000fec0003800000 */
.L_x_744:
[----:B------:R-:W-:Y:S02]  /*f910*/  LOP3.LUT R17, R51, 0x80000, RZ, 0xfc, !PT ;  /* 0x0008000033117812 */ /* 0x000fe400078efcff */
[----:B------:R-:W-:-:S03]  /*f920*/  MOV R54, R50 ;  /* 0x0000003200367202 */ /* 0x000fc60000000f00 */
[----:B------:R-:W-:-:S07]  /*f930*/  IMAD.MOV.U32 R55, RZ, RZ, R17 ;  /* 0x000000ffff377224 */ /* 0x000fce00078e0011 */
.L_x_743:
[----:B------:R-:W-:Y:S05]  /*f940*/  BSYNC.RECONVERGENT B0 ;  /* 0x0000000000007941 */ /* 0x000fea0003800200 */
.L_x_741:
[----:B------:R-:W-:Y:S02]  /*f950*/  IMAD.MOV.U32 R19, RZ, RZ, 0x0 ;  /* 0x00000000ff137424 */ /* 0x000fe400078e00ff */
[----:B------:R-:W-:Y:S02]  /*f960*/  IMAD.MOV.U32 R16, RZ, RZ, R54 ;  /* 0x000000ffff107224 */ /* 0x000fe400078e0036 */
[----:B------:R-:W-:Y:S01]  /*f970*/  IMAD.MOV.U32 R17, RZ, RZ, R55 ;  /* 0x000000ffff117224 */ /* 0x000fe200078e0037 */
[----:B------:R-:W-:Y:S06]  /*f980*/  RET.REL.NODEC R18 `(_Z9paths_rk2PdS_S_) ;  /* 0xffffff04129c7950 */ /* 0x000fec0003c3ffff */
        .weak           $__internal_3_$__cuda_sm20_dsqrt_rn_f64_mediumpath_v1
        .type           $__internal_3_$__cuda_sm20_dsqrt_rn_f64_mediumpath_v1,@function
        .size           $__internal_3_$__cuda_sm20_dsqrt_rn_f64_mediumpath_v1,($_Z9paths_rk2PdS_S_$__internal_accurate_pow - $__internal_3_$__cuda_sm20_dsqrt_rn_f64_mediumpath_v1)
$__internal_3_$__cuda_sm20_dsqrt_rn_f64_mediumpath_v1:
[----:B------:R-:W-:Y:S01]  /*f990*/  ISETP.GE.U32.AND P0, PT, R44, -0x3400000, PT ;  /* 0xfcc000002c00780c */ /* 0x000fe20003f06070 */
[----:B------:R-:W-:Y:S01]  /*f9a0*/  BSSY.RECONVERGENT B1, `(.L_x_746) ;  /* 0x0000026000017945 */ /* 0x000fe20003800200 */
[----:B------:R-:W-:Y:S02]  /*f9b0*/  IMAD.MOV.U32 R49, RZ, RZ, R23 ;  /* 0x000000ffff317224 */ /* 0x000fe400078e0017 */
[----:B------:R-:W-:Y:S02]  /*f9c0*/  IMAD.MOV.U32 R23, RZ, RZ, R21 ;  /* 0x000000ffff177224 */ /* 0x000fe400078e0015 */
[----:B------:R-:W-:-:S07]  /*f9d0*/  IMAD.MOV.U32 R21, RZ, RZ, R17 ;  /* 0x000000ffff157224 */ /* 0x000fce00078e0011 */
        /* <DEDUP_REMOVED lines=9> */
.L_x_747:
        /* <DEDUP_REMOVED lines=24> */
.L_x_749:
[----:B------:R-:W-:-:S11]  /*fbf0*/  DADD R18, R48, R48 ;  /* 0x0000000030127229 */ /* 0x000fd60000000030 */
.L_x_748:
[----:B------:R-:W-:Y:S05]  /*fc00*/  BSYNC.RECONVERGENT B1 ;  /* 0x0000000000017941 */ /* 0x000fea0003800200 */
.L_x_746:
[----:B------:R-:W-:-:S04]  /*fc10*/  IMAD.MOV.U32 R17, RZ, RZ, 0x0 ;  /* 0x00000000ff117424 */ /* 0x000fc800078e00ff */
[----:B------:R-:W-:Y:S05]  /*fc20*/  RET.REL.NODEC R16 `(_Z9paths_rk2PdS_S_) ;  /* 0xffffff0010f47950 */ /* 0x000fea0003c3ffff */
        .type           $_Z9paths_rk2PdS_S_$__internal_accurate_pow,@function
        .size           $_Z9paths_rk2PdS_S_$__internal_accurate_pow,($_Z9paths_rk2PdS_S_$__internal_trig_reduction_slowpathd - $_Z9paths_rk2PdS_S_$__internal_accurate_pow)
$_Z9paths_rk2PdS_S_$__internal_accurate_pow:
[----:B------:R-:W-:Y:S01]  /*fc30*/  ISETP.GT.U32.AND P5, PT, R17, 0xfffff, PT ;  /* 0x000fffff1100780c */ /* 0x000fe20003fa4070 */
[----:B------:R-:W-:Y:S01]  /*fc40*/  IMAD.MOV.U32 R19, RZ, RZ, R17 ;  /* 0x000000ffff137224 */ /* 0x000fe200078e0011 */
[----:B------:R-:W-:Y:S01]  /*fc50*/  UMOV UR10, 0x7d2cafe2 ;  /* 0x7d2cafe2000a7882 */ /* 0x000fe20000000000 */
[----:B------:R-:W-:Y:S01]  /*fc60*/  IMAD.MOV.U32 R22, RZ, RZ, RZ ;  /* 0x000000ffff167224 */ /* 0x000fe200078e00ff */
[----:B------:R-:W-:Y:S01]  /*fc70*/  UMOV UR11, 0x3eb0f5ff ;  /* 0x3eb0f5ff000b7882 */ /* 0x000fe20000000000 */
[----:B------:R-:W-:Y:S01]  /*fc80*/  UMOV UR44, 0xfefa39ef ;  /* 0xfefa39ef002c7882 */ /* 0x000fe20000000000 */
[----:B------:R-:W-:Y:S01]  /*fc90*/  UMOV UR45, 0x3fe62e42 ;  /* 0x3fe62e42002d7882 */ /* 0x000fe20000000000 */
[----:B------:R-:W-:-:S06]  /*fca0*/  UMOV UR8, UR4 ;  /* 0x0000000400087c82 */ /* 0x000fcc0008000000 */
[----:B------:R-:W-:Y:S01]  /*fcb0*/  @!P5 DMUL R20, R16, 1.80143985094819840000e+16 ;  /* 0x435000001014d828 */ /* 0x000fe20000000000 */
[----:B------:R-:W-:-:S09]  /*fcc0*/  SHF.R.U32.HI R17, RZ, 0x14, R17 ;  /* 0x00000014ff117819 */ /* 0x000fd20000011611 */
[----:B------:R-:W-:Y:S01]  /*fcd0*/  @!P5 IMAD.MOV.U32 R19, RZ, RZ, R21 ;  /* 0x000000ffff13d224 */ /* 0x000fe200078e0015 */
[----:B------:R-:W-:Y:S01]  /*fce0*/  @!P5 LEA.HI R17, R21, 0xffffffca, RZ, 0xc ;  /* 0xffffffca1511d811 */ /* 0x000fe200078f60ff */
[----:B------:R-:W-:-:S03]  /*fcf0*/  @!P5 IMAD.MOV.U32 R16, RZ, RZ, R20 ;  /* 0x000000ffff10d224 */ /* 0x000fc600078e0014 */
[----:B------:R-:W-:Y:S01]  /*fd00*/  LOP3.LUT R19, R19, 0x800fffff, RZ, 0xc0, !PT ;  /* 0x800fffff13137812 */ /* 0x000fe200078ec0ff */
[----:B------:R-:W-:-:S03]  /*fd10*/  IMAD.MOV.U32 R52, RZ, RZ, R16 ;  /* 0x000000ffff347224 */ /* 0x000fc600078e0010 */
        /* <DEDUP_REMOVED lines=19> */
[----:B------:R-:W-:-:S08]  /*fe50*/  DMUL R48, R58, R58 ;  /* 0x0000003a3a307228 */ /* 0x000fd00000000000 */
        /* <DEDUP_REMOVED lines=14> */
[-C--:B------:R-:W-:Y:S02]  /*ff40*/  DFMA R22, R52, -R58.reuse, R22 ;  /* 0x8000003a3416722b */ /* 0x080fe40000000016 */
[----:B------:R-:W-:-:S03]  /*ff50*/  DMUL R52, R58, R58 ;  /* 0x0000003a3a347228 */ /* 0x000fc60000000000 */
[----:B------:R-:W-:Y:S01]  /*ff60*/  DFMA R44, R48, R44, UR10 ;  /* 0x0000000a302c7e2b */ /* 0x000fe2000800002c */
[----:B------:R-:W-:Y:S01]  /*ff70*/  UMOV UR10, 0x99999dfb ;  /* 0x99999dfb000a7882 */ /* 0x000fe20000000000 */
[----:B------:R-:W-:Y:S01]  /*ff80*/  UMOV UR11, 0x3f899999 ;  /* 0x3f899999000b7882 */ /* 0x000fe20000000000 */
[----:B------:R-:W-:-:S05]  /*ff90*/  DMUL R22, R50, R22 ;  /* 0x0000001632167228 */ /* 0x000fca0000000000 */
[----:B------:R-:W-:Y:S01]  /*ffa0*/  DFMA R44, R48, R44, UR10 ;  /* 0x0000000a302c7e2b */ /* 0x000fe2000800002c */
[----:B------:R-:W-:Y:S01]  /*ffb0*/  UMOV UR10, 0x55555555 ;  /* 0x55555555000a7882 */ /* 0x000fe20000000000 */
[----:B------:R-:W-:-:S03]  /*ffc0*/  UMOV UR11, 0x3fb55555 ;  /* 0x3fb55555000b7882 */ /* 0x000fc60000000000 */
[----:B------:R-:W-:Y:S02]  /*ffd0*/  VIADD R51, R23, 0x100000 ;  /* 0x0010000017337836 */ /* 0x000fe40000000000 */
[----:B------:R-:W-:Y:S01]  /*ffe0*/  IMAD.MOV.U32 R50, RZ, RZ, R22 ;  /* 0x000000ffff327224 */ /* 0x000fe200078e0016 */
[----:B------:R-:W-:-:S08]  /*fff0*/  DFMA R56, R48, R44, UR10 ;  /* 0x0000000a30387e2b */ /* 0x000fd0000800002c */
[----:B------:R-:W-:Y:S01]  /*10000*/  DADD R54, -R56, UR10 ;  /* 0x0000000a38367e29 */ /* 0x000fe20008000100 */
[----:B------:R-:W-:Y:S01]  /*10010*/  UMOV UR10, 0xb9e7b0 ;  /* 0x00b9e7b0000a7882 */ /* 0x000fe20000000000 */
[----:B------:R-:W-:-:S06]  /*10020*/  UMOV UR11, 0x3c46a4cb ;  /* 0x3c46a4cb000b7882 */ /* 0x000fcc0000000000 */
[----:B------:R-:W-:Y:S02]  /*10030*/  DFMA R54, R48, R44, R54 ;  /* 0x0000002c3036722b */ /* 0x000fe40000000036 */
[C---:B------:R-:W-:Y:S02]  /*10040*/  DFMA R44, R58.reuse, R58, -R52 ;  /* 0x0000003a3a2c722b */ /* 0x040fe40000000834 */
[----:B------:R-:W-:-:S04]  /*10050*/  DMUL R48, R58, R52 ;  /* 0x000000343a307228 */ /* 0x000fc80000000000 */
[----:B------:R-:W-:Y:S01]  /*10060*/  DADD R54, R54, -UR10 ;  /* 0x8000000a36367e29 */ /* 0x000fe20008000000 */
[----:B------:R-:W-:Y:S01]  /*10070*/  UMOV UR10, 0x80000000 ;  /* 0x80000000000a7882 */ /* 0x000fe20000000000 */
[C---:B------:R-:W-:Y:S01]  /*10080*/  DFMA R50, R58.reuse, R50, R44 ;  /* 0x000000323a32722b */ /* 0x040fe2000000002c */
[----:B------:R-:W-:Y:S01]  /*10090*/  UMOV UR11, 0x43300000 ;  /* 0x43300000000b7882 */ /* 0x000fe20000000000 */
[----:B------:R-:W-:Y:S02]  /*100a0*/  DFMA R44, R58, R52, -R48 ;  /* 0x000000343a2c722b */ /* 0x000fe40000000830 */
[----:B------:R-:W-:Y:S01]  /*100b0*/  DADD R20, R16, -UR10 ;  /* 0x8000000a10147e29 */ /* 0x000fe20008000000 */
[----:B------:R-:W-:Y:S01]  /*100c0*/  UMOV UR10, 0xfefa39ef ;  /* 0xfefa39ef000a7882 */ /* 0x000fe20000000000 */
[----:B------:R-:W-:-:S04]  /*100d0*/  UMOV UR11, 0x3fe62e42 ;  /* 0x3fe62e42000b7882 */ /* 0x000fc80000000000 */
[----:B------:R-:W-:Y:S02]  /*100e0*/  DFMA R44, R22, R52, R44 ;  /* 0x00000034162c722b */ /* 0x000fe4000000002c */
[----:B------:R-:W-:-:S06]  /*100f0*/  DADD R52, R56, R54 ;  /* 0x0000000038347229 */ /* 0x000fcc0000000036 */
[----:B------:R-:W-:Y:S02]  /*10100*/  DFMA R44, R58, R50, R44 ;  /* 0x000000323a2c722b */ /* 0x000fe4000000002c */
[----:B------:R-:W-:-:S08]  /*10110*/  DADD R56, R56, -R52 ;  /* 0x0000000038387229 */ /* 0x000fd00000000834 */
[----:B------:R-:W-:Y:S02]  /*10120*/  DADD R56, R54, R56 ;  /* 0x0000000036387229 */ /* 0x000fe40000000038 */
[----:B------:R-:W-:-:S08]  /*10130*/  DMUL R54, R52, R48 ;  /* 0x0000003034367228 */ /* 0x000fd00000000000 */
[----:B------:R-:W-:-:S08]  /*10140*/  DFMA R50, R52, R48, -R54 ;  /* 0x000000303432722b */ /* 0x000fd00000000836 */
        /* <DEDUP_REMOVED lines=20> */
[----:B------:R-:W-:Y:S02]  /*10290*/  USHF.L.U32 UR11, UR9, 0x1, URZ ;  /* 0x00000001090b7899 */ /* 0x000fe400080006ff */
[----:B------:R-:W-:Y:S02]  /*102a0*/  ULOP3.LUT UR10, UR9, 0xff0fffff, URZ, 0xc0, !UPT ;  /* 0xff0fffff090a7892 */ /* 0x000fe4000f8ec0ff */
[----:B------:R-:W-:-:S03]  /*102b0*/  UISETP.GT.U32.AND UP0, UPT, UR11, -0x2000001, UPT ;  /* 0xfdffffff0b00788c */ /* 0x000fc6000bf04070 */
[----:B------:R-:W-:Y:S01]  /*102c0*/  DADD R20, R16, R22 ;  /* 0x0000000010147229 */ /* 0x000fe20000000016 */
[----:B------:R-:W-:-:S03]  /*102d0*/  USEL UR11, UR10, UR9, UP0 ;  /* 0x000000090a0b7287 */ /* 0x000fc60008000000 */
[----:B------:R-:W-:-:S04]  /*102e0*/  UMOV UR10, UR8 ;  /* 0x00000008000a7c82 */ /* 0x000fc80008000000 */
        /* <DEDUP_REMOVED lines=61> */
[----:B------:R-:W-:-:S06]  /*106c0*/  @!P4 IMAD.MOV.U32 R16, RZ, RZ, RZ ;  /* 0x000000ffff10c224 */ /* 0x000fcc00078e00ff */
[----:B------:R-:W-:-:S11]  /*106d0*/  @!P4 DMUL R44, R20, R16 ;  /* 0x00000010142cc228 */ /* 0x000fd60000000000 */
.L_x_750:
[----:B------:R-:W-:Y:S01]  /*106e0*/  DFMA R22, R22, R44, R44 ;  /* 0x0000002c1616722b */ /* 0x000fe2000000002c */
[----:B------:R-:W-:Y:S01]  /*106f0*/  IMAD.MOV.U32 R19, RZ, RZ, 0x0 ;  /* 0x00000000ff137424 */ /* 0x000fe200078e00ff */
[----:B------:R-:W-:-:S08]  /*10700*/  DSETP.NEU.AND P4, PT, |R44|, +INF , PT ;  /* 0x7ff000002c00742a */ /* 0x000fd00003f8d200 */
[----:B------:R-:W-:Y:S02]  /*10710*/  FSEL R17, R44, R22, !P4 ;  /* 0x000000162c117208 */ /* 0x000fe40006000000 */
[----:B------:R-:W-:Y:S01]  /*10720*/  FSEL R16, R45, R23, !P4 ;  /* 0x000000172d107208 */ /* 0x000fe20006000000 */
[----:B------:R-:W-:Y:S06]  /*10730*/  RET.REL.NODEC R18 `(_Z9paths_rk2PdS_S_) ;  /* 0xfffffef812307950 */ /* 0x000fec0003c3ffff */
        .type           $_Z9paths_rk2PdS_S_$__internal_trig_reduction_slowpathd,@function
        .size           $_Z9paths_rk2PdS_S_$__internal_trig_reduction_slowpathd,(.L_x_967 - $_Z9paths_rk2PdS_S_$__internal_trig_reduction_slowpathd)
$_Z9paths_rk2PdS_S_$__internal_trig_reduction_slowpathd:
        /* <DEDUP_REMOVED lines=21> */
[----:B------:R-:W-:Y:S02]  /*10890*/  LOP3.LUT R22, R22, 0x80000000, RZ, 0xfc, !PT ;  /* 0x8000000016167812 */ /* 0x000fe400078efcff */
[----:B------:R-:W-:-:S07]  /*108a0*/  CS2R R56, SRZ ;  /* 0x0000000000387805 */ /* 0x000fce000001ff00 */
.L_x_755:
        /* <DEDUP_REMOVED lines=10> */
[----:B------:R-:W-:Y:S02]  /*10950*/  IMAD R44, R54, R22, RZ ;  /* 0x00000016362c7224 */ /* 0x000fe400078e02ff */
[C---:B------:R-:W-:Y:S02]  /*10960*/  IMAD R23, R55.reuse, R18, RZ ;  /* 0x0000001237177224 */ /* 0x040fe400078e02ff */
[----:B------:R-:W-:Y:S01]  /*10970*/  IMAD.HI.U32 R45, R55, R22, RZ ;  /* 0x00000016372d7227 */ /* 0x000fe200078e00ff */
[----:B------:R-:W-:-:S04]  /*10980*/  IADD3 R44, P1, PT, R44, R57, RZ ;  /* 0x000000392c2c7210 */ /* 0x000fc80007f3e0ff */
[----:B------:R-:W-:Y:S01]  /*10990*/  IADD3 R57, P2, PT, R23, R44, RZ ;  /* 0x0000002c17397210 */ /* 0x000fe20007f5e0ff */
[----:B------:R-:W-:-:S04]  /*109a0*/  IMAD.HI.U32 R44, R54, R22, RZ ;  /* 0x00000016362c7227 */ /* 0x000fc800078e00ff */
[----:B------:R-:W-:Y:S01]  /*109b0*/  IMAD.X R44, RZ, RZ, R44, P0 ;  /* 0x000000ffff2c7224 */ /* 0x000fe200000e062c */
[----:B------:R-:W-:Y:S01]  /*109c0*/  ISETP.NE.AND P0, PT, R20, -0xf, PT ;  /* 0xfffffff11400780c */ /* 0x000fe20003f05270 */
[----:B------:R-:W-:Y:S01]  /*109d0*/  IMAD.HI.U32 R23, R55, R18, RZ ;  /* 0x0000001237177227 */ /* 0x000fe200078e00ff */
[----:B------:R0:W-:Y:S04]  /*109e0*/  STL.64 [R46], R56 ;  /* 0x000000382e007387 */ /* 0x0001e80000100a00 */
[----:B------:R-:W-:Y:S01]  /*109f0*/  IADD3.X R23, P1, PT, R23, R44, RZ, P1, !PT ;  /* 0x0000002c17177210 */ /* 0x000fe20000f3e4ff */
[----:B------:R-:W-:-:S04]  /*10a00*/  IMAD R44, R55, R22, RZ ;  /* 0x00000016372c7224 */ /* 0x000fc800078e02ff */
[----:B------:R-:W-:Y:S01]  /*10a10*/  IMAD.X R45, RZ, RZ, R45, P1 ;  /* 0x000000ffff2d7224 */ /* 0x000fe200008e062d */
[----:B------:R-:W-:-:S05]  /*10a20*/  IADD3.X R44, P2, PT, R44, R23, RZ, P2, !PT ;  /* 0x000000172c2c7210 */ /* 0x000fca000175e4ff */
[----:B------:R-:W-:Y:S02]  /*10a30*/  IMAD.X R45, RZ, RZ, R45, P2 ;  /* 0x000000ffff2d7224 */ /* 0x000fe400010e062d */
[----:B0-----:R-:W-:Y:S02]  /*10a40*/  IMAD.MOV.U32 R56, RZ, RZ, R44 ;  /* 0x000000ffff387224 */ /* 0x001fe400078e002c */
[----:B------:R-:W-:Y:S01]  /*10a50*/  IMAD.MOV.U32 R57, RZ, RZ, R45 ;  /* 0x000000ffff397224 */ /* 0x000fe200078e002d */
[----:B------:R-:W-:Y:S06]  /*10a60*/  @P0 BRA `(.L_x_755) ;  /* 0xfffffffc00900947 */ /* 0x000fec000383ffff */
[----:B------:R-:W-:Y:S05]  /*10a70*/  BSYNC.RECONVERGENT B1 ;  /* 0x0000000000017941 */ /* 0x000fea0003800200 */
.L_x_754:
[----:B------:R-:W-:-:S07]  /*10a80*/  IMAD.MOV.U32 R19, RZ, RZ, R17 ;  /* 0x000000ffff137224 */ /* 0x000fce00078e0011 */
.L_x_753:
[----:B------:R-:W-:Y:S05]  /*10a90*/  BSYNC.RECONVERGENT B0 ;  /* 0x0000000000007941 */ /* 0x000fea0003800200 */
.L_x_752:
[----:B------:R-:W-:Y:S01]  /*10aa0*/  LOP3.LUT P0, R49, R49, 0x3f, RZ, 0xc0, !PT ;  /* 0x0000003f31317812 */ /* 0x000fe2000780c0ff */
[----:B------:R-:W-:-:S04]  /*10ab0*/  IMAD.IADD R16, R16, 0x1, R19 ;  /* 0x0000000110107824 */ /* 0x000fc800078e0213 */
[----:B------:R-:W-:-:S05]  /*10ac0*/  IMAD.U32 R23, R16, 0x8, R1 ;  /* 0x0000000810177824 */ /* 0x000fca00078e0001 */
[----:B------:R0:W-:Y:S04]  /*10ad0*/  STL.64 [R23+-0x78], R56 ;  /* 0xffff883817007387 */ /* 0x0001e80000100a00 */
[----:B------:R-:W2:Y:S04]  /*10ae0*/  @P0 LDL.64 R44, [R1+0x8] ;  /* 0x00000800012c0983 */ /* 0x000ea80000100a00 */
[----:B------:R-:W3:Y:S04]  /*10af0*/  LDL.64 R18, [R1+0x10] ;  /* 0x0000100001127983 */ /* 0x000ee80000100a00 */
[----:B------:R-:W4:Y:S01]  /*10b00*/  LDL.64 R16, [R1+0x18] ;  /* 0x0000180001107983 */ /* 0x000f220000100a00 */
[----:B------:R-:W-:Y:S01]  /*10b10*/  @P0 LOP3.LUT R21, R49, 0x3f, RZ, 0x3c, !PT ;  /* 0x0000003f31150812 */ /* 0x000fe200078e3cff */
[----:B------:R-:W-:Y:S01]  /*10b20*/  BSSY.RECONVERGENT B0, `(.L_x_756) ;  /* 0x0000034000007945 */ /* 0x000fe20003800200 */
[----:B--2---:R-:W-:-:S02]  /*10b30*/  @P0 SHF.R.U64 R46, R44, 0x1, R45 ;  /* 0x000000012c2e0819 */ /* 0x004fc4000000122d */
[----:B------:R-:W-:Y:S02]  /*10b40*/  @P0 SHF.R.U32.HI R44, RZ, 0x1, R45 ;  /* 0x00000001ff2c0819 */ /* 0x000fe4000001162d */
[----:B---3--:R-:W-:Y:S02]  /*10b50*/  @P0 SHF.L.U32 R45, R18, R49, RZ ;  /* 0x00000031122d0219 */ /* 0x008fe400000006ff */
[----:B------:R-:W-:Y:S02]  /*10b60*/  @P0 SHF.R.U64 R46, R46, R21, R44 ;  /* 0x000000152e2e0219 */ /* 0x000fe4000000122c */
[--C-:B------:R-:W-:Y:S02]  /*10b70*/  @P0 SHF.R.U32.HI R20, RZ, 0x1, R19.reuse ;  /* 0x00000001ff140819 */ /* 0x100fe40000011613 */
[C-C-:B------:R-:W-:Y:S02]  /*10b80*/  @P0 SHF.R.U64 R22, R18.reuse, 0x1, R19.reuse ;  /* 0x0000000112160819 */ /* 0x140fe40000001213 */
[----:B0-----:R-:W-:-:S02]  /*10b90*/  @P0 SHF.L.U64.HI R23, R18, R49, R19 ;  /* 0x0000003112170219 */ /* 0x001fc40000010213 */
[----:B------:R-:W-:Y:S02]  /*10ba0*/  @P0 SHF.R.U32.HI R44, RZ, R21, R44 ;  /* 0x00000015ff2c0219 */ /* 0x000fe4000001162c */
[----:B------:R-:W-:Y:S02]  /*10bb0*/  @P0 LOP3.LUT R18, R45, R46, RZ, 0xfc, !PT ;  /* 0x0000002e2d120212 */ /* 0x000fe400078efcff */
[----:B----4-:R-:W-:Y:S02]  /*10bc0*/  @P0 SHF.L.U32 R45, R16, R49, RZ ;  /* 0x00000031102d0219 */ /* 0x010fe400000006ff */
[-CC-:B------:R-:W-:Y:S02]  /*10bd0*/  @P0 SHF.R.U64 R22, R22, R21.reuse, R20.reuse ;  /* 0x0000001516160219 */ /* 0x180fe40000001214 */
[----:B------:R-:W-:Y:S02]  /*10be0*/  @P0 LOP3.LUT R19, R23, R44, RZ, 0xfc, !PT ;  /* 0x0000002c17130212 */ /* 0x000fe400078efcff */
[----:B------:R-:W-:Y:S01]  /*10bf0*/  @P0 SHF.R.U32.HI R20, RZ, R21, R20 ;  /* 0x00000015ff140219 */ /* 0x000fe20000011614 */
[----:B------:R-:W-:Y:S01]  /*10c00*/  IMAD.SHL.U32 R21, R18, 0x4, RZ ;  /* 0x0000000412157824 */ /* 0x000fe200078e00ff */
[----:B------:R-:W-:-:S02]  /*10c10*/  @P0 SHF.L.U64.HI R49, R16, R49, R17 ;  /* 0x0000003110310219 */ /* 0x000fc40000010211 */
[----:B------:R-:W-:Y:S02]  /*10c20*/  @P0 LOP3.LUT R16, R45, R22, RZ, 0xfc, !PT ;  /* 0x000000162d100212 */ /* 0x000fe400078efcff */
[----:B------:R-:W-:Y:S02]  /*10c30*/  SHF.L.U64.HI R18, R18, 0x2, R19 ;  /* 0x0000000212127819 */ /* 0x000fe40000010213 */
[----:B------:R-:W-:Y:S02]  /*10c40*/  SHF.L.W.U32.HI R19, R19, 0x2, R16 ;  /* 0x0000000213137819 */ /* 0x000fe40000010e10 */
[----:B------:R-:W-:Y:S02]  /*10c50*/  @P0 LOP3.LUT R17, R49, R20, RZ, 0xfc, !PT ;  /* 0x0000001431110212 */ /* 0x000fe400078efcff */
[----:B------:R-:W-:Y:S02]  /*10c60*/  IADD3 RZ, P1, PT, RZ, -R21, RZ ;  /* 0x80000015ffff7210 */ /* 0x000fe40007f3e0ff */
[----:B------:R-:W-:-:S02]  /*10c70*/  LOP3.LUT R23, RZ, R18, RZ, 0x33, !PT ;  /* 0x00000012ff177212 */ /* 0x000fc400078e33ff */
[----:B------:R-:W-:Y:S02]  /*10c80*/  SHF.L.W.U32.HI R20, R16, 0x2, R17 ;  /* 0x0000000210147819 */ /* 0x000fe40000010e11 */
[----:B------:R-:W-:Y:S02]  /*10c90*/  LOP3.LUT R22, RZ, R19, RZ, 0x33, !PT ;  /* 0x00000013ff167212 */ /* 0x000fe400078e33ff */
[----:B------:R-:W-:Y:S02]  /*10ca0*/  IADD3.X R23, P1, PT, RZ, R23, RZ, P1, !PT ;  /* 0x00000017ff177210 */ /* 0x000fe40000f3e4ff */
[----:B------:R-:W-:Y:S02]  /*10cb0*/  LOP3.LUT R45, RZ, R20, RZ, 0x33, !PT ;  /* 0x00000014ff2d7212 */ /* 0x000fe400078e33ff */
        /* <DEDUP_REMOVED lines=26> */
.L_x_757:
[----:B------:R-:W-:Y:S05]  /*10e60*/  BSYNC.RECONVERGENT B0 ;  /* 0x0000000000007941 */ /* 0x000fea0003800200 */
.L_x_756:
        /* <DEDUP_REMOVED lines=12> */
[----:B------:R-:W-:Y:S02]  /*10f30*/  IADD3.X RZ, P1, PT, R44, R44, RZ, P1, !PT ;  /* 0x0000002c2cff7210 */ /* 0x000fe40000f3e4ff */
[C---:B------:R-:W-:Y:S01]  /*10f40*/  ISETP.GT.U32.AND P3, PT, R21.reuse, RZ, PT ;  /* 0x000000ff1500720c */ /* 0x040fe20003f64070 */
[----:B------:R-:W-:Y:S01]  /*10f50*/  IMAD.X R19, RZ, RZ, R18, P2 ;  /* 0x000000ffff137224 */ /* 0x000fe200010e0612 */
[----:B------:R-:W-:-:S04]  /*10f60*/  IADD3.X R18, P2, PT, R21, R21, RZ, P1, !PT ;  /* 0x0000001515127210 */ /* 0x000fc80000f5e4ff */
[C---:B------:R-:W-:Y:S01]  /*10f70*/  ISETP.GT.AND.EX P1, PT, R19.reuse, RZ, PT, P3 ;  /* 0x000000ff1300720c */ /* 0x040fe20003f24330 */
[----:B------:R-:W-:-:S03]  /*10f80*/  IMAD.X R16, R19, 0x1, R19, P2 ;  /* 0x0000000113107824 */ /* 0x000fc600010e0613 */
[----:B------:R-:W-:Y:S02]  /*10f90*/  SEL R18, R18, R21, P1 ;  /* 0x0000001512127207 */ /* 0x000fe40000800000 */
[----:B------:R-:W-:Y:S02]  /*10fa0*/  SEL R16, R16, R19, P1 ;  /* 0x0000001310107207 */ /* 0x000fe40000800000 */
[----:B------:R-:W-:-:S05]  /*10fb0*/  IADD3 R19, P2, PT, R18, 0x1, RZ ;  /* 0x0000000112137810 */ /* 0x000fca0007f5e0ff */
[----:B------:R-:W-:-:S05]  /*10fc0*/  IMAD.X R16, RZ, RZ, R16, P2 ;  /* 0x000000ffff107224 */ /* 0x000fca00010e0610 */
[----:B------:R-:W-:-:S04]  /*10fd0*/  SHF.R.U64 R19, R19, 0xa, R16 ;  /* 0x0000000a13137819 */ /* 0x000fc80000001210 */
[----:B------:R-:W-:Y:S02]  /*10fe0*/  IADD3 R21, P2, PT, R19, 0x1, RZ ;  /* 0x0000000113157810 */ /* 0x000fe40007f5e0ff */
[----:B------:R-:W-:Y:S02]  /*10ff0*/  SEL R19, RZ, 0xffffffff, !P1 ;  /* 0xffffffffff137807 */ /* 0x000fe40004800000 */
[----:B------:R-:W-:Y:S02]  /*11000*/  LEA.HI.X R16, R16, RZ, RZ, 0x16, P2 ;  /* 0x000000ff10107211 */ /* 0x000fe400010fb4ff */
[----:B------:R-:W-:Y:S01]  /*11010*/  LOP3.LUT P1, R23, R47, 0x80000000, RZ, 0xc0, !PT ;  /* 0x800000002f177812 */ /* 0x000fe2000782c0ff */
[----:B------:R-:W-:Y:S01]  /*11020*/  IMAD.IADD R19, R19, 0x1, -R22 ;  /* 0x0000000113137824 */ /* 0x000fe200078e0a16 */
[--C-:B------:R-:W-:Y:S02]  /*11030*/  SHF.R.U64 R21, R21, 0x1, R16.reuse ;  /* 0x0000000115157819 */ /* 0x100fe40000001210 */
[----:B------:R-:W-:Y:S01]  /*11040*/  SHF.R.U32.HI R16, RZ, 0x1, R16 ;  /* 0x00000001ff107819 */ /* 0x000fe20000011610 */
[----:B------:R-:W-:Y:S01]  /*11050*/  IMAD.SHL.U32 R19, R19, 0x100000, RZ ;  /* 0x0010000013137824 */ /* 0x000fe200078e00ff */
[----:B------:R-:W-:-:S02]  /*11060*/  IADD3 R18, P2, P3, RZ, RZ, R21 ;  /* 0x000000ffff127210 */ /* 0x000fc40007b5e015 */
[----:B------:R-:W-:Y:S02]  /*11070*/  @!P0 LOP3.LUT R23, R23, 0x80000000, RZ, 0x3c, !PT ;  /* 0x8000000017178812 */ /* 0x000fe400078e3cff */
[----:B------:R-:W-:-:S03]  /*11080*/  IADD3.X R16, PT, PT, R19, 0x3fe00000, R16, P2, P3 ;  /* 0x3fe0000013107810 */ /* 0x000fc600017e6410 */
[----:B------:R-:W-:Y:S01]  /*11090*/  @P1 IMAD.MOV R17, RZ, RZ, -R17 ;  /* 0x000000ffff111224 */ /* 0x000fe200078e0a11 */
[----:B------:R-:W-:-:S07]  /*110a0*/  LOP3.LUT R47, R16, R23, RZ, 0xfc, !PT ;  /* 0x00000017102f7212 */ /* 0x000fce00078efcff */
.L_x_751:
[----:B------:R-:W-:Y:S02]  /*110b0*/  IMAD.MOV.U32 R49, RZ, RZ, 0x0 ;  /* 0x00000000ff317424 */ /* 0x000fe400078e00ff */
[----:B------:R-:W-:Y:S02]  /*110c0*/  IMAD.MOV.U32 R19, RZ, RZ, R47 ;  /* 0x000000ffff137224 */ /* 0x000fe400078e002f */
[----:B------:R-:W-:Y:S05]  /*110d0*/  RET.REL.NODEC R48 `(_Z9paths_rk2PdS_S_) ;  /* 0xfffffeec30c87950 */ /* 0x000fea0003c3ffff */
.L_x_758:
        /* <DEDUP_REMOVED lines=10> */
.L_x_967:


//--------------------- .text._Z11paths_eulerPdS_S_ --------------------------
	.section	.text._Z11paths_eulerPdS_S_,"ax",@progbits
	.align	128
        .global         _Z11paths_eulerPdS_S_
        .type           _Z11paths_eulerPdS_S_,@function
        .size           _Z11paths_eulerPdS_S_,(.L_x_971 - _Z11paths_eulerPdS_S_)
        .other          _Z11paths_eulerPdS_S_,@"STO_CUDA_ENTRY STV_DEFAULT"
_Z11paths_eulerPdS_S_:
.text._Z11paths_eulerPdS_S_:
[----:B------:R-:W0:Y:S01]  /*0000*/  LDC R1, c[0x0][0x37c] ;  /* 0x0000df00ff017b82 */ /* 0x000e220000000800 */
[----:B------:R-:W1:Y:S01]  /*0010*/  S2R R4, SR_TID.X ;  /* 0x0000000000047919 */ /* 0x000e620000002100 */
[----:B0-----:R-:W-:Y:S01]  /*0020*/  VIADD R1, R1, 0xffffffd8 ;  /* 0xffffffd801017836 */ /* 0x001fe20000000000 */
[----:B------:R-:W1:Y:S02]  /*0030*/  S2R R3, SR_CTAID.X ;  /* 0x0000000000037919 */ /* 0x000e640000002500 */
[----:B-1----:R-:W-:-:S05]  /*0040*/  IMAD R3, R3, 0x100, R4 ;  /* 0x0000010003037824 */ /* 0x002fca00078e0204 */
[----:B------:R-:W-:-:S13]  /*0050*/  ISETP.GT.U32.AND P0, PT, R3, 0x270f, PT ;  /* 0x0000270f0300780c */ /* 0x000fda0003f04070 */
[----:B------:R-:W-:Y:S05]  /*0060*/  @P0 EXIT ;  /* 0x000000000000094d */ /* 0x000fea0003800000 */
[----:B------:R-:W0:Y:S01]  /*0070*/  LDC.64 R36, c[0x0][0x390] ;  /* 0x0000e400ff247b82 */ /* 0x000e220000000a00 */
[----:B------:R-:W1:Y:S07]  /*0080*/  LDCU.64 UR10, c[0x0][0x358] ;  /* 0x00006b00ff0a77ac */ /* 0x000e6e0008000a00 */
[----:B------:R-:W2:Y:S01]  /*0090*/  S2UR UR9, SR_CgaCtaId ;  /* 0x00000000000979c3 */ /* 0x000ea20000008800 */
[----:B------:R-:W-:Y:S02]  /*00a0*/  UMOV UR4, 0x400 ;  /* 0x0000040000047882 */ /* 0x000fe40000000000 */
[----:B------:R-:W-:Y:S01]  /*00b0*/  UIADD3 UR5, UPT, UPT, UR4, 0x800, URZ ;  /* 0x0000080004057890 */ /* 0x000fe2000fffe0ff */
[----:B0-----:R-:W-:-:S05]  /*00c0*/  IMAD.WIDE.U32 R36, R3, 0x8, R36 ;  /* 0x0000000803247825 */ /* 0x001fca00078e0024 */
[----:B-1----:R0:W5:Y:S04]  /*00d0*/  LDG.E.64 R34, desc[UR10][R36.64] ;  /* 0x0000000a24227981 */ /* 0x002168000c1e1b00 */
[----:B------:R0:W5:Y:S01]  /*00e0*/  LDG.E.64 R32, desc[UR10][R36.64+0x13880] ;  /* 0x0138800a24207981 */ /* 0x000162000c1e1b00 */
[----:B------:R-:W-:Y:S02]  /*00f0*/  UIADD3 UR8, UPT, UPT, UR4, 0x1000, URZ ;  /* 0x0000100004087890 */ /* 0x000fe4000fffe0ff */
[----:B--2---:R-:W-:Y:S02]  /*0100*/  ULEA UR6, UR9, UR4, 0x18 ;  /* 0x0000000409067291 */ /* 0x004fe4000f8ec0ff */
[----:B------:R-:W-:Y:S01]  /*0110*/  ULEA UR7, UR9, UR5, 0x18 ;  /* 0x0000000509077291 */ /* 0x000fe2000f8ec0ff */
[----:B------:R-:W1:Y:S03]  /*0120*/  LDCU.64 UR4, c[0x3][0xc8] ;  /* 0x00c01900ff0477ac */ /* 0x000e660008000a00 */
[C---:B------:R-:W-:Y:S01]  /*0130*/  LEA R0, R4.reuse, UR6, 0x3 ;  /* 0x0000000604007c11 */ /* 0x040fe2000f8e18ff */
[----:B------:R-:W-:Y:S01]  /*0140*/  BAR.SYNC.DEFER_BLOCKING 0x0 ;  /* 0x0000000000007b1d */ /* 0x000fe20000010000 */
[----:B------:R-:W-:Y:S01]  /*0150*/  ULEA UR8, UR9, UR8, 0x18 ;  /* 0x0000000809087291 */ /* 0x000fe2000f8ec0ff */
[----:B------:R-:W-:-:S04]  /*0160*/  LEA R2, R4, UR7, 0x3 ;  /* 0x0000000704027c11 */ /* 0x000fc8000f8e18ff */
[----:B------:R-:W2:Y:S01]  /*0170*/  LDCU.64 UR6, c[0x3][0x78] ;  /* 0x00c00f00ff0677ac */ /* 0x000ea20008000a00 */
[----:B------:R-:W-:Y:S01]  /*0180*/  LEA R3, R4, UR8, 0x3 ;  /* 0x0000000804037c11 */ /* 0x000fe2000f8e18ff */
[----:B-1----:R-:W-:Y:S01]  /*0190*/  DSETP.LE.AND P0, PT, RZ, UR4, PT ;  /* 0x00000004ff007e2a */ /* 0x002fe2000bf03000 */
[----:B------:R0:W-:Y:S01]  /*01a0*/  STS.64 [R0], RZ ;  /* 0x000000ff00007388 */ /* 0x0001e20000000a00 */
[----:B--2---:R-:W-:Y:S02]  /*01b0*/  IMAD.U32 R6, RZ, RZ, UR6 ;  /* 0x00000006ff067e24 */ /* 0x004fe4000f8e00ff */
[----:B------:R-:W-:Y:S01]  /*01c0*/  IMAD.U32 R7, RZ, RZ, UR7 ;  /* 0x00000007ff077e24 */ /* 0x000fe2000f8e00ff */
[----:B------:R0:W-:Y:S04]  /*01d0*/  STS.64 [R2], RZ ;  /* 0x000000ff02007388 */ /* 0x0001e80000000a00 */
[----:B------:R0:W-:Y:S05]  /*01e0*/  STS.64 [R3], RZ ;  /* 0x000000ff03007388 */ /* 0x0001ea0000000a00 */
[----:B------:R-:W-:Y:S05]  /*01f0*/  @!P0 BRA `(.L_x_759) ;  /* 0x0000007c00348947 */ /* 0x000fea0003800000 */
[----:B------:R-:W1:Y:S01]  /*0200*/  LDC.64 R22, c[0x3][0x48] ;  /* 0x00c01200ff167b82 */ /* 0x000e620000000a00 */
[----:B------:R-:W-:Y:S01]  /*0210*/  IMAD.MOV.U32 R4, RZ, RZ, 0x1 ;  /* 0x00000001ff047424 */ /* 0x000fe200078e00ff */
        /* <DEDUP_REMOVED lines=11> */
[----:B------:R-:W-:-:S13]  /*02d0*/  FSETP.GT.AND P0, PT, |R4|, 1.469367938527859385e-39, PT ;  /* 0x001000000400780b */ /* 0x000fda0003f04200 */
[----:B------:R-:W-:Y:S05]  /*02e0*/  @P0 BRA `(.L_x_760) ;  /* 0x0000000000140947 */ /* 0x000fea0003800000 */
[----:B------:R-:W-:Y:S01]  /*02f0*/  IMAD.MOV.U32 R20, RZ, RZ, R22 ;  /* 0x000000ffff147224 */ /* 0x000fe200078e0016 */
[----:B------:R-:W-:Y:S01]  /*0300*/  MOV R22, 0x340 ;  /* 0x0000034000167802 */ /* 0x000fe20000000f00 */
[----:B------:R-:W-:Y:S02]  /*0310*/  IMAD.MOV.U32 R24, RZ, RZ, RZ ;  /* 0x000000ffff187224 */ /* 0x000fe400078e00ff */
[----:B------:R-:W-:-:S07]  /*0320*/  IMAD.MOV.U32 R21, RZ, RZ, 0x40180000 ;  /* 0x40180000ff157424 */ /* 0x000fce00078e00ff */
[----:B0----5:R-:W-:Y:S05]  /*0330*/  CALL.REL.NOINC `($__internal_4_$__cuda_sm20_div_rn_f64_full) ;  /* 0x0000007c00587944 */ /* 0x021fea0003c00000 */
.L_x_760:
        /* <DEDUP_REMOVED lines=19> */
[----:B------:R-:W-:-:S07]  /*0470*/  IMAD.MOV.U32 R23, RZ, RZ, R11 ;  /* 0x000000ffff177224 */ /* 0x000fce00078e000b */
[----:B0----5:R-:W-:Y:S05]  /*0480*/  CALL.REL.NOINC `($__internal_5_$__cuda_sm20_dsqrt_rn_f64_mediumpath_v1) ;  /* 0x0000008000987944 */ /* 0x021fea0003c00000 */
[----:B------:R-:W-:Y:S02]  /*0490*/  IMAD.MOV.U32 R8, RZ, RZ, R40 ;  /* 0x000000ffff087224 */ /* 0x000fe400078e0028 */
[----:B------:R-:W-:-:S07]  /*04a0*/  IMAD.MOV.U32 R9, RZ, RZ, R41 ;  /* 0x000000ffff097224 */ /* 0x000fce00078e0029 */
.L_x_762:
[----:B------:R-:W-:Y:S05]  /*04b0*/  BSYNC.RECONVERGENT B0 ;  /* 0x0000000000007941 */ /* 0x000fea0003800200 */
.L_x_761:
[----:B------:R-:W1:Y:S01]  /*04c0*/  LDC.64 R22, c[0x3][0x48] ;  /* 0x00c01200ff167b82 */ /* 0x000e620000000a00 */
[----:B------:R-:W-:Y:S01]  /*04d0*/  IMAD.MOV.U32 R4, RZ, RZ, 0x1 ;  /* 0x00000001ff047424 */ /* 0x000fe200078e00ff */
[----:B------:R-:W2:Y:S02]  /*04e0*/  LDCU.64 UR6, c[0x3][0xc0] ;  /* 0x00c01800ff0677ac */ /* 0x000ea40008000a00 */
[----:B--2---:R-:W-:Y:S02]  /*04f0*/  DMUL R8, R8, UR6 ;  /* 0x0000000608087c28 */ /* 0x004fe40008000000 */
        /* <DEDUP_REMOVED lines=18> */
.L_x_763:
        /* <DEDUP_REMOVED lines=23> */
.L_x_765:
[----:B------:R-:W-:Y:S05]  /*0790*/  BSYNC.RECONVERGENT B0 ;  /* 0x0000000000007941 */ /* 0x000fea0003800200 */
.L_x_764:
[----:B------:R-:W1:Y:S01]  /*07a0*/  LDC.64 R4, c[0x3][0xd8] ;  /* 0x00c03600ff047b82 */ /* 0x000e620000000a00 */
[----:B------:R-:W2:Y:S01]  /*07b0*/  LDCU.64 UR38, c[0x3][0xc0] ;  /* 0x00c01800ff2677ac */ /* 0x000ea20008000a00 */
[----:B------:R-:W-:Y:S02]  /*07c0*/  CS2R R14, SRZ ;  /* 0x00000000000e7805 */ /* 0x000fe4000001ff00 */
[----:B------:R-:W-:Y:S02]  /*07d0*/  CS2R R16, SRZ ;  /* 0x0000000000107805 */ /* 0x000fe4000001ff00 */
[----:B------:R-:W-:Y:S01]  /*07e0*/  CS2R R18, SRZ ;  /* 0x0000000000127805 */ /* 0x000fe2000001ff00 */
[----:B------:R-:W3:Y:S01]  /*07f0*/  LDCU.64 UR8, c[0x3][0x70] ;  /* 0x00c00e00ff0877ac */ /* 0x000ee20008000a00 */
[----:B------:R-:W3:Y:S01]  /*0800*/  LDC.64 R12, c[0x3][0x100] ;  /* 0x00c04000ff0c7b82 */ /* 0x000ee20000000a00 */
[----:B------:R-:W4:Y:S01]  /*0810*/  LDCU.64 UR36, c[0x3][0x58] ;  /* 0x00c00b00ff2477ac */ /* 0x000f220008000a00 */
[----:B------:R-:W0:Y:S06]  /*0820*/  LDCU.64 UR6, c[0x3][0xc8] ;  /* 0x00c01900ff0677ac */ /* 0x000e2c0008000a00 */
[----:B------:R-:W4:Y:S01]  /*0830*/  LDC.64 R38, c[0x3][0x68] ;  /* 0x00c01a00ff267b82 */ /* 0x000f220000000a00 */
[----:B------:R-:W0:Y:S01]  /*0840*/  LDCU.64 UR20, c[0x3][0xc0] ;  /* 0x00c01800ff1477ac */ /* 0x000e220008000a00 */
[----:B--2---:R-:W-:Y:S01]  /*0850*/  DMUL R10, R10, UR38 ;  /* 0x000000260a0a7c28 */ /* 0x004fe20008000000 */
[----:B------:R-:W2:Y:S01]  /*0860*/  LDCU.64 UR22, c[0x3][0x68] ;  /* 0x00c00d00ff1677ac */ /* 0x000ea20008000a00 */
[----:B-1----:R-:W-:Y:S01]  /*0870*/  DADD R4, R4, 2 ;  /* 0x4000000004047429 */ /* 0x002fe20000000000 */
[----:B------:R-:W1:Y:S01]  /*0880*/  LDCU.64 UR24, c[0x3][0x60] ;  /* 0x00c00c00ff1877ac */ /* 0x000e620008000a00 */
[----:B------:R-:W0:Y:S01]  /*0890*/  LDCU UR34, c[0x3][0x5c] ;  /* 0x00c00b80ff2277ac */ /* 0x000e220008000800 */
[----:B---3--:R-:W-:Y:S01]  /*08a0*/  DMUL R12, R12, UR8 ;  /* 0x000000080c0c7c28 */ /* 0x008fe20008000000 */
[----:B------:R-:W3:Y:S06]  /*08b0*/  LDCU.64 UR26, c[0x3][0x58] ;  /* 0x00c00b00ff1a77ac */ /* 0x000eec0008000a00 */
[----:B------:R-:W-:Y:S01]  /*08c0*/  LOP3.LUT R4, R5, 0x7ff00000, RZ, 0xc0, !PT ;  /* 0x7ff0000005047812 */ /* 0x000fe200078ec0ff */
[----:B------:R-:W0:Y:S01]  /*08d0*/  LDCU.64 UR28, c[0x3][0x50] ;  /* 0x00c00a00ff1c77ac */ /* 0x000e220008000a00 */
[----:B----4-:R-:W-:Y:S01]  /*08e0*/  DMUL R38, R38, UR36 ;  /* 0x0000002426267c28 */ /* 0x010fe20008000000 */
[----:B------:R-:W4:Y:S01]  /*08f0*/  LDCU.64 UR30, c[0x3][0x108] ;  /* 0x00c02100ff1e77ac */ /* 0x000f220008000a00 */
[----:B------:R-:W0:Y:S01]  /*0900*/  LDCU.64 UR32, c[0x4][0x48] ;  /* 0x01000900ff2077ac */ /* 0x000e220008000a00 */
[----:B------:R-:W0:Y:S01]  /*0910*/  LDCU.128 UR12, c[0x3][0x50] ;  /* 0x00c00a00ff0c77ac */ /* 0x000e220008000c00 */
[----:B-12---:R-:W0:Y:S07]  /*0920*/  LDCU.128 UR16, c[0x3][0x90] ;  /* 0x00c01200ff1077ac */ /* 0x006e2e0008000c00 */
.L_x_885:
[----:B------:R-:W-:Y:S05]  /*0930*/  WARPSYNC.ALL ;  /* 0x0000000000007948 */ /* 0x000fea0003800000 */
[----:B------:R-:W-:Y:S08]  /*0940*/  BAR.SYNC.DEFER_BLOCKING 0x0 ;  /* 0x0000000000007b1d */ /* 0x000ff00000010000 */
[----:B-1----:R-:W1:Y:S08]  /*0950*/  LDC.64 R30, c[0x0][0x380] ;  /* 0x0000e000ff1e7b82 */ /* 0x002e700000000a00 */
[----:B--2---:R-:W2:Y:S01]  /*0960*/  LDC.64 R20, c[0x3][0xb0] ;  /* 0x00c02c00ff147b82 */ /* 0x004ea20000000a00 */
[----:B---3--:R-:W3:Y:S07]  /*0970*/  LDS.64 R24, [R0] ;  /* 0x0000000000187984 */ /* 0x008eee0000000a00 */
[----:B------:R-:W-:Y:S08]  /*0980*/  BAR.SYNC.DEFER_BLOCKING 0x0 ;  /* 0x0000000000007b1d */ /* 0x000ff00000010000 */
[----:B------:R-:W-:Y:S08]  /*0990*/  BAR.SYNC.DEFER_BLOCKING 0x0 ;  /* 0x0000000000007b1d */ /* 0x000ff00000010000 */
[----:B------:R-:W-:Y:S06]  /*09a0*/  BAR.SYNC.DEFER_BLOCKING 0x0 ;  /* 0x0000000000007b1d */ /* 0x000fec0000010000 */
[----:B-1----:R-:W4:Y:S01]  /*09b0*/  LDG.E.64 R26, desc[UR10][R30.64] ;  /* 0x0000000a1e1a7981 */ /* 0x002f22000c1e1b00 */
[C---:B--2---:R-:W-:Y:S01]  /*09c0*/  DMUL R22, R20.reuse, 0.5 ;  /* 0x3fe0000014167828 */ /* 0x044fe20000000000 */
[----:B------:R-:W1:Y:S01]  /*09d0*/  LDC.64 R52, c[0x0][0x388] ;  /* 0x0000e200ff347b82 */ /* 0x000e620000000a00 */
[----:B------:R-:W-:-:S02]  /*09e0*/  DMUL R44, R20, 3 ;  /* 0x40080000142c7828 */ /* 0x000fc40000000000 */
[----:B---3--:R-:W-:-:S06]  /*09f0*/  DADD R24, RZ, R24 ;  /* 0x00000000ff187229 */ /* 0x008fcc0000000018 */
[----:B------:R-:W-:Y:S02]  /*0a00*/  DMUL R44, R44, 0.5 ;  /* 0x3fe000002c2c7828 */ /* 0x000fe40000000000 */
[----:B----4-:R-:W-:-:S14]  /*0a10*/  DSETP.NEU.AND P0, PT, R26, R22, PT ;  /* 0x000000161a00722a */ /* 0x010fdc0003f0d000 */
[----:B------:R-:W-:Y:S06]  /*0a20*/  @!P0 BAR.SYNC.DEFER_BLOCKING 0x0 ;  /* 0x0000000000008b1d */ /* 0x000fec0000010000 */
[----:B01----:R-:W-:Y:S05]  /*0a30*/  @!P0 BRA `(.L_x_766) ;  /* 0x0000000000188947 */ /* 0x003fea0003800000 */
[----:B------:R-:W-:-:S14]  /*0a40*/  DSETP.NEU.AND P0, PT, R26, R20, PT ;  /* 0x000000141a00722a */ /* 0x000fdc0003f0d000 */
[----:B------:R-:W-:Y:S06]  /*0a50*/  @!P0 BAR.SYNC.DEFER_BLOCKING 0x0 ;  /* 0x0000000000008b1d */ /* 0x000fec0000010000 */
[----:B------:R-:W-:Y:S05]  /*0a60*/  @!P0 BRA `(.L_x_766) ;  /* 0x00000000000c8947 */ /* 0x000fea0003800000 */
[----:B------:R-:W-:-:S14]  /*0a70*/  DSETP.NEU.AND P0, PT, R26, R44, PT ;  /* 0x0000002c1a00722a */ /* 0x000fdc0003f0d000 */
[----:B------:R-:W-:Y:S08]  /*0a80*/  @!P0 BAR.SYNC.DEFER_BLOCKING 0x0 ;  /* 0x0000000000008b1d */ /* 0x000ff00000010000 */
[----:B------:R-:W-:Y:S06]  /*0a90*/  @P0 BAR.SYNC.DEFER_BLOCKING 0x0 ;  /* 0x0000000000000b1d */ /* 0x000fec0000010000 */
.L_x_766:
[----:B------:R1:W-:Y:S01]  /*0aa0*/  STS.64 [R0], R24 ;  /* 0x0000001800007388 */ /* 0x0003e20000000a00 */
[----:B------:R-:W-:Y:S06]  /*0ab0*/  BAR.SYNC.DEFER_BLOCKING 0x0 ;  /* 0x0000000000007b1d */ /* 0x000fec0000010000 */
[----:B------:R2:W3:Y:S02]  /*0ac0*/  LDS.64 R42, [R2] ;  /* 0x00000000022a7984 */ /* 0x0004e40000000a00 */
[----:B------:R-:W-:Y:S06]  /*0ad0*/  BAR.SYNC.DEFER_BLOCKING 0x0 ;  /* 0x0000000000007b1d */ /* 0x000fec0000010000 */
[----:B------:R-:W1:Y:S02]  /*0ae0*/  LDG.E.64 R28, desc[UR10][R30.64] ;  /* 0x0000000a1e1c7981 */ /* 0x000e64000c1e1b00 */
[----:B------:R-:W-:Y:S06]  /*0af0*/  BAR.SYNC.DEFER_BLOCKING 0x0 ;  /* 0x0000000000007b1d */ /* 0x000fec0000010000 */
[----:B------:R-:W4:Y:S04]  /*0b00*/  LDG.E.64 R40, desc[UR10][R30.64] ;  /* 0x0000000a1e287981 */ /* 0x000f28000c1e1b00 */
[----:B------:R-:W2:Y:S01]  /*0b10*/  LDG.E.64 R46, desc[UR10][R52.64+0x10] ;  /* 0x0000100a342e7981 */ /* 0x000ea2000c1e1b00 */
[----:B------:R-:W-:Y:S06]  /*0b20*/  BAR.SYNC.DEFER_BLOCKING 0x0 ;  /* 0x0000000000007b1d */ /* 0x000fec0000010000 */
[----:B------:R-:W3:Y:S04]  /*0b30*/  LDG.E.64 R26, desc[UR10][R30.64] ;  /* 0x0000000a1e1a7981 */ /* 0x000ee8000c1e1b00 */
[----:B------:R-:W2:Y:S01]  /*0b40*/  LDG.E.64 R50, desc[UR10][R52.64+0x10] ;  /* 0x0000100a34327981 */ /* 0x000ea2000c1e1b00 */
[----:B------:R-:W-:Y:S01]  /*0b50*/  UMOV UR4, URZ ;  /* 0x000000ff00047c82 */ /* 0x000fe20008000000 */
[----:B------:R-:W-:Y:S01]  /*0b60*/  UMOV UR5, 0x40000000 ;  /* 0x4000000000057882 */ /* 0x000fe20000000000 */
[----:B-1----:R-:W-:-:S08]  /*0b70*/  DMUL R24, R28, UR22 ;  /* 0x000000161c187c28 */ /* 0x002fd00008000000 */
[----:B------:R-:W-:-:S08]  /*0b80*/  DMUL R28, R24, R18 ;  /* 0x00000012181c7228 */ /* 0x000fd00000000000 */
[-C--:B----45:R-:W-:Y:S02]  /*0b90*/  DFMA R40, R40, -R34.reuse, R28 ;  /* 0x800000222828722b */ /* 0x0b0fe4000000001c */
[C---:B---3--:R-:W-:Y:S02]  /*0ba0*/  DSETP.NEU.AND P0, PT, R26.reuse, R22, PT ;  /* 0x000000161a00722a */ /* 0x048fe40003f0d000 */
[----:B------:R-:W-:-:S04]  /*0bb0*/  DFMA R48, R26, R34, R28 ;  /* 0x000000221a30722b */ /* 0x000fc8000000001c */
[----:B--2---:R-:W-:-:S04]  /*0bc0*/  DADD R28, R40, R46 ;  /* 0x00000000281c7229 */ /* 0x004fc8000000002e */
[----:B------:R-:W-:-:S04]  /*0bd0*/  DADD R46, R48, R50 ;  /* 0x00000000302e7229 */ /* 0x000fc80000000032 */
[----:B------:R-:W-:Y:S07]  /*0be0*/  @P0 BRA `(.L_x_767) ;  /* 0x0000000800140947 */ /* 0x000fee0003800000 */
[----:B------:R-:W1:Y:S01]  /*0bf0*/  LDC.64 R24, c[0x3][0xc8] ;  /* 0x00c03200ff187b82 */ /* 0x000e620000000a00 */
[----:B------:R-:W-:Y:S01]  /*0c00*/  BSSY.RECONVERGENT B0, `(.L_x_768) ;  /* 0x0000007000007945 */ /* 0x000fe20003800200 */
[----:B-1----:R-:W-:-:S08]  /*0c10*/  DFMA R24, R24, -0.5, R16 ;  /* 0xbfe000001818782b */ /* 0x002fd00000000010 */
[----:B------:R-:W-:-:S10]  /*0c20*/  DADD R20, -RZ, |R24| ;  /* 0x00000000ff147229 */ /* 0x000fd40000000518 */
[----:B------:R-:W-:Y:S01]  /*0c30*/  IMAD.MOV.U32 R22, RZ, RZ, R20 ;  /* 0x000000ffff167224 */ /* 0x000fe200078e0014 */
[----:B------:R-:W-:Y:S01]  /*0c40*/  MOV R20, 0xc70 ;  /* 0x00000c7000147802 */ /* 0x000fe20000000f00 */
[----:B------:R-:W-:Y:S06]  /*0c50*/  BAR.SYNC.DEFER_BLOCKING 0x0 ;  /* 0x0000000000007b1d */ /* 0x000fec0000010000 */
[----:B0-----:R-:W-:Y:S05]  /*0c60*/  CALL.REL.NOINC `($_Z11paths_eulerPdS_S_$__internal_accurate_pow) ;  /* 0x0000007c00447944 */ /* 0x001fea0003c00000 */
[----:B------:R-:W-:Y:S05]  /*0c70*/  BSYNC.RECONVERGENT B0 ;  /* 0x0000000000007941 */ /* 0x000fea0003800200 */
.L_x_768:
[C---:B------:R-:W-:Y:S01]  /*0c80*/  DADD R26, R24.reuse, 2 ;  /* 0x40000000181a7429 */ /* 0x040fe20000000000 */
[----:B------:R-:W0:Y:S01]  /*0c90*/  LDC.64 R30, c[0x3][0xd8] ;  /* 0x00c03600ff1e7b82 */ /* 0x000e220000000a00 */
[C---:B------:R-:W-:Y:S01]  /*0ca0*/  DSETP.NEU.AND P1, PT, R24.reuse, RZ, PT ;  /* 0x000000ff1800722a */ /* 0x040fe20003f2d000 */
[----:B------:R-:W-:Y:S01]  /*0cb0*/  BSSY.RECONVERGENT B0, `(.L_x_769) ;  /* 0x000000e000007945 */ /* 0x000fe20003800200 */
[----:B------:R-:W-:-:S04]  /*0cc0*/  DSETP.NEU.AND P5, PT, R24, 1, PT ;  /* 0x3ff000001800742a */ /* 0x000fc80003fad000 */
[----:B------:R-:W-:Y:S02]  /*0cd0*/  FSEL R22, R22, RZ, P1 ;  /* 0x000000ff16167208 */ /* 0x000fe40000800000 */
[----:B------:R-:W-:Y:S02]  /*0ce0*/  LOP3.LUT R26, R27, 0x7ff00000, RZ, 0xc0, !PT ;  /* 0x7ff000001b1a7812 */ /* 0x000fe400078ec0ff */
[----:B------:R-:W-:Y:S02]  /*0cf0*/  FSEL R23, R21, RZ, P1 ;  /* 0x000000ff15177208 */ /* 0x000fe40000800000 */
[----:B------:R-:W-:Y:S01]  /*0d00*/  ISETP.NE.AND P2, PT, R26, 0x7ff00000, PT ;  /* 0x7ff000001a00780c */ /* 0x000fe20003f45270 */
[----:B0-----:R-:W-:-:S12]  /*0d10*/  DSETP.NEU.AND P0, PT, R30, 1, PT ;  /* 0x3ff000001e00742a */ /* 0x001fd80003f0d000 */
[----:B------:R-:W-:Y:S05]  /*0d20*/  @P2 BRA `(.L_x_770) ;  /* 0x0000000000182947 */ /* 0x000fea0003800000 */
[----:B------:R-:W-:-:S14]  /*0d30*/  DSETP.NAN.AND P1, PT, R24, R24, PT ;  /* 0x000000181800722a */ /* 0x000fdc0003f28000 */
[----:B------:R-:W-:Y:S01]  /*0d40*/  @P1 DADD R22, R24, 2 ;  /* 0x4000000018161429 */ /* 0x000fe20000000000 */
[----:B------:R-:W-:Y:S10]  /*0d50*/  @P1 BRA `(.L_x_770) ;  /* 0x00000000000c1947 */ /* 0x000ff40003800000 */
[----:B------:R-:W-:-:S14]  /*0d60*/  DSETP.NEU.AND P1, PT, |R24|, +INF , PT ;  /* 0x7ff000001800742a */ /* 0x000fdc0003f2d200 */
[----:B------:R-:W-:Y:S02]  /*0d70*/  @!P1 IMAD.MOV.U32 R22, RZ, RZ, 0x0 ;  /* 0x00000000ff169424 */ /* 0x000fe400078e00ff */
[----:B------:R-:W-:-:S07]  /*0d80*/  @!P1 IMAD.MOV.U32 R23, RZ, RZ, 0x7ff00000 ;  /* 0x7ff00000ff179424 */ /* 0x000fce00078e00ff */
.L_x_770:
[----:B------:R-:W-:Y:S05]  /*0d90*/  BSYNC.RECONVERGENT B0 ;  /* 0x0000000000007941 */ /* 0x000fea0003800200 */
.L_x_769:
[----:B------:R-:W-:Y:S01]  /*0da0*/  DADD R22, -RZ, -R22 ;  /* 0x00000000ff167229 */ /* 0x000fe20000000916 */
[----:B------:R-:W-:Y:S01]  /*0db0*/  BSSY.RECONVERGENT B0, `(.L_x_771) ;  /* 0x000000b000007945 */ /* 0x000fe20003800200 */
[--C-:B------:R-:W-:Y:S01]  /*0dc0*/  DADD R20, -RZ, |R30|.reuse ;  /* 0x00000000ff147229 */ /* 0x100fe2000000051e */
[----:B------:R-:W-:Y:S01]  /*0dd0*/  ISETP.NE.AND P4, PT, R4, 0x7ff00000, PT ;  /* 0x7ff000000400780c */ /* 0x000fe20003f85270 */
[C---:B------:R-:W-:Y:S02]  /*0de0*/  DSETP.NEU.AND P1, PT, |R30|.reuse, +INF , PT ;  /* 0x7ff000001e00742a */ /* 0x040fe40003f2d200 */
[C---:B------:R-:W-:Y:S02]  /*0df0*/  DSETP.NAN.AND P2, PT, R30.reuse, R30, PT ;  /* 0x0000001e1e00722a */ /* 0x040fe40003f48000 */
[----:B------:R-:W-:Y:S02]  /*0e00*/  DSETP.NEU.AND P3, PT, R30, RZ, PT ;  /* 0x000000ff1e00722a */ /* 0x000fe40003f6d000 */
[----:B------:R-:W-:-:S02]  /*0e10*/  FSEL R24, R22, RZ, P5 ;  /* 0x000000ff16187208 */ /* 0x000fc40002800000 */
[----:B------:R-:W-:Y:S01]  /*0e20*/  IMAD.MOV.U32 R22, RZ, RZ, R20 ;  /* 0x000000ffff167224 */ /* 0x000fe200078e0014 */
[----:B------:R-:W-:Y:S02]  /*0e30*/  FSEL R25, R23, -1.875, P5 ;  /* 0xbff0000017197808 */ /* 0x000fe40002800000 */
[----:B------:R-:W-:-:S07]  /*0e40*/  MOV R20, 0xe60 ;  /* 0x00000e6000147802 */ /* 0x000fce0000000f00 */
[----:B------:R-:W-:Y:S05]  /*0e50*/  CALL.REL.NOINC `($_Z11paths_eulerPdS_S_$__internal_accurate_pow) ;  /* 0x0000007800c87944 */ /* 0x000fea0003c00000 */
[----:B------:R-:W-:Y:S05]  /*0e60*/  BSYNC.RECONVERGENT B0 ;  /* 0x0000000000007941 */ /* 0x000fea0003800200 */
.L_x_771:
[----:B------:R-:W0:Y:S01]  /*0e70*/  LDC.64 R26, c[0x3][0xd8] ;  /* 0x00c03600ff1a7b82 */ /* 0x000e220000000a00 */
[----:B------:R-:W-:Y:S01]  /*0e80*/  FSEL R20, R22, RZ, P3 ;  /* 0x000000ff16147208 */ /* 0x000fe20001800000 */
[----:B------:R-:W-:Y:S01]  /*0e90*/  BSSY.RECONVERGENT B1, `(.L_x_772) ;  /* 0x000001c000017945 */ /* 0x000fe20003800200 */
[----:B------:R-:W-:Y:S01]  /*0ea0*/  FSEL R21, R21, RZ, P3 ;  /* 0x000000ff15157208 */ /* 0x000fe20001800000 */
[----:B0-----:R-:W-:-:S10]  /*0eb0*/  DADD R26, R26, 2 ;  /* 0x400000001a1a7429 */ /* 0x001fd40000000000 */
[----:B------:R-:W-:Y:S02]  /*0ec0*/  FSEL R5, R26, R20, P2 ;  /* 0x000000141a057208 */ /* 0x000fe40001000000 */
[----:B------:R-:W-:Y:S02]  /*0ed0*/  FSEL R26, R27, R21, P2 ;  /* 0x000000151b1a7208 */ /* 0x000fe40001000000 */
[----:B------:R-:W-:Y:S02]  /*0ee0*/  @!P4 FSEL R20, R5, RZ, P1 ;  /* 0x000000ff0514c208 */ /* 0x000fe40000800000 */
[----:B------:R-:W-:Y:S02]  /*0ef0*/  @!P4 FSEL R21, R26, +QNAN , P1 ;  /* 0x7ff000001a15c808 */ /* 0x000fe40000800000 */
[----:B------:R-:W-:-:S04]  /*0f00*/  FSETP.GEU.AND P1, PT, |R25|, 6.5827683646048100446e-37, PT ;  /* 0x036000001900780b */ /* 0x000fc80003f2e200 */
        /* <DEDUP_REMOVED lines=18> */
[----:B------:R-:W-:-:S07]  /*1030*/  IMAD.MOV.U32 R21, RZ, RZ, R25 ;  /* 0x000000ffff157224 */ /* 0x000fce00078e0019 */
[----:B------:R-:W-:Y:S05]  /*1040*/  CALL.REL.NOINC `($__internal_4_$__cuda_sm20_div_rn_f64_full) ;  /* 0x0000007000147944 */ /* 0x000fea0003c00000 */
.L_x_773:
[----:B------:R-:W-:Y:S05]  /*1050*/  BSYNC.RECONVERGENT B1 ;  /* 0x0000000000017941 */ /* 0x000fea0003800200 */
.L_x_772:
        /* <DEDUP_REMOVED lines=59> */
.L_x_775:
[----:B------:R-:W-:Y:S05]  /*1410*/  BSYNC.RECONVERGENT B0 ;  /* 0x0000000000007941 */ /* 0x000fea0003800200 */
.L_x_774:
[----:B------:R-:W-:Y:S01]  /*1420*/  DMUL R40, R10, R40 ;  /* 0x000000280a287228 */ /* 0x000fe20000000000 */
[----:B------:R-:W-:Y:S10]  /*1430*/  BRA `(.L_x_776) ;  /* 0x0000001000f87947 */ /* 0x000ff40003800000 */
.L_x_767:
[----:B------:R-:W-:-:S14]  /*1440*/  DSETP.NEU.AND P0, PT, R26, R20, PT ;  /* 0x000000141a00722a */ /* 0x000fdc0003f0d000 */
[----:B------:R-:W-:Y:S05]  /*1450*/  @P0 BRA `(.L_x_777) ;  /* 0x0000000800200947 */ /* 0x000fea0003800000 */
        /* <DEDUP_REMOVED lines=9> */
.L_x_778:
        /* <DEDUP_REMOVED lines=17> */
.L_x_780:
[----:B------:R-:W-:Y:S05]  /*1600*/  BSYNC.RECONVERGENT B0 ;  /* 0x0000000000007941 */ /* 0x000fea0003800200 */
.L_x_779:
        /* <DEDUP_REMOVED lines=13> */
.L_x_781:
        /* <DEDUP_REMOVED lines=30> */
.L_x_783:
[----:B------:R-:W-:Y:S05]  /*18c0*/  BSYNC.RECONVERGENT B1 ;  /* 0x0000000000017941 */ /* 0x000fea0003800200 */
.L_x_782:
        /* <DEDUP_REMOVED lines=62> */
.L_x_785:
[----:B------:R-:W-:Y:S05]  /*1cb0*/  BSYNC.RECONVERGENT B0 ;  /* 0x0000000000007941 */ /* 0x000fea0003800200 */
.L_x_784:
[----:B------:R-:W-:Y:S01]  /*1cc0*/  DMUL R40, R24, R40 ;  /* 0x0000002818287228 */ /* 0x000fe20000000000 */
[----:B------:R-:W-:Y:S10]  /*1cd0*/  BRA `(.L_x_776) ;  /* 0x0000000800d07947 */ /* 0x000ff40003800000 */
.L_x_777:
        /* <DEDUP_REMOVED lines=11> */
.L_x_787:
        /* <DEDUP_REMOVED lines=17> */
.L_x_789:
[----:B------:R-:W-:Y:S05]  /*1ea0*/  BSYNC.RECONVERGENT B0 ;  /* 0x0000000000007941 */ /* 0x000fea0003800200 */
.L_x_788:
        /* <DEDUP_REMOVED lines=13> */
.L_x_790:
        /* <DEDUP_REMOVED lines=30> */
.L_x_792:
[----:B------:R-:W-:Y:S05]  /*2160*/  BSYNC.RECONVERGENT B1 ;  /* 0x0000000000017941 */ /* 0x000fea0003800200 */
.L_x_791:
        /* <DEDUP_REMOVED lines=59> */
.L_x_794:
[----:B------:R-:W-:Y:S05]  /*2520*/  BSYNC.RECONVERGENT B0 ;  /* 0x0000000000007941 */ /* 0x000fea0003800200 */
.L_x_793:
[----:B------:R-:W-:Y:S01]  /*2530*/  DMUL R40, R8, R40 ;  /* 0x0000002808287228 */ /* 0x000fe20000000000 */
[----:B------:R-:W-:Y:S10]  /*2540*/  BRA `(.L_x_776) ;  /* 0x0000000000b47947 */ /* 0x000ff40003800000 */
.L_x_786:
[----:B------:R-:W1:Y:S01]  /*2550*/  MUFU.RCP64H R21, R13 ;  /* 0x0000000d00157308 */ /* 0x000e620000001800 */
[----:B------:R-:W-:Y:S01]  /*2560*/  IMAD.MOV.U32 R20, RZ, RZ, 0x1 ;  /* 0x00000001ff147424 */ /* 0x000fe200078e00ff */
[----:B------:R-:W-:Y:S01]  /*2570*/  DMUL R24, R24, UR24 ;  /* 0x0000001818187c28 */ /* 0x000fe20008000000 */
[----:B------:R-:W-:Y:S09]  /*2580*/  BAR.SYNC.DEFER_BLOCKING 0x0 ;  /* 0x0000000000007b1d */ /* 0x000ff20000010000 */
[----:B------:R-:W-:Y:S01]  /*2590*/  FSETP.GEU.AND P1, PT, |R25|, 6.5827683646048100446e-37, PT ;  /* 0x036000001900780b */ /* 0x000fe20003f2e200 */
[----:B-1----:R-:W-:-:S08]  /*25a0*/  DFMA R22, -R12, R20, 1 ;  /* 0x3ff000000c16742b */ /* 0x002fd00000000114 */
        /* <DEDUP_REMOVED lines=14> */
[----:B0-----:R-:W-:Y:S05]  /*2690*/  CALL.REL.NOINC `($__internal_4_$__cuda_sm20_div_rn_f64_full) ;  /* 0x0000005800807944 */ /* 0x001fea0003c00000 */
.L_x_795:
        /* <DEDUP_REMOVED lines=17> */
[----:B------:R-:W-:Y:S02]  /*27b0*/  IMAD.MOV.U32 R22, RZ, RZ, R26 ;  /* 0x000000ffff167224 */ /* 0x000fe400078e001a */
[----:B------:R-:W-:Y:S01]  /*27c0*/  IMAD.MOV.U32 R40, RZ, RZ, R30 ;  /* 0x000000ffff287224 */ /* 0x000fe200078e001e */
[----:B------:R-:W-:Y:S01]  /*27d0*/  MOV R30, 0x2810 ;  /* 0x00002810001e7802 */ /* 0x000fe20000000f00 */
[----:B------:R-:W-:Y:S02]  /*27e0*/  IMAD.MOV.U32 R26, RZ, RZ, R48 ;  /* 0x000000ffff1a7224 */ /* 0x000fe400078e0030 */
[----:B------:R-:W-:-:S07]  /*27f0*/  IMAD.MOV.U32 R27, RZ, RZ, R49 ;  /* 0x000000ffff1b7224 */ /* 0x000fce00078e0031 */
[----:B0-----:R-:W-:Y:S05]  /*2800*/  CALL.REL.NOINC `($__internal_5_$__cuda_sm20_dsqrt_rn_f64_mediumpath_v1) ;  /* 0x0000005c00b87944 */ /* 0x001fea0003c00000 */
.L_x_796:
[----:B0-----:R-:W-:Y:S05]  /*2810*/  BSYNC.RECONVERGENT B0 ;  /* 0x0000000000007941 */ /* 0x001fea0003800200 */
.L_x_776:
        /* <DEDUP_REMOVED lines=25> */
[----:B------:R-:W-:Y:S05]  /*29b0*/  CALL.REL.NOINC `($_Z11paths_eulerPdS_S_$__internal_trig_reduction_slowpathd) ;  /* 0x0000006800b47944 */ /* 0x000fea0003c00000 */
[----:B------:R-:W-:Y:S02]  /*29c0*/  IMAD.MOV.U32 R48, RZ, RZ, R24 ;  /* 0x000000ffff307224 */ /* 0x000fe400078e0018 */
[----:B------:R-:W-:-:S07]  /*29d0*/  IMAD.MOV.U32 R49, RZ, RZ, R25 ;  /* 0x000000ffff317224 */ /* 0x000fce00078e0019 */
.L_x_800:
[----:B------:R-:W-:Y:S05]  /*29e0*/  BSYNC.RECONVERGENT B3 ;  /* 0x0000000000037941 */ /* 0x000fea0003800200 */
.L_x_799:
[----:B------:R-:W-:-:S07]  /*29f0*/  VIADD R5, R21, 0x1 ;  /* 0x0000000115057836 */ /* 0x000fce0000000000 */
.L_x_798:
[----:B------:R-:W-:Y:S05]  /*2a00*/  BSYNC.RECONVERGENT B2 ;  /* 0x0000000000027941 */ /* 0x000fea0003800200 */
.L_x_797:
        /* <DEDUP_REMOVED lines=53> */
[----:B------:R-:W-:Y:S05]  /*2d60*/  CALL.REL.NOINC `($_Z11paths_eulerPdS_S_$__internal_trig_reduction_slowpathd) ;  /* 0x0000006400c87944 */ /* 0x000fea0003c00000 */
[----:B------:R-:W-:Y:S02]  /*2d70*/  IMAD.MOV.U32 R50, RZ, RZ, R24 ;  /* 0x000000ffff327224 */ /* 0x000fe400078e0018 */
[----:B------:R-:W-:-:S07]  /*2d80*/  IMAD.MOV.U32 R51, RZ, RZ, R25 ;  /* 0x000000ffff337224 */ /* 0x000fce00078e0019 */
.L_x_804:
[----:B------:R-:W-:Y:S05]  /*2d90*/  BSYNC.RECONVERGENT B3 ;  /* 0x0000000000037941 */ /* 0x000fea0003800200 */
.L_x_803:
[----:B------:R-:W-:-:S07]  /*2da0*/  VIADD R5, R21, 0x1 ;  /* 0x0000000115057836 */ /* 0x000fce0000000000 */
.L_x_802:
[----:B------:R-:W-:Y:S05]  /*2db0*/  BSYNC.RECONVERGENT B2 ;  /* 0x0000000000027941 */ /* 0x000fea0003800200 */
.L_x_801:
        /* <DEDUP_REMOVED lines=52> */
[----:B------:R-:W-:Y:S05]  /*3100*/  CALL.REL.NOINC `($__internal_4_$__cuda_sm20_div_rn_f64_full) ;  /* 0x0000004c00e47944 */ /* 0x000fea0003c00000 */
.L_x_806:
[----:B------:R-:W-:Y:S05]  /*3110*/  BSYNC.RECONVERGENT B1 ;  /* 0x0000000000017941 */ /* 0x000fea0003800200 */
.L_x_805:
[----:B------:R-:W-:Y:S01]  /*3120*/  DADD R42, R42, R20 ;  /* 0x000000002a2a7229 */ /* 0x000fe20000000014 */
[----:B------:R-:W0:Y:S06]  /*3130*/  LDC.64 R40, c[0x0][0x380] ;  /* 0x0000e000ff287b82 */ /* 0x000e2c0000000a00 */
[----:B------:R1:W-:Y:S02]  /*3140*/  STS.64 [R2], R42 ;  /* 0x0000002a02007388 */ /* 0x0003e40000000a00 */
[----:B------:R-:W2:Y:S08]  /*3150*/  LDC.64 R46, c[0x0][0x388] ;  /* 0x0000e200ff2e7b82 */ /* 0x000eb00000000a00 */
[----:B------:R-:W-:Y:S08]  /*3160*/  BAR.SYNC.DEFER_BLOCKING 0x0 ;  /* 0x0000000000007b1d */ /* 0x000ff00000010000 */
[----:B------:R-:W3:Y:S01]  /*3170*/  LDC.64 R48, c[0x3][0xb0] ;  /* 0x00c02c00ff307b82 */ /* 0x000ee20000000a00 */
[----:B------:R4:W1:Y:S07]  /*3180*/  LDS.64 R38, [R3] ;  /* 0x0000000003267984 */ /* 0x00086e0000000a00 */
[----:B------:R-:W-:Y:S06]  /*3190*/  BAR.SYNC.DEFER_BLOCKING 0x0 ;  /* 0x0000000000007b1d */ /* 0x000fec0000010000 */
[----:B0-----:R-:W5:Y:S02]  /*31a0*/  LDG.E.64 R20, desc[UR10][R40.64] ;  /* 0x0000000a28147981 */ /* 0x001f64000c1e1b00 */
[----:B------:R-:W-:Y:S06]  /*31b0*/  BAR.SYNC.DEFER_BLOCKING 0x0 ;  /* 0x0000000000007b1d */ /* 0x000fec0000010000 */
[----:B------:R-:W4:Y:S04]  /*31c0*/  LDG.E.64 R24, desc[UR10][R40.64] ;  /* 0x0000000a28187981 */ /* 0x000f28000c1e1b00 */
[----:B--2---:R-:W2:Y:S01]  /*31d0*/  LDG.E.64 R28, desc[UR10][R46.64+0x10] ;  /* 0x0000100a2e1c7981 */ /* 0x004ea2000c1e1b00 */
[----:B------:R-:W-:Y:S06]  /*31e0*/  BAR.SYNC.DEFER_BLOCKING 0x0 ;  /* 0x0000000000007b1d */ /* 0x000fec0000010000 */
[----:B------:R-:W2:Y:S04]  /*31f0*/  LDG.E.64 R26, desc[UR10][R40.64] ;  /* 0x0000000a281a7981 */ /* 0x000ea8000c1e1b00 */
[----:B------:R-:W2:Y:S01]  /*3200*/  LDG.E.64 R30, desc[UR10][R46.64+0x10] ;  /* 0x0000100a2e1e7981 */ /* 0x000ea2000c1e1b00 */
[----:B---3--:R-:W-:-:S02]  /*3210*/  DMUL R50, R48, 0.5 ;  /* 0x3fe0000030327828 */ /* 0x008fc40000000000 */
[----:B-----5:R-:W-:-:S08]  /*3220*/  DMUL R20, R20, UR22 ;  /* 0x0000001614147c28 */ /* 0x020fd00008000000 */
[----:B------:R-:W-:-:S08]  /*3230*/  DMUL R22, R20, R18 ;  /* 0x0000001214167228 */ /* 0x000fd00000000000 */
[----:B----4-:R-:W-:-:S08]  /*3240*/  DFMA R24, R24, -R34, R22 ;  /* 0x800000221818722b */ /* 0x010fd00000000016 */
[----:B--2---:R-:W-:Y:S02]  /*3250*/  DADD R28, R24, R28 ;  /* 0x00000000181c7229 */ /* 0x004fe4000000001c */
[C---:B------:R-:W-:Y:S02]  /*3260*/  DSETP.NEU.AND P0, PT, R26.reuse, R50, PT ;  /* 0x000000321a00722a */ /* 0x040fe40003f0d000 */
[----:B-1----:R-:W-:-:S08]  /*3270*/  DFMA R42, R26, R34, R22 ;  /* 0x000000221a2a722b */ /* 0x002fd00000000016 */
[----:B------:R-:W-:-:S04]  /*3280*/  DADD R42, R42, R30 ;  /* 0x000000002a2a7229 */ /* 0x000fc8000000001e */
[----:B------:R-:W-:Y:S07]  /*3290*/  @P0 BRA `(.L_x_807) ;  /* 0x0000000800140947 */ /* 0x000fee0003800000 */
[----:B------:R-:W0:Y:S01]  /*32a0*/  LDC.64 R24, c[0x3][0xc8] ;  /* 0x00c03200ff187b82 */ /* 0x000e220000000a00 */
[----:B------:R-:W-:Y:S01]  /*32b0*/  BSSY.RECONVERGENT B0, `(.L_x_808) ;  /* 0x0000007000007945 */ /* 0x000fe20003800200 */
[----:B0-----:R-:W-:-:S08]  /*32c0*/  DFMA R24, R24, -0.5, R16 ;  /* 0xbfe000001818782b */ /* 0x001fd00000000010 */
[----:B------:R-:W-:-:S10]  /*32d0*/  DADD R20, -RZ, |R24| ;  /* 0x00000000ff147229 */ /* 0x000fd40000000518 */
[----:B------:R-:W-:Y:S01]  /*32e0*/  IMAD.MOV.U32 R22, RZ, RZ, R20 ;  /* 0x000000ffff167224 */ /* 0x000fe200078e0014 */
[----:B------:R-:W-:Y:S01]  /*32f0*/  MOV R20, 0x3320 ;  /* 0x0000332000147802 */ /* 0x000fe20000000f00 */
[----:B------:R-:W-:Y:S06]  /*3300*/  BAR.SYNC.DEFER_BLOCKING 0x0 ;  /* 0x0000000000007b1d */ /* 0x000fec0000010000 */
[----:B------:R-:W-:Y:S05]  /*3310*/  CALL.REL.NOINC `($_Z11paths_eulerPdS_S_$__internal_accurate_pow) ;  /* 0x0000005400987944 */ /* 0x000fea0003c00000 */
[----:B------:R-:W-:Y:S05]  /*3320*/  BSYNC.RECONVERGENT B0 ;  /* 0x0000000000007941 */ /* 0x000fea0003800200 */
.L_x_808:
        /* <DEDUP_REMOVED lines=17> */
.L_x_810:
[----:B------:R-:W-:Y:S05]  /*3440*/  BSYNC.RECONVERGENT B0 ;  /* 0x0000000000007941 */ /* 0x000fea0003800200 */
.L_x_809:
        /* <DEDUP_REMOVED lines=13> */
.L_x_811:
        /* <DEDUP_REMOVED lines=30> */
.L_x_813:
[----:B------:R-:W-:Y:S05]  /*3700*/  BSYNC.RECONVERGENT B1 ;  /* 0x0000000000017941 */ /* 0x000fea0003800200 */
.L_x_812:
        /* <DEDUP_REMOVED lines=59> */
.L_x_815:
[----:B------:R-:W-:Y:S05]  /*3ac0*/  BSYNC.RECONVERGENT B0 ;  /* 0x0000000000007941 */ /* 0x000fea0003800200 */
.L_x_814:
[----:B------:R-:W-:Y:S01]  /*3ad0*/  DMUL R40, R10, R40 ;  /* 0x000000280a287228 */ /* 0x000fe20000000000 */
[----:B------:R-:W-:Y:S10]  /*3ae0*/  BRA `(.L_x_816) ;  /* 0x0000001000f87947 */ /* 0x000ff40003800000 */
.L_x_807:
[----:B------:R-:W-:-:S14]  /*3af0*/  DSETP.NEU.AND P0, PT, R26, R48, PT ;  /* 0x000000301a00722a */ /* 0x000fdc0003f0d000 */
[----:B------:R-:W-:Y:S05]  /*3b00*/  @P0 BRA `(.L_x_817) ;  /* 0x0000000800200947 */ /* 0x000fea0003800000 */
        /* <DEDUP_REMOVED lines=9> */
.L_x_818:
        /* <DEDUP_REMOVED lines=17> */
.L_x_820:
[----:B------:R-:W-:Y:S05]  /*3cb0*/  BSYNC.RECONVERGENT B0 ;  /* 0x0000000000007941 */ /* 0x000fea0003800200 */
.L_x_819:
        /* <DEDUP_REMOVED lines=13> */
.L_x_821:
        /* <DEDUP_REMOVED lines=30> */
.L_x_823:
[----:B------:R-:W-:Y:S05]  /*3f70*/  BSYNC.RECONVERGENT B1 ;  /* 0x0000000000017941 */ /* 0x000fea0003800200 */
.L_x_822:
        /* <DEDUP_REMOVED lines=62> */
.L_x_825:
[----:B------:R-:W-:Y:S05]  /*4360*/  BSYNC.RECONVERGENT B0 ;  /* 0x0000000000007941 */ /* 0x000fea0003800200 */
.L_x_824:
[----:B------:R-:W-:Y:S01]  /*4370*/  DMUL R40, R24, R40 ;  /* 0x0000002818287228 */ /* 0x000fe20000000000 */
[----:B------:R-:W-:Y:S10]  /*4380*/  BRA `(.L_x_816) ;  /* 0x0000000800d07947 */ /* 0x000ff40003800000 */
.L_x_817:
        /* <DEDUP_REMOVED lines=11> */
.L_x_827:
        /* <DEDUP_REMOVED lines=17> */
.L_x_829:
[----:B------:R-:W-:Y:S05]  /*4550*/  BSYNC.RECONVERGENT B0 ;  /* 0x0000000000007941 */ /* 0x000fea0003800200 */
.L_x_828:
        /* <DEDUP_REMOVED lines=13> */
.L_x_830:
        /* <DEDUP_REMOVED lines=30> */
.L_x_832:
[----:B------:R-:W-:Y:S05]  /*4810*/  BSYNC.RECONVERGENT B1 ;  /* 0x0000000000017941 */ /* 0x000fea0003800200 */
.L_x_831:
        /* <DEDUP_REMOVED lines=59> */
.L_x_834:
[----:B------:R-:W-:Y:S05]  /*4bd0*/  BSYNC.RECONVERGENT B0 ;  /* 0x0000000000007941 */ /* 0x000fea0003800200 */
.L_x_833:
[----:B------:R-:W-:Y:S01]  /*4be0*/  DMUL R40, R8, R40 ;  /* 0x0000002808287228 */ /* 0x000fe20000000000 */
[----:B------:R-:W-:Y:S10]  /*4bf0*/  BRA `(.L_x_816) ;  /* 0x0000000000b47947 */ /* 0x000ff40003800000 */
.L_x_826:
[----:B------:R-:W0:Y:S01]  /*4c00*/  MUFU.RCP64H R23, R13 ;  /* 0x0000000d00177308 */ /* 0x000e220000001800 */
[----:B------:R-:W-:Y:S01]  /*4c10*/  IMAD.MOV.U32 R22, RZ, RZ, 0x1 ;  /* 0x00000001ff167424 */ /* 0x000fe200078e00ff */
[----:B------:R-:W-:Y:S06]  /*4c20*/  BAR.SYNC.DEFER_BLOCKING 0x0 ;  /* 0x0000000000007b1d */ /* 0x000fec0000010000 */
[----:B0-----:R-:W-:-:S08]  /*4c30*/  DFMA R24, -R12, R22, 1 ;  /* 0x3ff000000c18742b */ /* 0x001fd00000000116 */
[----:B------:R-:W-:-:S08]  /*4c40*/  DFMA R24, R24, R24, R24 ;  /* 0x000000181818722b */ /* 0x000fd00000000018 */
[----:B------:R-:W-:Y:S02]  /*4c50*/  DFMA R22, R22, R24, R22 ;  /* 0x000000181616722b */ /* 0x000fe40000000016 */
[----:B------:R-:W-:-:S06]  /*4c60*/  DMUL R24, R20, UR24 ;  /* 0x0000001814187c28 */ /* 0x000fcc0008000000 */
        /* <DEDUP_REMOVED lines=13> */
[----:B------:R-:W-:Y:S05]  /*4d40*/  CALL.REL.NOINC `($__internal_4_$__cuda_sm20_div_rn_f64_full) ;  /* 0x0000003000d47944 */ /* 0x000fea0003c00000 */
.L_x_835:
        /* <DEDUP_REMOVED lines=22> */
[----:B------:R-:W-:Y:S05]  /*4eb0*/  CALL.REL.NOINC `($__internal_5_$__cuda_sm20_dsqrt_rn_f64_mediumpath_v1) ;  /* 0x00000038000c7944 */ /* 0x000fea0003c00000 */
.L_x_836:
[----:B------:R-:W-:Y:S05]  /*4ec0*/  BSYNC.RECONVERGENT B0 ;  /* 0x0000000000007941 */ /* 0x000fea0003800200 */
.L_x_816:
        /* <DEDUP_REMOVED lines=28> */
.L_x_840:
[----:B------:R-:W-:Y:S05]  /*5090*/  BSYNC.RECONVERGENT B3 ;  /* 0x0000000000037941 */ /* 0x000fea0003800200 */
.L_x_839:
[----:B------:R-:W-:-:S07]  /*50a0*/  VIADD R5, R21, 0x1 ;  /* 0x0000000115057836 */ /* 0x000fce0000000000 */
.L_x_838:
[----:B------:R-:W-:Y:S05]  /*50b0*/  BSYNC.RECONVERGENT B2 ;  /* 0x0000000000027941 */ /* 0x000fea0003800200 */
.L_x_837:
        /* <DEDUP_REMOVED lines=56> */
.L_x_844:
[----:B------:R-:W-:Y:S05]  /*5440*/  BSYNC.RECONVERGENT B3 ;  /* 0x0000000000037941 */ /* 0x000fea0003800200 */
.L_x_843:
[----:B------:R-:W-:-:S07]  /*5450*/  VIADD R5, R21, 0x1 ;  /* 0x0000000115057836 */ /* 0x000fce0000000000 */
.L_x_842:
[----:B------:R-:W-:Y:S05]  /*5460*/  BSYNC.RECONVERGENT B2 ;  /* 0x0000000000027941 */ /* 0x000fea0003800200 */
.L_x_841:
        /* <DEDUP_REMOVED lines=16> */
[----:B------:R-:W-:Y:S01]  /*5570*/  DFMA R20, R42, R20, R22 ;  /* 0x000000142a14722b */ /* 0x000fe20000000016 */
[----:B------:R-:W0:Y:S01]  /*5580*/  MUFU.RCP64H R23, UR34 ;  /* 0x0000002200177d08 */ /* 0x000e220008001800 */
[----:B------:R-:W-:-:S06]  /*5590*/  IMAD.MOV.U32 R22, RZ, RZ, 0x1 ;  /* 0x00000001ff167424 */ /* 0x000fcc00078e00ff */
[----:B---3--:R-:W-:-:S08]  /*55a0*/  DFMA R20, R42, R20, R24 ;  /* 0x000000142a14722b */ /* 0x008fd00000000018 */
        /* <DEDUP_REMOVED lines=33> */
[----:B------:R-:W-:Y:S05]  /*57c0*/  CALL.REL.NOINC `($__internal_4_$__cuda_sm20_div_rn_f64_full) ;  /* 0x0000002800347944 */ /* 0x000fea0003c00000 */
[----:B------:R-:W-:Y:S02]  /*57d0*/  IMAD.MOV.U32 R42, RZ, RZ, R20 ;  /* 0x000000ffff2a7224 */ /* 0x000fe400078e0014 */
[----:B------:R-:W-:-:S07]  /*57e0*/  IMAD.MOV.U32 R43, RZ, RZ, R21 ;  /* 0x000000ffff2b7224 */ /* 0x000fce00078e0015 */
.L_x_846:
[----:B------:R-:W-:Y:S05]  /*57f0*/  BSYNC.RECONVERGENT B1 ;  /* 0x0000000000017941 */ /* 0x000fea0003800200 */
.L_x_845:
[----:B------:R-:W0:Y:S01]  /*5800*/  LDC.64 R22, c[0x3][0x68] ;  /* 0x00c01a00ff167b82 */ /* 0x000e220000000a00 */
[----:B------:R-:W-:Y:S01]  /*5810*/  IMAD.MOV.U32 R20, RZ, RZ, 0x1 ;  /* 0x00000001ff147424 */ /* 0x000fe200078e00ff */
[----:B------:R-:W-:Y:S01]  /*5820*/  DADD R28, R44, -R28 ;  /* 0x000000002c1c7229 */ /* 0x000fe2000000081c */
[----:B------:R-:W-:Y:S01]  /*5830*/  BSSY.RECONVERGENT B1, `(.L_x_847) ;  /* 0x0000017000017945 */ /* 0x000fe20003800200 */
[----:B------:R-:W-:-:S08]  /*5840*/  DMUL R40, R40, UR12 ;  /* 0x0000000c28287c28 */ /* 0x000fd00008000000 */
[----:B------:R-:W-:-:S08]  /*5850*/  DMUL R28, R40, R28 ;  /* 0x0000001c281c7228 */ /* 0x000fd00000000000 */
[----:B------:R-:W-:Y:S02]  /*5860*/  DMUL R28, R28, R32 ;  /* 0x000000201c1c7228 */ /* 0x000fe40000000000 */
[----:B0-----:R-:W-:-:S06]  /*5870*/  DMUL R22, R22, UR14 ;  /* 0x0000000e16167c28 */ /* 0x001fcc0008000000 */
[----:B------:R-:W0:Y:S02]  /*5880*/  MUFU.RCP64H R21, R23 ;  /* 0x0000001700157308 */ /* 0x000e240000001800 */
[----:B------:R-:W-:Y:S01]  /*5890*/  FSETP.GEU.AND P1, PT, |R29|, 6.5827683646048100446e-37, PT ;  /* 0x036000001d00780b */ /* 0x000fe20003f2e200 */
        /* <DEDUP_REMOVED lines=16> */
.L_x_848:
[----:B------:R-:W-:Y:S05]  /*59a0*/  BSYNC.RECONVERGENT B1 ;  /* 0x0000000000017941 */ /* 0x000fea0003800200 */
.L_x_847:
[----:B------:R-:W-:Y:S01]  /*59b0*/  DADD R20, R20, R42 ;  /* 0x0000000014147229 */ /* 0x000fe2000000002a */
[----:B------:R-:W0:Y:S01]  /*59c0*/  LDC.64 R40, c[0x3][0xc8] ;  /* 0x00c03200ff287b82 */ /* 0x000e220000000a00 */
[----:B------:R-:W-:Y:S06]  /*59d0*/  BSSY.RECONVERGENT B0, `(.L_x_849) ;  /* 0x000000f000007945 */ /* 0x000fec0003800200 */
[----:B------:R-:W-:Y:S02]  /*59e0*/  DADD R20, R38, R20 ;  /* 0x0000000026147229 */ /* 0x000fe40000000014 */
[----:B------:R-:W-:-:S05]  /*59f0*/  DMUL R38, R34, UR18 ;  /* 0x0000001222267c28 */ /* 0x000fca0008000000 */
[----:B------:R1:W-:Y:S03]  /*5a00*/  STS.64 [R3], R20 ;  /* 0x0000001403007388 */ /* 0x0003e60000000a00 */
[C-C-:B------:R-:W-:Y:S01]  /*5a10*/  DFMA R46, R18.reuse, UR16, -R38.reuse ;  /* 0x00000010122e7c2b */ /* 0x140fe20008000826 */
[----:B------:R2:W3:Y:S01]  /*5a20*/  LDS.64 R50, [R2] ;  /* 0x0000000002327984 */ /* 0x0004e20000000a00 */
[----:B------:R-:W-:Y:S02]  /*5a30*/  DFMA R38, R18, UR16, R38 ;  /* 0x0000001012267c2b */ /* 0x000fe40008000026 */
[----:B0-----:R-:W-:Y:S01]  /*5a40*/  DFMA R40, R40, -0.5, R16 ;  /* 0xbfe000002828782b */ /* 0x001fe20000000010 */
[----:B-1----:R-:W-:-:S07]  /*5a50*/  MOV R20, 0x5ac0 ;  /* 0x00005ac000147802 */ /* 0x002fce0000000f00 */
[----:B------:R-:W-:-:S10]  /*5a60*/  DADD R22, -RZ, |R40| ;  /* 0x00000000ff167229 */ /* 0x000fd40000000528 */
[----:B------:R-:W-:Y:S01]  /*5a70*/  IMAD.MOV.U32 R21, RZ, RZ, R23 ;  /* 0x000000ffff157224 */ /* 0x000fe200078e0017 */
[----:B------:R-:W-:Y:S08]  /*5a80*/  BAR.SYNC.DEFER_BLOCKING 0x0 ;  /* 0x0000000000007b1d */ /* 0x000ff00000010000 */
[----:B------:R-:W-:Y:S08]  /*5a90*/  BAR.SYNC.DEFER_BLOCKING 0x0 ;  /* 0x0000000000007b1d */ /* 0x000ff00000010000 */
[----:B--23--:R-:W-:Y:S06]  /*5aa0*/  BAR.SYNC.DEFER_BLOCKING 0x0 ;  /* 0x0000000000007b1d */ /* 0x00cfec0000010000 */
[----:B------:R-:W-:Y:S05]  /*5ab0*/  CALL.REL.NOINC `($_Z11paths_eulerPdS_S_$__internal_accurate_pow) ;  /* 0x0000002c00b07944 */ /* 0x000fea0003c00000 */
[----:B------:R-:W-:Y:S05]  /*5ac0*/  BSYNC.RECONVERGENT B0 ;  /* 0x0000000000007941 */ /* 0x000fea0003800200 */
.L_x_849:
        /* <DEDUP_REMOVED lines=21> */
.L_x_851:
[----:B------:R-:W-:Y:S05]  /*5c20*/  BSYNC.RECONVERGENT B0 ;  /* 0x0000000000007941 */ /* 0x000fea0003800200 */
.L_x_850:
        /* <DEDUP_REMOVED lines=13> */
.L_x_852:
        /* <DEDUP_REMOVED lines=31> */
.L_x_854:
[----:B------:R-:W-:Y:S05]  /*5ef0*/  BSYNC.RECONVERGENT B1 ;  /* 0x0000000000017941 */ /* 0x000fea0003800200 */
.L_x_853:
        /* <DEDUP_REMOVED lines=60> */
.L_x_856:
[----:B------:R-:W-:Y:S05]  /*62c0*/  BSYNC.RECONVERGENT B0 ;  /* 0x0000000000007941 */ /* 0x000fea0003800200 */
.L_x_855:
        /* <DEDUP_REMOVED lines=29> */
.L_x_860:
[----:B------:R-:W-:Y:S05]  /*64a0*/  BSYNC.RECONVERGENT B3 ;  /* 0x0000000000037941 */ /* 0x000fea0003800200 */
.L_x_859:
[----:B------:R-:W-:-:S07]  /*64b0*/  VIADD R58, R21, 0x1 ;  /* 0x00000001153a7836 */ /* 0x000fce0000000000 */
.L_x_858:
[----:B------:R-:W-:Y:S05]  /*64c0*/  BSYNC.RECONVERGENT B2 ;  /* 0x0000000000027941 */ /* 0x000fea0003800200 */
.L_x_857:
        /* <DEDUP_REMOVED lines=14> */
[----:B------:R-:W-:Y:S02]  /*65b0*/  FSEL R53, -R53, 0.11223486810922622681, !P1 ;  /* 0x3de5db6535357808 */ /* 0x000fe40004800100 */
[----:B------:R-:W-:-:S06]  /*65c0*/  FSEL R52, R52, -8.06006814911005101289e+34, !P1 ;  /* 0xf9785eba34347808 */ /* 0x000fcc0004800000 */
        /* <DEDUP_REMOVED lines=40> */
.L_x_864:
[----:B------:R-:W-:Y:S05]  /*6850*/  BSYNC.RECONVERGENT B3 ;  /* 0x0000000000037941 */ /* 0x000fea0003800200 */
.L_x_863:
[----:B------:R-:W-:-:S07]  /*6860*/  VIADD R58, R21, 0x1 ;  /* 0x00000001153a7836 */ /* 0x000fce0000000000 */
.L_x_862:
[----:B------:R-:W-:Y:S05]  /*6870*/  BSYNC.RECONVERGENT B2 ;  /* 0x0000000000027941 */ /* 0x000fea0003800200 */
.L_x_861:
[----:B------:R-:W-:-:S05]  /*6880*/  IMAD.SHL.U32 R20, R58, 0x40, RZ ;  /* 0x000000403a147824 */ /* 0x000fca00078e00ff */
[----:B------:R-:W-:-:S04]  /*6890*/  LOP3.LUT R20, R20, 0x40, RZ, 0xc0, !PT ;  /* 0x0000004014147812 */ /* 0x000fc800078ec0ff */
[----:B------:R-:W-:-:S05]  /*68a0*/  IADD3 R60, P1, PT, R20, UR32, RZ ;  /* 0x00000020143c7c10 */ /* 0x000fca000ff3e0ff */
[----:B------:R-:W-:-:S05]  /*68b0*/  IMAD.X R61, RZ, RZ, UR33, P1 ;  /* 0x00000021ff3d7e24 */ /* 0x000fca00088e06ff */
[----:B------:R-:W2:Y:S01]  /*68c0*/  LDG.E.128.CONSTANT R20, desc[UR10][R60.64] ;  /* 0x0000000a3c147981 */ /* 0x000ea2000c1e9d00 */
[----:B------:R-:W-:Y:S01]  /*68d0*/  LOP3.LUT R24, R58, 0x1, RZ, 0xc0, !PT ;  /* 0x000000013a187812 */ /* 0x000fe200078ec0ff */
[----:B------:R-:W-:Y:S01]  /*68e0*/  IMAD.MOV.U32 R25, RZ, RZ, 0x20fd8164 ;  /* 0x20fd8164ff197424 */ /* 0x000fe200078e00ff */
[----:B------:R-:W-:Y:S01]  /*68f0*/  DMUL R52, R56, R56 ;  /* 0x0000003838347228 */ /* 0x000fe20000000000 */
[----:B------:R-:W-:Y:S01]  /*6900*/  IMAD.MOV.U32 R26, RZ, RZ, 0x3da8ff83 ;  /* 0x3da8ff83ff1a7424 */ /* 0x000fe200078e00ff */
[----:B------:R-:W-:Y:S01]  /*6910*/  ISETP.NE.U32.AND P1, PT, R24, 0x1, PT ;  /* 0x000000011800780c */ /* 0x000fe20003f25070 */
[----:B------:R-:W3:Y:S03]  /*6920*/  LDG.E.128.CONSTANT R28, desc[UR10][R60.64+0x20] ;  /* 0x0000200a3c1c7981 */ /* 0x000ee6000c1e9d00 */
[----:B------:R-:W-:Y:S02]  /*6930*/  FSEL R24, R25, -8.06006814911005101289e+34, !P1 ;  /* 0xf9785eba19187808 */ /* 0x000fe40004800000 */
[----:B------:R-:W-:-:S06]  /*6940*/  FSEL R25, -R26, 0.11223486810922622681, !P1 ;  /* 0x3de5db651a197808 */ /* 0x000fcc0004800100 */
[C---:B--2---:R-:W-:Y:S01]  /*6950*/  DFMA R20, R52.reuse, R24, R20 ;  /* 0x000000183414722b */ /* 0x044fe20000000014 */
[----:B------:R-:W2:Y:S07]  /*6960*/  LDG.E.128.CONSTANT R24, desc[UR10][R60.64+0x10] ;  /* 0x0000100a3c187981 */ /* 0x000eae000c1e9d00 */
[----:B------:R-:W-:Y:S01]  /*6970*/  DFMA R20, R52, R20, R22 ;  /* 0x000000143414722b */ /* 0x000fe20000000016 */
[----:B------:R-:W0:Y:S02]  /*6980*/  LDC.64 R22, c[0x3][0x68] ;  /* 0x00c01a00ff167b82 */ /* 0x000e240000000a00 */
[----:B0-----:R-:W-:-:S02]  /*6990*/  DMUL R22, R22, UR14 ;  /* 0x0000000e16167c28 */ /* 0x001fc40008000000 */
[----:B------:R-:W-:Y:S01]  /*69a0*/  DMUL R44, R44, UR12 ;  /* 0x0000000c2c2c7c28 */ /* 0x000fe20008000000 */
[----:B------:R-:W-:Y:S01]  /*69b0*/  BSSY.RECONVERGENT B1, `(.L_x_865) ;  /* 0x0000024000017945 */ /* 0x000fe20003800200 */
[----:B------:R-:W-:Y:S01]  /*69c0*/  ISETP.NE.AND P2, PT, R5, 0x7ff00000, PT ;  /* 0x7ff000000500780c */ /* 0x000fe20003f45270 */
[----:B--2---:R-:W-:-:S08]  /*69d0*/  DFMA R24, R52, R20, R24 ;  /* 0x000000143418722b */ /* 0x004fd00000000018 */
[----:B------:R-:W-:-:S08]  /*69e0*/  DFMA R24, R52, R24, R26 ;  /* 0x000000183418722b */ /* 0x000fd0000000001a */
[----:B---3--:R-:W-:-:S08]  /*69f0*/  DFMA R24, R52, R24, R28 ;  /* 0x000000183418722b */ /* 0x008fd0000000001c */
[----:B------:R-:W-:Y:S01]  /*6a00*/  DFMA R24, R52, R24, R30 ;  /* 0x000000183418722b */ /* 0x000fe2000000001e */
[----:B------:R-:W0:Y:S07]  /*6a10*/  MUFU.RCP64H R21, R23 ;  /* 0x0000001700157308 */ /* 0x000e2e0000001800 */
[----:B------:R-:W-:Y:S02]  /*6a20*/  DFMA R56, R24, R56, R56 ;  /* 0x000000381838722b */ /* 0x000fe40000000038 */
[----:B------:R-:W-:Y:S01]  /*6a30*/  DFMA R24, R52, R24, 1 ;  /* 0x3ff000003418742b */ /* 0x000fe20000000018 */
[----:B------:R-:W-:-:S09]  /*6a40*/  IMAD.MOV.U32 R20, RZ, RZ, 0x1 ;  /* 0x00000001ff147424 */ /* 0x000fd200078e00ff */
[----:B------:R-:W-:Y:S02]  /*6a50*/  FSEL R26, R24, R56, !P1 ;  /* 0x00000038181a7208 */ /* 0x000fe40004800000 */
[----:B------:R-:W-:Y:S01]  /*6a60*/  FSEL R27, R25, R57, !P1 ;  /* 0x00000039191b7208 */ /* 0x000fe20004800000 */
[----:B0-----:R-:W-:-:S05]  /*6a70*/  DFMA R28, -R22, R20, 1 ;  /* 0x3ff00000161c742b */ /* 0x001fca0000000114 */
[----:B------:R-:W-:Y:S01]  /*6a80*/  DADD R24, RZ, -R26 ;  /* 0x00000000ff187229 */ /* 0x000fe2000000081a */
[----:B------:R-:W-:Y:S02]  /*6a90*/  LOP3.LUT P1, RZ, R58, 0x2, RZ, 0xc0, !PT ;  /* 0x000000023aff7812 */ /* 0x000fe4000782c0ff */
[----:B------:R-:W-:-:S07]  /*6aa0*/  DFMA R28, R28, R28, R28 ;  /* 0x0000001c1c1c722b */ /* 0x000fce000000001c */
[----:B------:R-:W-:Y:S02]  /*6ab0*/  FSEL R24, R26, R24, !P1 ;  /* 0x000000181a187208 */ /* 0x000fe40004800000 */
[----:B------:R-:W-:Y:S01]  /*6ac0*/  FSEL R25, R27, R25, !P1 ;  /* 0x000000191b197208 */ /* 0x000fe20004800000 */
[----:B------:R-:W-:-:S05]  /*6ad0*/  DFMA R28, R20, R28, R20 ;  /* 0x0000001c141c722b */ /* 0x000fca0000000014 */
[----:B------:R-:W-:-:S03]  /*6ae0*/  DADD R54, R54, -R24 ;  /* 0x0000000036367229 */ /* 0x000fc60000000818 */
[----:B------:R-:W-:-:S05]  /*6af0*/  DFMA R20, -R22, R28, 1 ;  /* 0x3ff000001614742b */ /* 0x000fca000000011c */
[----:B------:R-:W-:-:S03]  /*6b00*/  DMUL R44, R54, R44 ;  /* 0x0000002c362c7228 */ /* 0x000fc60000000000 */
[----:B------:R-:W-:-:S05]  /*6b10*/  DFMA R28, R28, R20, R28 ;  /* 0x000000141c1c722b */ /* 0x000fca000000001c */
[----:B------:R-:W-:-:S08]  /*6b20*/  DMUL R44, R44, R6 ;  /* 0x000000062c2c7228 */ /* 0x000fd00000000000 */
[----:B------:R-:W-:-:S08]  /*6b30*/  DMUL R20, R28, R44 ;  /* 0x0000002c1c147228 */ /* 0x000fd00000000000 */
[----:B------:R-:W-:-:S08]  /*6b40*/  DFMA R24, -R22, R20, R44 ;  /* 0x000000141618722b */ /* 0x000fd0000000012c */
[----:B------:R-:W-:Y:S01]  /*6b50*/  DFMA R20, R28, R24, R20 ;  /* 0x000000181c14722b */ /* 0x000fe20000000014 */
[----:B------:R-:W-:-:S09]  /*6b60*/  FSETP.GEU.AND P5, PT, |R45|, 6.5827683646048100446e-37, PT ;  /* 0x036000002d00780b */ /* 0x000fd20003fae200 */
        /* <DEDUP_REMOVED lines=8> */
.L_x_866:
[----:B------:R-:W-:Y:S05]  /*6bf0*/  BSYNC.RECONVERGENT B1 ;  /* 0x0000000000017941 */ /* 0x000fea0003800200 */
.L_x_865:
        /* <DEDUP_REMOVED lines=19> */
.L_x_868:
[----:B------:R-:W-:Y:S05]  /*6d30*/  BSYNC.RECONVERGENT B0 ;  /* 0x0000000000007941 */ /* 0x000fea0003800200 */
.L_x_867:
        /* <DEDUP_REMOVED lines=18> */
.L_x_870:
[----:B------:R-:W-:Y:S05]  /*6e60*/  BSYNC.RECONVERGENT B1 ;  /* 0x0000000000017941 */ /* 0x000fea0003800200 */
.L_x_869:
        /* <DEDUP_REMOVED lines=59> */
.L_x_872:
[----:B------:R-:W-:Y:S05]  /*7220*/  BSYNC.RECONVERGENT B0 ;  /* 0x0000000000007941 */ /* 0x000fea0003800200 */
.L_x_871:
        /* <DEDUP_REMOVED lines=29> */
.L_x_876:
[----:B------:R-:W-:Y:S05]  /*7400*/  BSYNC.RECONVERGENT B3 ;  /* 0x0000000000037941 */ /* 0x000fea0003800200 */
.L_x_875:
[----:B------:R-:W-:-:S07]  /*7410*/  VIADD R5, R21, 0x1 ;  /* 0x0000000115057836 */ /* 0x000fce0000000000 */
.L_x_874:
[----:B------:R-:W-:Y:S05]  /*7420*/  BSYNC.RECONVERGENT B2 ;  /* 0x0000000000027941 */ /* 0x000fea0003800200 */
.L_x_873:
        /* <DEDUP_REMOVED lines=55> */
.L_x_880:
[----:B------:R-:W-:Y:S05]  /*77a0*/  BSYNC.RECONVERGENT B3 ;  /* 0x0000000000037941 */ /* 0x000fea0003800200 */
.L_x_879:
[----:B------:R-:W-:-:S07]  /*77b0*/  VIADD R5, R21, 0x1 ;  /* 0x0000000115057836 */ /* 0x000fce0000000000 */
.L_x_878:
[----:B------:R-:W-:Y:S05]  /*77c0*/  BSYNC.RECONVERGENT B2 ;  /* 0x0000000000027941 */ /* 0x000fea0003800200 */
.L_x_877:
        /* <DEDUP_REMOVED lines=28> */
[----:B------:R-:W-:Y:S01]  /*7990*/  FSEL R26, R26, R46, !P0 ;  /* 0x0000002e1a1a7208 */ /* 0x000fe20004000000 */
[----:B------:R-:W-:Y:S01]  /*79a0*/  DFMA R28, R24, R24, R24 ;  /* 0x00000018181c722b */ /* 0x000fe20000000018 */
[----:B------:R-:W-:Y:S02]  /*79b0*/  FSEL R27, R27, R47, !P0 ;  /* 0x0000002f1b1b7208 */ /* 0x000fe40004000000 */
[----:B------:R-:W-:Y:S01]  /*79c0*/  LOP3.LUT P0, RZ, R5, 0x2, RZ, 0xc0, !PT ;  /* 0x0000000205ff7812 */ /* 0x000fe2000780c0ff */
[----:B-1----:R-:W-:-:S03]  /*79d0*/  DMUL R40, R40, R30 ;  /* 0x0000001e28287228 */ /* 0x002fc60000000000 */
        /* <DEDUP_REMOVED lines=23> */
.L_x_882:
[----:B------:R-:W-:Y:S05]  /*7b50*/  BSYNC.RECONVERGENT B1 ;  /* 0x0000000000017941 */ /* 0x000fea0003800200 */
.L_x_881:
[----:B------:R-:W0:Y:S01]  /*7b60*/  LDC.64 R38, c[0x3][0x68] ;  /* 0x00c01a00ff267b82 */ /* 0x000e220000000a00 */
[----:B------:R-:W-:Y:S01]  /*7b70*/  IMAD.MOV.U32 R20, RZ, RZ, 0x1 ;  /* 0x00000001ff147424 */ /* 0x000fe200078e00ff */
[----:B------:R-:W-:Y:S01]  /*7b80*/  DADD R28, R42, -R28 ;  /* 0x000000002a1c7229 */ /* 0x000fe2000000081c */
[----:B------:R-:W-:Y:S07]  /*7b90*/  BSSY.RECONVERGENT B1, `(.L_x_883) ;  /* 0x0000016000017945 */ /* 0x000fee0003800200 */
[----:B------:R-:W-:-:S08]  /*7ba0*/  DMUL R28, R40, R28 ;  /* 0x0000001c281c7228 */ /* 0x000fd00000000000 */
[----:B------:R-:W-:Y:S02]  /*7bb0*/  DMUL R24, R28, R32 ;  /* 0x000000201c187228 */ /* 0x000fe40000000000 */
[----:B0-----:R-:W-:-:S08]  /*7bc0*/  DMUL R38, R38, UR26 ;  /* 0x0000001a26267c28 */ /* 0x001fd00008000000 */
[----:B------:R-:W-:Y:S01]  /*7bd0*/  FSETP.GEU.AND P1, PT, |R25|, 6.5827683646048100446e-37, PT ;  /* 0x036000001900780b */ /* 0x000fe20003f2e200 */
[----:B------:R-:W0:Y:S02]  /*7be0*/  MUFU.RCP64H R21, R39 ;  /* 0x0000002700157308 */ /* 0x000e240000001800 */
        /* <DEDUP_REMOVED lines=16> */
.L_x_884:
[----:B------:R-:W-:Y:S05]  /*7cf0*/  BSYNC.RECONVERGENT B1 ;  /* 0x0000000000017941 */ /* 0x000fea0003800200 */
.L_x_883:
[----:B------:R-:W-:Y:S01]  /*7d00*/  DADD R20, -R20, R46 ;  /* 0x0000000014147229 */ /* 0x000fe2000000012e */
[----:B------:R-:W-:Y:S01]  /*7d10*/  UMOV UR4, UR6 ;  /* 0x0000000600047c82 */ /* 0x000fe20008000000 */
[----:B------:R-:W-:Y:S01]  /*7d20*/  DFMA R34, R32, UR30, R34 ;  /* 0x0000001e20227c2b */ /* 0x000fe20008000022 */
[----:B------:R-:W-:Y:S01]  /*7d30*/  UMOV UR5, UR7 ;  /* 0x0000000700057c82 */ /* 0x000fe20008000000 */
[----:B------:R-:W-:Y:S02]  /*7d40*/  DFMA R16, R6, UR30, R16 ;  /* 0x0000001e06107c2b */ /* 0x000fe40008000010 */
[----:B------:R-:W-:Y:S02]  /*7d50*/  DADD R18, R18, UR30 ;  /* 0x0000001e12127e29 */ /* 0x000fe40008000000 */
[----:B------:R-:W-:-:S04]  /*7d60*/  DADD R20, R44, R20 ;  /* 0x000000002c147229 */ /* 0x000fc80000000014 */
[----:B------:R-:W-:-:S03]  /*7d70*/  DSETP.GTU.AND P0, PT, R16, UR4, PT ;  /* 0x0000000410007e2a */ /* 0x000fc6000bf0c000 */
[----:B------:R-:W-:Y:S01]  /*7d80*/  STS.64 [R3], R20 ;  /* 0x0000001403007388 */ /* 0x000fe20000000a00 */
[----:B------:R-:W-:Y:S06]  /*7d90*/  BAR.SYNC.DEFER_BLOCKING 0x0 ;  /* 0x0000000000007b1d */ /* 0x000fec0000010000 */
[----:B------:R-:W0:Y:S02]  /*7da0*/  LDS.64 R22, [R0] ;  /* 0x0000000000167984 */ /* 0x000e240000000a00 */
[----:B0-----:R-:W-:-:S07]  /*7db0*/  DFMA R14, R22, UR30, R14 ;  /* 0x0000001e160e7c2b */ /* 0x001fce000800000e */
        /* <DEDUP_REMOVED lines=8> */
[----:B------:R1:W-:Y:S01]  /*7e40*/  STS.64 [R3], R24 ;  /* 0x0000001803007388 */ /* 0x0003e20000000a00 */
[----:B------:R-:W-:Y:S08]  /*7e50*/  BAR.SYNC.DEFER_BLOCKING 0x0 ;  /* 0x0000000000007b1d */ /* 0x000ff00000010000 */
[----:B------:R-:W-:Y:S08]  /*7e60*/  BAR.SYNC.DEFER_BLOCKING 0x0 ;  /* 0x0000000000007b1d */ /* 0x000ff00000010000 */
[----:B------:R-:W-:Y:S08]  /*7e70*/  BAR.SYNC.DEFER_BLOCKING 0x0 ;  /* 0x0000000000007b1d */ /* 0x000ff00000010000 */
[----:B------:R-:W-:Y:S06]  /*7e80*/  BAR.SYNC.DEFER_BLOCKING 0x0 ;  /* 0x0000000000007b1d */ /* 0x000fec0000010000 */
[----:B------:R1:W2:Y:S04]  /*7e90*/  LDS.64 R14, [R0] ;  /* 0x00000000000e7984 */ /* 0x0002a80000000a00 */
[----:B------:R1:W0:Y:S04]  /*7ea0*/  LDS.64 R32, [R2] ;  /* 0x0000000002207984 */ /* 0x0002280000000a00 */
[----:B------:R1:W3:Y:S01]  /*7eb0*/  LDS.64 R6, [R3] ;  /* 0x0000000003067984 */ /* 0x0002e20000000a00 */
[----:B------:R-:W-:Y:S05]  /*7ec0*/  @!P0 BRA `(.L_x_885) ;  /* 0xffffff8800988947 */ /* 0x000fea000383ffff */
.L_x_759:
[----:B01-3--:R-:W0:Y:S01]  /*7ed0*/  MUFU.RCP64H R3, R7 ;  /* 0x0000000700037308 */ /* 0x00be220000001800 */
[----:B------:R-:W-:Y:S01]  /*7ee0*/  IMAD.MOV.U32 R2, RZ, RZ, 0x1 ;  /* 0x00000001ff027424 */ /* 0x000fe200078e00ff */
[----:B------:R-:W1:Y:S01]  /*7ef0*/  LDC.64 R8, c[0x3][0xd0] ;  /* 0x00c03400ff087b82 */ /* 0x000e620000000a00 */
[----:B------:R-:W-:Y:S05]  /*7f00*/  WARPSYNC.ALL ;  /* 0x0000000000007948 */ /* 0x000fea0003800000 */
[----:B------:R-:W-:Y:S01]  /*7f10*/  BSSY.RECONVERGENT B1, `(.L_x_886) ;  /* 0x0000015000017945 */ /* 0x000fe20003800200 */
[----:B0-----:R-:W-:-:S08]  /*7f20*/  DFMA R4, R2, -R6, 1 ;  /* 0x3ff000000204742b */ /* 0x001fd00000000806 */
[----:B------:R-:W-:-:S08]  /*7f30*/  DFMA R4, R4, R4, R4 ;  /* 0x000000040404722b */ /* 0x000fd00000000004 */
[----:B------:R-:W-:Y:S02]  /*7f40*/  DFMA R4, R2, R4, R2 ;  /* 0x000000040204722b */ /* 0x000fe40000000002 */
[----:B-1----:R-:W-:-:S06]  /*7f50*/  DADD R2, R8, -UR4 ;  /* 0x8000000408027e29 */ /* 0x002fcc0008000000 */
        /* <DEDUP_REMOVED lines=15> */
[----:B--2---:R-:W-:Y:S05]  /*8050*/  CALL.REL.NOINC `($__internal_4_$__cuda_sm20_div_rn_f64_full) ;  /* 0x0000000000107944 */ /* 0x004fea0003c00000 */
.L_x_887:
[----:B------:R-:W-:Y:S05]  /*8060*/  BSYNC.RECONVERGENT B1 ;  /* 0x0000000000017941 */ /* 0x000fea0003800200 */
.L_x_886:
[----:B------:R-:W-:-:S07]  /*8070*/  DADD R20, R20, R34 ;  /* 0x0000000014147229 */ /* 0x000fce0000000022 */
[----:B------:R-:W-:Y:S01]  /*8080*/  STG.E.64 desc[UR10][R36.64+0x27100], R20 ;  /* 0x0271001424007986 */ /* 0x000fe2000c101b0a */
[----:B------:R-:W-:Y:S05]  /*8090*/  EXIT ;  /* 0x000000000000794d */ /* 0x000fea0003800000 */
        .weak           $__internal_4_$__cuda_sm20_div_rn_f64_full
        .type           $__internal_4_$__cuda_sm20_div_rn_f64_full,@function
        .size           $__internal_4_$__cuda_sm20_div_rn_f64_full,($__internal_5_$__cuda_sm20_dsqrt_rn_f64_mediumpath_v1 - $__internal_4_$__cuda_sm20_div_rn_f64_full)
$__internal_4_$__cuda_sm20_div_rn_f64_full:
[C---:B------:R-:W-:Y:S01]  /*80a0*/  FSETP.GEU.AND P1, PT, |R23|.reuse, 1.469367938527859385e-39, PT ;  /* 0x001000001700780b */ /* 0x040fe20003f2e200 */
[--C-:B------:R-:W-:Y:S01]  /*80b0*/  IMAD.MOV.U32 R26, RZ, RZ, R20.reuse ;  /* 0x000000ffff1a7224 */ /* 0x100fe200078e0014 */
[----:B------:R-:W-:Y:S01]  /*80c0*/  LOP3.LUT R25, R23, 0x800fffff, RZ, 0xc0, !PT ;  /* 0x800fffff17197812 */ /* 0x000fe200078ec0ff */
[----:B------:R-:W-:Y:S01]  /*80d0*/  IMAD.MOV.U32 R27, RZ, RZ, R23 ;  /* 0x000000ffff1b7224 */ /* 0x000fe200078e0017 */
[----:B------:R-:W-:Y:S01]  /*80e0*/  BSSY.RECONVERGENT B0, `(.L_x_888) ;  /* 0x000005c000007945 */ /* 0x000fe20003800200 */
[----:B------:R-:W-:Y:S01]  /*80f0*/  IMAD.MOV.U32 R30, RZ, RZ, R20 ;  /* 0x000000ffff1e7224 */ /* 0x000fe200078e0014 */
[----:B------:R-:W-:Y:S01]  /*8100*/  LOP3.LUT R31, R25, 0x3ff00000, RZ, 0xfc, !PT ;  /* 0x3ff00000191f7812 */ /* 0x000fe200078efcff */
[----:B------:R-:W-:Y:S01]  /*8110*/  IMAD.MOV.U32 R55, RZ, RZ, R21 ;  /* 0x000000ffff377224 */ /* 0x000fe200078e0015 */
[----:B------:R-:W-:Y:S01]  /*8120*/  LOP3.LUT R25, R23, 0x7ff00000, RZ, 0xc0, !PT ;  /* 0x7ff0000017197812 */ /* 0x000fe200078ec0ff */
[----:B------:R-:W-:Y:S02]  /*8130*/  IMAD.MOV.U32 R52, RZ, RZ, 0x1 ;  /* 0x00000001ff347424 */ /* 0x000fe400078e00ff */
[----:B------:R-:W-:Y:S01]  /*8140*/  IMAD.MOV.U32 R54, RZ, RZ, R24 ;  /* 0x000000ffff367224 */ /* 0x000fe200078e0018 */
[C---:B------:R-:W-:Y:S01]  /*8150*/  FSETP.GEU.AND P5, PT, |R55|.reuse, 1.469367938527859385e-39, PT ;  /* 0x001000003700780b */ /* 0x040fe20003fae200 */
[----:B------:R-:W-:Y:S01]  /*8160*/  @!P1 DMUL R30, R26, 8.98846567431157953865e+307 ;  /* 0x7fe000001a1e9828 */ /* 0x000fe20000000000 */
[----:B------:R-:W-:Y:S01]  /*8170*/  LOP3.LUT R21, R55, 0x7ff00000, RZ, 0xc0, !PT ;  /* 0x7ff0000037157812 */ /* 0x000fe200078ec0ff */
[----:B------:R-:W-:-:S04]  /*8180*/  IMAD.MOV.U32 R20, RZ, RZ, 0x1ca00000 ;  /* 0x1ca00000ff147424 */ /* 0x000fc800078e00ff */
[----:B------:R-:W0:Y:S06]  /*8190*/  MUFU.RCP64H R53, R31 ;  /* 0x0000001f00357308 */ /* 0x000e2c0000001800 */
[----:B------:R-:W-:Y:S01]  /*81a0*/  @!P5 LOP3.LUT R24, R27, 0x7ff00000, RZ, 0xc0, !PT ;  /* 0x7ff000001b18d812 */ /* 0x000fe200078ec0ff */
[----:B------:R-:W-:-:S03]  /*81b0*/  @!P5 IMAD.MOV.U32 R58, RZ, RZ, RZ ;  /* 0x000000ffff3ad224 */ /* 0x000fc600078e00ff */
[----:B------:R-:W-:-:S04]  /*81c0*/  @!P5 ISETP.GE.U32.AND P6, PT, R21, R24, PT ;  /* 0x000000181500d20c */ /* 0x000fc80003fc6070 */
[C---:B------:R-:W-:Y:S02]  /*81d0*/  @!P5 SEL R23, R20.reuse, 0x63400000, !P6 ;  /* 0x634000001417d807 */ /* 0x040fe40007000000 */
[----:B------:R-:W-:Y:S01]  /*81e0*/  ISETP.GE.U32.AND P6, PT, R21, R25, PT ;  /* 0x000000191500720c */ /* 0x000fe20003fc6070 */
[----:B0-----:R-:W-:Y:S01]  /*81f0*/  DFMA R56, R52, -R30, 1 ;  /* 0x3ff000003438742b */ /* 0x001fe2000000081e */
[----:B------:R-:W-:Y:S02]  /*8200*/  @!P5 LOP3.LUT R23, R23, 0x80000000, R55, 0xf8, !PT ;  /* 0x800000001717d812 */ /* 0x000fe400078ef837 */
[----:B------:R-:W-:Y:S02]  /*8210*/  SEL R24, R20, 0x63400000, !P6 ;  /* 0x6340000014187807 */ /* 0x000fe40007000000 */
        /* <DEDUP_REMOVED lines=21> */
[----:B------:R-:W-:Y:S01]  /*8370*/  ISETP.GE.U32.AND P1, PT, R21, R24, PT ;  /* 0x000000181500720c */ /* 0x000fe20003f26070 */
[----:B------:R-:W-:Y:S01]  /*8380*/  IMAD.MOV.U32 R24, RZ, RZ, RZ ;  /* 0x000000ffff187224 */ /* 0x000fe200078e00ff */
[----:B------:R-:W-:Y:S02]  /*8390*/  VIMNMX R23, PT, PT, R23, 0x46a00000, PT ;  /* 0x46a0000017177848 */ /* 0x000fe40003fe0100 */
[----:B------:R-:W-:-:S05]  /*83a0*/  SEL R20, R20, 0x63400000, !P1 ;  /* 0x6340000014147807 */ /* 0x000fca0004800000 */
[----:B------:R-:W-:-:S04]  /*83b0*/  IMAD.IADD R20, R23, 0x1, -R20 ;  /* 0x0000000117147824 */ /* 0x000fc800078e0a14 */
[----:B------:R-:W-:-:S06]  /*83c0*/  VIADD R25, R20, 0x7fe00000 ;  /* 0x7fe0000014197836 */ /* 0x000fcc0000000000 */
[----:B------:R-:W-:-:S10]  /*83d0*/  DMUL R58, R52, R24 ;  /* 0x00000018343a7228 */ /* 0x000fd40000000000 */
[----:B------:R-:W-:-:S13]  /*83e0*/  FSETP.GTU.AND P1, PT, |R59|, 1.469367938527859385e-39, PT ;  /* 0x001000003b00780b */ /* 0x000fda0003f2c200 */
[----:B------:R-:W-:Y:S05]  /*83f0*/  @P1 BRA `(.L_x_890) ;  /* 0x0000000000a81947 */ /* 0x000fea0003800000 */
[----:B------:R-:W-:-:S06]  /*8400*/  DFMA R30, R52, -R30, R56 ;  /* 0x8000001e341e722b */ /* 0x000fcc0000000038 */
[----:B------:R-:W-:-:S04]  /*8410*/  IMAD.MOV.U32 R30, RZ, RZ, RZ ;  /* 0x000000ffff1e7224 */ /* 0x000fc800078e00ff */
[C---:B------:R-:W-:Y:S02]  /*8420*/  FSETP.NEU.AND P1, PT, R31.reuse, RZ, PT ;  /* 0x000000ff1f00720b */ /* 0x040fe40003f2d000 */
[----:B------:R-:W-:-:S04]  /*8430*/  LOP3.LUT R26, R31, 0x80000000, R27, 0x48, !PT ;  /* 0x800000001f1a7812 */ /* 0x000fc800078e481b */
[----:B------:R-:W-:-:S07]  /*8440*/  LOP3.LUT R31, R26, R25, RZ, 0xfc, !PT ;  /* 0x000000191a1f7212 */ /* 0x000fce00078efcff */
[----:B------:R-:W-:Y:S05]  /*8450*/  @!P1 BRA `(.L_x_890) ;  /* 0x0000000000909947 */ /* 0x000fea0003800000 */
[----:B------:R-:W-:Y:S01]  /*8460*/  IMAD.MOV R25, RZ, RZ, -R20 ;  /* 0x000000ffff197224 */ /* 0x000fe200078e0a14 */
[----:B------:R-:W-:Y:S01]  /*8470*/  IADD3 R20, PT, PT, -R20, -0x43300000, RZ ;  /* 0xbcd0000014147810 */ /* 0x000fe20007ffe1ff */
[----:B------:R-:W-:-:S06]  /*8480*/  IMAD.MOV.U32 R24, RZ, RZ, RZ ;  /* 0x000000ffff187224 */ /* 0x000fcc00078e00ff */
[----:B------:R-:W-:Y:S02]  /*8490*/  DFMA R24, R58, -R24, R52 ;  /* 0x800000183a18722b */ /* 0x000fe40000000034 */
[----:B------:R-:W-:-:S08]  /*84a0*/  DMUL.RP R52, R52, R30 ;  /* 0x0000001e34347228 */ /* 0x000fd00000008000 */
[----:B------:R-:W-:Y:S02]  /*84b0*/  FSETP.NEU.AND P1, PT, |R25|, R20, PT ;  /* 0x000000141900720b */ /* 0x000fe40003f2d200 */
[----:B------:R-:W-:Y:S02]  /*84c0*/  LOP3.LUT R26, R53, R26, RZ, 0x3c, !PT ;  /* 0x0000001a351a7212 */ /* 0x000fe400078e3cff */
[----:B------:R-:W-:Y:S02]  /*84d0*/  FSEL R20, R52, R58, !P1 ;  /* 0x0000003a34147208 */ /* 0x000fe40004800000 */
[----:B------:R-:W-:-:S03]  /*84e0*/  FSEL R21, R26, R59, !P1 ;  /* 0x0000003b1a157208 */ /* 0x000fc60004800000 */
[----:B------:R-:W-:Y:S02]  /*84f0*/  IMAD.MOV.U32 R58, RZ, RZ, R20 ;  /* 0x000000ffff3a7224 */ /* 0x000fe400078e0014 */
[----:B------:R-:W-:Y:S01]  /*8500*/  IMAD.MOV.U32 R59, RZ, RZ, R21 ;  /* 0x000000ffff3b7224 */ /* 0x000fe200078e0015 */
[----:B------:R-:W-:Y:S06]  /*8510*/  BRA `(.L_x_890) ;  /* 0x0000000000607947 */ /* 0x000fec0003800000 */
.L_x_889:
        /* <DEDUP_REMOVED lines=17> */
.L_x_892:
[----:B------:R-:W-:Y:S01]  /*8630*/  LOP3.LUT R21, R27, 0x80000, RZ, 0xfc, !PT ;  /* 0x000800001b157812 */ /* 0x000fe200078efcff */
[----:B------:R-:W-:-:S04]  /*8640*/  IMAD.MOV.U32 R58, RZ, RZ, R26 ;  /* 0x000000ffff3a7224 */ /* 0x000fc800078e001a */
[----:B------:R-:W-:Y:S01]  /*8650*/  IMAD.MOV.U32 R59, RZ, RZ, R21 ;  /* 0x000000ffff3b7224 */ /* 0x000fe200078e0015 */
[----:B------:R-:W-:Y:S06]  /*8660*/  BRA `(.L_x_890) ;  /* 0x00000000000c7947 */ /* 0x000fec0003800000 */
.L_x_891:
[----:B------:R-:W-:Y:S01]  /*8670*/  LOP3.LUT R21, R55, 0x80000, RZ, 0xfc, !PT ;  /* 0x0008000037157812 */ /* 0x000fe200078efcff */
[----:B------:R-:W-:-:S04]  /*8680*/  IMAD.MOV.U32 R58, RZ, RZ, R54 ;  /* 0x000000ffff3a7224 */ /* 0x000fc800078e0036 */
[----:B------:R-:W-:-:S07]  /*8690*/  IMAD.MOV.U32 R59, RZ, RZ, R21 ;  /* 0x000000ffff3b7224 */ /* 0x000fce00078e0015 */
.L_x_890:
[----:B------:R-:W-:Y:S05]  /*86a0*/  BSYNC.RECONVERGENT B0 ;  /* 0x0000000000007941 */ /* 0x000fea0003800200 */
.L_x_888:
[----:B------:R-:W-:Y:S02]  /*86b0*/  IMAD.MOV.U32 R23, RZ, RZ, 0x0 ;  /* 0x00000000ff177424 */ /* 0x000fe400078e00ff */
[----:B------:R-:W-:Y:S02]  /*86c0*/  IMAD.MOV.U32 R20, RZ, RZ, R58 ;  /* 0x000000ffff147224 */ /* 0x000fe400078e003a */
[----:B------:R-:W-:Y:S01]  /*86d0*/  IMAD.MOV.U32 R21, RZ, RZ, R59 ;  /* 0x000000ffff157224 */ /* 0x000fe200078e003b */
[----:B------:R-:W-:Y:S06]  /*86e0*/  RET.REL.NODEC R22 `(_Z11paths_eulerPdS_S_) ;  /* 0xffffff7816447950 */ /* 0x000fec0003c3ffff */
        .weak           $__internal_5_$__cuda_sm20_dsqrt_rn_f64_mediumpath_v1
        .type           $__internal_5_$__cuda_sm20_dsqrt_rn_f64_mediumpath_v1,@function
        .size           $__internal_5_$__cuda_sm20_dsqrt_rn_f64_mediumpath_v1,($_Z11paths_eulerPdS_S_$__internal_accurate_pow - $__internal_5_$__cuda_sm20_dsqrt_rn_f64_mediumpath_v1)
$__internal_5_$__cuda_sm20_dsqrt_rn_f64_mediumpath_v1:
[----:B------:R-:W-:Y:S01]  /*86f0*/  ISETP.GE.U32.AND P0, PT, R40, -0x3400000, PT ;  /* 0xfcc000002800780c */ /* 0x000fe20003f06070 */
[----:B------:R-:W-:-:S12]  /*8700*/  BSSY.RECONVERGENT B1, `(.L_x_893) ;  /* 0x0000023000017945 */ /* 0x000fd80003800200 */
        /* <DEDUP_REMOVED lines=9> */
.L_x_894:
        /* <DEDUP_REMOVED lines=24> */
.L_x_896:
[----:B------:R-:W-:-:S11]  /*8920*/  DADD R22, R20, R20 ;  /* 0x0000000014167229 */ /* 0x000fd60000000014 */
.L_x_895:
[----:B------:R-:W-:Y:S05]  /*8930*/  BSYNC.RECONVERGENT B1 ;  /* 0x0000000000017941 */ /* 0x000fea0003800200 */
.L_x_893:
[----:B------:R-:W-:Y:S02]  /*8940*/  IMAD.MOV.U32 R31, RZ, RZ, 0x0 ;  /* 0x00000000ff1f7424 */ /* 0x000fe400078e00ff */
[----:B------:R-:W-:Y:S02]  /*8950*/  IMAD.MOV.U32 R40, RZ, RZ, R22 ;  /* 0x000000ffff287224 */ /* 0x000fe400078e0016 */
[----:B------:R-:W-:Y:S01]  /*8960*/  IMAD.MOV.U32 R41, RZ, RZ, R23 ;  /* 0x000000ffff297224 */ /* 0x000fe200078e0017 */
[----:B------:R-:W-:Y:S06]  /*8970*/  RET.REL.NODEC R30 `(_Z11paths_eulerPdS_S_) ;  /* 0xffffff741ea07950 */ /* 0x000fec0003c3ffff */
        .type           $_Z11paths_eulerPdS_S_$__internal_accurate_pow,@function
        .size           $_Z11paths_eulerPdS_S_$__internal_accurate_pow,($_Z11paths_eulerPdS_S_$__internal_trig_reduction_slowpathd - $_Z11paths_eulerPdS_S_$__internal_accurate_pow)
$_Z11paths_eulerPdS_S_$__internal_accurate_pow:
[----:B------:R-:W-:Y:S01]  /*8980*/  ISETP.GT.U32.AND P6, PT, R21, 0xfffff, PT ;  /* 0x000fffff1500780c */ /* 0x000fe20003fc4070 */
[--C-:B------:R-:W-:Y:S01]  /*8990*/  IMAD.MOV.U32 R23, RZ, RZ, R21.reuse ;  /* 0x000000ffff177224 */ /* 0x100fe200078e0015 */
[----:B------:R-:W-:Y:S01]  /*89a0*/  SHF.R.U32.HI R21, RZ, 0x14, R21 ;  /* 0x00000014ff157819 */ /* 0x000fe20000011615 */
[----:B------:R-:W-:Y:S01]  /*89b0*/  UMOV UR8, 0x7d2cafe2 ;  /* 0x7d2cafe200087882 */ /* 0x000fe20000000000 */
[----:B------:R-:W-:Y:S01]  /*89c0*/  UMOV UR9, 0x3eb0f5ff ;  /* 0x3eb0f5ff00097882 */ /* 0x000fe20000000000 */
[----:B------:R-:W-:Y:S01]  /*89d0*/  UMOV UR36, 0xfefa39ef ;  /* 0xfefa39ef00247882 */ /* 0x000fe20000000000 */
[----:B------:R-:W-:-:S07]  /*89e0*/  UMOV UR37, 0x3fe62e42 ;  /* 0x3fe62e4200257882 */ /* 0x000fce0000000000 */
[----:B------:R-:W-:-:S10]  /*89f0*/  @!P6 DMUL R26, R22, 1.80143985094819840000e+16 ;  /* 0x43500000161ae828 */ /* 0x000fd40000000000 */
[----:B------:R-:W-:Y:S01]  /*8a00*/  @!P6 IMAD.MOV.U32 R23, RZ, RZ, R27 ;  /* 0x000000ffff17e224 */ /* 0x000fe200078e001b */
[----:B------:R-:W-:Y:S01]  /*8a10*/  @!P6 LEA.HI R21, R27, 0xffffffca, RZ, 0xc ;  /* 0xffffffca1b15e811 */ /* 0x000fe200078f60ff */
[----:B------:R-:W-:Y:S02]  /*8a20*/  @!P6 IMAD.MOV.U32 R22, RZ, RZ, R26 ;  /* 0x000000ffff16e224 */ /* 0x000fe400078e001a */
[----:B------:R-:W-:Y:S01]  /*8a30*/  IMAD.MOV.U32 R26, RZ, RZ, RZ ;  /* 0x000000ffff1a7224 */ /* 0x000fe200078e00ff */
[----:B------:R-:W-:Y:S01]  /*8a40*/  LOP3.LUT R23, R23, 0x800fffff, RZ, 0xc0, !PT ;  /* 0x800fffff17177812 */ /* 0x000fe200078ec0ff */
[----:B------:R-:W-:-:S03]  /*8a50*/  IMAD.MOV.U32 R30, RZ, RZ, R22 ;  /* 0x000000ffff1e7224 */ /* 0x000fc600078e0016 */
[----:B------:R-:W-:-:S04]  /*8a60*/  LOP3.LUT R23, R23, 0x3ff00000, RZ, 0xfc, !PT ;  /* 0x3ff0000017177812 */ /* 0x000fc800078efcff */
[----:B------:R-:W-:Y:S01]  /*8a70*/  ISETP.GE.U32.AND P6, PT, R23, 0x3ff6a09f, PT ;  /* 0x3ff6a09f1700780c */ /* 0x000fe20003fc6070 */
[----:B------:R-:W-:-:S12]  /*8a80*/  IMAD.MOV.U32 R31, RZ, RZ, R23 ;  /* 0x000000ffff1f7224 */ /* 0x000fd800078e0017 */
[----:B------:R-:W-:-:S04]  /*8a90*/  @P6 VIADD R22, R31, 0xfff00000 ;  /* 0xfff000001f166836 */ /* 0x000fc80000000000 */
[----:B------:R-:W-:-:S06]  /*8aa0*/  @P6 IMAD.MOV.U32 R31, RZ, RZ, R22 ;  /* 0x000000ffff1f6224 */ /* 0x000fcc00078e0016 */
[C---:B------:R-:W-:Y:S02]  /*8ab0*/  DADD R56, R30.reuse, 1 ;  /* 0x3ff000001e387429 */ /* 0x040fe40000000000 */
[----:B------:R-:W-:-:S04]  /*8ac0*/  DADD R22, R30, -1 ;  /* 0xbff000001e167429 */ /* 0x000fc80000000000 */
        /* <DEDUP_REMOVED lines=45> */
[----:B------:R-:W-:-:S04]  /*8da0*/  DFMA R30, R62, R22, -R52 ;  /* 0x000000163e1e722b */ /* 0x000fc80000000834 */
[----:B------:R-:W-:-:S04]  /*8db0*/  DADD R56, R60, R58 ;  /* 0x000000003c387229 */ /* 0x000fc8000000003a */
[----:B------:R-:W-:-:S04]  /*8dc0*/  DFMA R30, R26, R22, R30 ;  /* 0x000000161a1e722b */ /* 0x000fc8000000001e */
[----:B------:R-:W-:Y:S02]  /*8dd0*/  DMUL R22, R56, R52 ;  /* 0x0000003438167228 */ /* 0x000fe40000000000 */
[----:B------:R-:W-:Y:S02]  /*8de0*/  DADD R60, R60, -R56 ;  /* 0x000000003c3c7229 */ /* 0x000fe40000000838 */
[----:B------:R-:W-:-:S04]  /*8df0*/  DFMA R30, R62, R54, R30 ;  /* 0x000000363e1e722b */ /* 0x000fc8000000001e */
[----:B------:R-:W-:Y:S02]  /*8e00*/  DFMA R54, R56, R52, -R22 ;  /* 0x000000343836722b */ /* 0x000fe40000000816 */
[----:B------:R-:W-:-:S06]  /*8e10*/  DADD R60, R58, R60 ;  /* 0x000000003a3c7229 */ /* 0x000fcc000000003c */
        /* <DEDUP_REMOVED lines=8> */
[----:B------:R-:W-:Y:S01]  /*8ea0*/  DADD R52, R22, R52 ;  /* 0x0000000016347229 */ /* 0x000fe20000000034 */
[C---:B------:R-:W-:Y:S02]  /*8eb0*/  VIADD R22, R21.reuse, 0xfffffc01 ;  /* 0xfffffc0115167836 */ /* 0x040fe40000000000 */
[----:B------:R-:W-:Y:S02]  /*8ec0*/  @P6 VIADD R22, R21, 0xfffffc02 ;  /* 0xfffffc0215166836 */ /* 0x000fe40000000000 */
[----:B------:R-:W-:-:S03]  /*8ed0*/  IMAD.MOV.U32 R23, RZ, RZ, 0x43300000 ;  /* 0x43300000ff177424 */ /* 0x000fc600078e00ff */
[----:B------:R-:W-:Y:S01]  /*8ee0*/  DADD R26, R26, R52 ;  /* 0x000000001a1a7229 */ /* 0x000fe20000000034 */
[----:B------:R-:W-:-:S06]  /*8ef0*/  LOP3.LUT R22, R22, 0x80000000, RZ, 0x3c, !PT ;  /* 0x8000000016167812 */ /* 0x000fcc00078e3cff */
[----:B------:R-:W-:Y:S01]  /*8f00*/  DADD R52, R22, -UR8 ;  /* 0x8000000816347e29 */ /* 0x000fe20008000000 */
[----:B------:R-:W-:Y:S01]  /*8f10*/  UMOV UR8, 0xfefa39ef ;  /* 0xfefa39ef00087882 */ /* 0x000fe20000000000 */
[----:B------:R-:W-:Y:S01]  /*8f20*/  DADD R54, R30, R26 ;  /* 0x000000001e367229 */ /* 0x000fe2000000001a */
[----:B------:R-:W-:-:S07]  /*8f30*/  UMOV UR9, 0x3fe62e42 ;  /* 0x3fe62e4200097882 */ /* 0x000fce0000000000 */
        /* <DEDUP_REMOVED lines=66> */
[C---:B------:R-:W-:Y:S02]  /*9360*/  DADD R26, R54.reuse, +INF ;  /* 0x7ff00000361a7429 */ /* 0x040fe40000000000 */
[----:B------:R-:W-:-:S08]  /*9370*/  DSETP.GEU.AND P6, PT, R54, RZ, PT ;  /* 0x000000ff3600722a */ /* 0x000fd00003fce000 */
[----:B------:R-:W-:Y:S02]  /*9380*/  FSEL R26, R26, RZ, P6 ;  /* 0x000000ff1a1a7208 */ /* 0x000fe40003000000 */
[----:B------:R-:W-:Y:S02]  /*9390*/  FSEL R27, R27, RZ, P6 ;  /* 0x000000ff1b1b7208 */ /* 0x000fe40003000000 */
[----:B------:R-:W-:-:S13]  /*93a0*/  FSETP.GEU.AND P6, PT, |R55|, 4.2275390625, PT ;  /* 0x408748003700780b */ /* 0x000fda0003fce200 */
[----:B------:R-:W-:-:S04]  /*93b0*/  @!P6 LEA.HI R21, R22, R22, RZ, 0x1 ;  /* 0x000000161615e211 */ /* 0x000fc800078f08ff */
[----:B------:R-:W-:-:S05]  /*93c0*/  @!P6 SHF.R.S32.HI R21, RZ, 0x1, R21 ;  /* 0x00000001ff15e819 */ /* 0x000fca0000011415 */
[----:B------:R-:W-:Y:S02]  /*93d0*/  @!P6 IMAD.IADD R22, R22, 0x1, -R21 ;  /* 0x000000011616e824 */ /* 0x000fe400078e0a15 */
[----:B------:R-:W-:-:S03]  /*93e0*/  @!P6 IMAD R31, R21, 0x100000, R31 ;  /* 0x00100000151fe824 */ /* 0x000fc600078e021f */
[----:B------:R-:W-:Y:S01]  /*93f0*/  @!P6 LEA R23, R22, 0x3ff00000, 0x14 ;  /* 0x3ff000001617e811 */ /* 0x000fe200078ea0ff */
[----:B------:R-:W-:-:S06]  /*9400*/  @!P6 IMAD.MOV.U32 R22, RZ, RZ, RZ ;  /* 0x000000ffff16e224 */ /* 0x000fcc00078e00ff */
[----:B------:R-:W-:-:S11]  /*9410*/  @!P6 DMUL R26, R30, R22 ;  /* 0x000000161e1ae228 */ /* 0x000fd60000000000 */
.L_x_897:
[----:B------:R-:W-:Y:S02]  /*9420*/  DFMA R52, R52, R26, R26 ;  /* 0x0000001a3434722b */ /* 0x000fe4000000001a */
[----:B------:R-:W-:-:S08]  /*9430*/  DSETP.NEU.AND P6, PT, |R26|, +INF , PT ;  /* 0x7ff000001a00742a */ /* 0x000fd00003fcd200 */
[----:B------:R-:W-:Y:S01]  /*9440*/  FSEL R22, R26, R52, !P6 ;  /* 0x000000341a167208 */ /* 0x000fe20007000000 */
[----:B------:R-:W-:Y:S01]  /*9450*/  IMAD.MOV.U32 R26, RZ, RZ, R20 ;  /* 0x000000ffff1a7224 */ /* 0x000fe200078e0014 */
[----:B------:R-:W-:Y:S01]  /*9460*/  FSEL R21, R27, R53, !P6 ;  /* 0x000000351b157208 */ /* 0x000fe20007000000 */
[----:B------:R-:W-:-:S04]  /*9470*/  IMAD.MOV.U32 R27, RZ, RZ, 0x0 ;  /* 0x00000000ff1b7424 */ /* 0x000fc800078e00ff */
[----:B------:R-:W-:Y:S05]  /*9480*/  RET.REL.NODEC R26 `(_Z11paths_eulerPdS_S_) ;  /* 0xffffff681adc7950 */ /* 0x000fea0003c3ffff */
        .type           $_Z11paths_eulerPdS_S_$__internal_trig_reduction_slowpathd,@function
        .size           $_Z11paths_eulerPdS_S_$__internal_trig_reduction_slowpathd,(.L_x_971 - $_Z11paths_eulerPdS_S_$__internal_trig_reduction_slowpathd)
$_Z11paths_eulerPdS_S_$__internal_trig_reduction_slowpathd:
        /* <DEDUP_REMOVED lines=23> */
.L_x_902:
        /* <DEDUP_REMOVED lines=11> */
[CC--:B------:R-:W-:Y:S02]  /*96b0*/  IMAD R53, R59.reuse, R24.reuse, RZ ;  /* 0x000000183b357224 */ /* 0x0c0fe400078e02ff */
[----:B------:R-:W-:Y:S01]  /*96c0*/  IMAD.HI.U32 R28, R59, R24, RZ ;  /* 0x000000183b1c7227 */ /* 0x000fe200078e00ff */
[----:B------:R-:W-:-:S04]  /*96d0*/  IADD3 R26, P1, PT, R26, R61, RZ ;  /* 0x0000003d1a1a7210 */ /* 0x000fc80007f3e0ff */
[----:B------:R-:W-:Y:S01]  /*96e0*/  IADD3 R61, P2, PT, R53, R26, RZ ;  /* 0x0000001a353d7210 */ /* 0x000fe20007f5e0ff */
[----:B------:R-:W-:-:S04]  /*96f0*/  IMAD.HI.U32 R53, R58, R27, RZ ;  /* 0x0000001b3a357227 */ /* 0x000fc800078e00ff */
[----:B------:R-:W-:Y:S01]  /*9700*/  IMAD.X R53, RZ, RZ, R53, P5 ;  /* 0x000000ffff357224 */ /* 0x000fe200028e0635 */
[----:B------:R0:W-:Y:S01]  /*9710*/  STL.64 [R30], R60 ;  /* 0x0000003c1e007387 */ /* 0x0001e20000100a00 */
[----:B------:R-:W-:-:S03]  /*9720*/  IMAD.HI.U32 R26, R59, R27, RZ ;  /* 0x0000001b3b1a7227 */ /* 0x000fc600078e00ff */
[----:B------:R-:W-:Y:S01]  /*9730*/  IADD3.X R28, P1, PT, R28, R53, RZ, P1, !PT ;  /* 0x000000351c1c7210 */ /* 0x000fe20000f3e4ff */
[----:B------:R-:W-:-:S04]  /*9740*/  IMAD R53, R59, R27, RZ ;  /* 0x0000001b3b357224 */ /* 0x000fc800078e02ff */
[----:B------:R-:W-:Y:S01]  /*9750*/  IMAD.X R26, RZ, RZ, R26, P1 ;  /* 0x000000ffff1a7224 */ /* 0x000fe200008e061a */
[----:B------:R-:W-:Y:S02]  /*9760*/  ISETP.NE.AND P1, PT, R23, -0xf, PT ;  /* 0xfffffff11700780c */ /* 0x000fe40003f25270 */
[----:B------:R-:W-:-:S05]  /*9770*/  IADD3.X R28, P2, PT, R53, R28, RZ, P2, !PT ;  /* 0x0000001c351c7210 */ /* 0x000fca000175e4ff */
[----:B------:R-:W-:Y:S02]  /*9780*/  IMAD.X R53, RZ, RZ, R26, P2 ;  /* 0x000000ffff357224 */ /* 0x000fe400010e061a */
[----:B0-----:R-:W-:Y:S02]  /*9790*/  IMAD.MOV.U32 R60, RZ, RZ, R28 ;  /* 0x000000ffff3c7224 */ /* 0x001fe400078e001c */
[----:B------:R-:W-:Y:S02]  /*97a0*/  IMAD.MOV.U32 R61, RZ, RZ, R53 ;  /* 0x000000ffff3d7224 */ /* 0x000fe400078e0035 */
[----:B------:R-:W-:Y:S05]  /*97b0*/  @P1 BRA `(.L_x_902) ;  /* 0xfffffffc00901947 */ /* 0x000fea000383ffff */
[----:B------:R-:W-:Y:S05]  /*97c0*/  BSYNC.RECONVERGENT B1 ;  /* 0x0000000000017941 */ /* 0x000fea0003800200 */
.L_x_901:
[----:B------:R-:W-:-:S07]  /*97d0*/  IMAD.MOV.U32 R21, RZ, RZ, R25 ;  /* 0x000000ffff157224 */ /* 0x000fce00078e0019 */
.L_x_900:
[----:B------:R-:W-:Y:S05]  /*97e0*/  BSYNC.RECONVERGENT B0 ;  /* 0x0000000000007941 */ /* 0x000fea0003800200 */
.L_x_899:
[----:B------:R-:W-:Y:S01]  /*97f0*/  LOP3.LUT P1, R31, R31, 0x3f, RZ, 0xc0, !PT ;  /* 0x0000003f1f1f7812 */ /* 0x000fe2000782c0ff */
[----:B------:R-:W-:-:S04]  /*9800*/  IMAD.IADD R20, R20, 0x1, R21 ;  /* 0x0000000114147824 */ /* 0x000fc800078e0215 */
[----:B------:R-:W-:-:S05]  /*9810*/  IMAD.U32 R53, R20, 0x8, R1 ;  /* 0x0000000814357824 */ /* 0x000fca00078e0001 */
[----:B------:R0:W-:Y:S04]  /*9820*/  STL.64 [R53+-0x78], R60 ;  /* 0xffff883c35007387 */ /* 0x0001e80000100a00 */
[----:B------:R-:W2:Y:S04]  /*9830*/  @P1 LDL.64 R24, [R1+0x8] ;  /* 0x0000080001181983 */ /* 0x000ea80000100a00 */
[----:B------:R-:W3:Y:S04]  /*9840*/  LDL.64 R22, [R1+0x10] ;  /* 0x0000100001167983 */ /* 0x000ee80000100a00 */
[----:B------:R-:W0:Y:S01]  /*9850*/  LDL.64 R20, [R1+0x18] ;  /* 0x0000180001147983 */ /* 0x000e220000100a00 */
[----:B------:R-:W-:Y:S01]  /*9860*/  BSSY.RECONVERGENT B0, `(.L_x_903) ;  /* 0x0000035000007945 */ /* 0x000fe20003800200 */
[----:B--2---:R-:W-:-:S02]  /*9870*/  @P1 SHF.R.U64 R28, R24, 0x1, R25 ;  /* 0x00000001181c1819 */ /* 0x004fc40000001219 */
[----:B------:R-:W-:Y:S02]  /*9880*/  @P1 SHF.R.U32.HI R30, RZ, 0x1, R25 ;  /* 0x00000001ff1e1819 */ /* 0x000fe40000011619 */
[----:B------:R-:W-:Y:S02]  /*9890*/  @P1 LOP3.LUT R25, R31, 0x3f, RZ, 0x3c, !PT ;  /* 0x0000003f1f191812 */ /* 0x000fe400078e3cff */
[----:B---3--:R-:W-:Y:S02]  /*98a0*/  @P1 SHF.L.U32 R27, R22, R31, RZ ;  /* 0x0000001f161b1219 */ /* 0x008fe400000006ff */
[----:B------:R-:W-:Y:S02]  /*98b0*/  @P1 SHF.R.U64 R28, R28, R25, R30 ;  /* 0x000000191c1c1219 */ /* 0x000fe4000000121e */
[C-C-:B------:R-:W-:Y:S02]  /*98c0*/  @P1 SHF.R.U64 R26, R22.reuse, 0x1, R23.reuse ;  /* 0x00000001161a1819 */ /* 0x140fe40000001217 */
[----:B------:R-:W-:-:S02]  /*98d0*/  @P1 SHF.L.U64.HI R24, R22, R31, R23 ;  /* 0x0000001f16181219 */ /* 0x000fc40000010217 */
[----:B------:R-:W-:Y:S02]  /*98e0*/  @P1 LOP3.LUT R22, R27, R28, RZ, 0xfc, !PT ;  /* 0x0000001c1b161212 */ /* 0x000fe400078efcff */
[----:B------:R-:W-:Y:S02]  /*98f0*/  @P1 SHF.R.U32.HI R28, RZ, 0x1, R23 ;  /* 0x00000001ff1c1819 */ /* 0x000fe40000011617 */
[-C--:B------:R-:W-:Y:S02]  /*9900*/  @P1 SHF.R.U32.HI R27, RZ, R25.reuse, R30 ;  /* 0x00000019ff1b1219 */ /* 0x080fe4000001161e */
[----:B------:R-:W-:Y:S02]  /*9910*/  @P1 SHF.R.U64 R26, R26, R25, R28 ;  /* 0x000000191a1a1219 */ /* 0x000fe4000000121c */
[----:B0-----:R-:W-:Y:S02]  /*9920*/  @P1 SHF.L.U32 R53, R20, R31, RZ ;  /* 0x0000001f14351219 */ /* 0x001fe400000006ff */
[----:B------:R-:W-:Y:S01]  /*9930*/  @P1 LOP3.LUT R23, R24, R27, RZ, 0xfc, !PT ;  /* 0x0000001b18171212 */ /* 0x000fe200078efcff */
[----:B------:R-:W-:Y:S01]  /*9940*/  IMAD.SHL.U32 R24, R22, 0x4, RZ ;  /* 0x0000000416187824 */ /* 0x000fe200078e00ff */
[----:B------:R-:W-:-:S02]  /*9950*/  @P1 SHF.L.U64.HI R31, R20, R31, R21 ;  /* 0x0000001f141f1219 */ /* 0x000fc40000010215 */
[----:B------:R-:W-:Y:S02]  /*9960*/  @P1 SHF.R.U32.HI R28, RZ, R25, R28 ;  /* 0x00000019ff1c1219 */ /* 0x000fe4000001161c */
[----:B------:R-:W-:Y:S02]  /*9970*/  @P1 LOP3.LUT R20, R53, R26, RZ, 0xfc, !PT ;  /* 0x0000001a35141212 */ /* 0x000fe400078efcff */
[----:B------:R-:W-:Y:S02]  /*9980*/  SHF.L.U64.HI R22, R22, 0x2, R23 ;  /* 0x0000000216167819 */ /* 0x000fe40000010217 */
[----:B------:R-:W-:Y:S02]  /*9990*/  @P1 LOP3.LUT R21, R31, R28, RZ, 0xfc, !PT ;  /* 0x0000001c1f151212 */ /* 0x000fe400078efcff */
[----:B------:R-:W-:Y:S02]  /*99a0*/  SHF.L.W.U32.HI R23, R23, 0x2, R20 ;  /* 0x0000000217177819 */ /* 0x000fe40000010e14 */
[----:B------:R-:W-:-:S02]  /*99b0*/  IADD3 RZ, P1, PT, RZ, -R24, RZ ;  /* 0x80000018ffff7210 */ /* 0x000fc40007f3e0ff */
[----:B------:R-:W-:Y:S02]  /*99c0*/  LOP3.LUT R25, RZ, R22, RZ, 0x33, !PT ;  /* 0x00000016ff197212 */ /* 0x000fe400078e33ff */
[----:B------:R-:W-:Y:S02]  /*99d0*/  SHF.L.W.U32.HI R26, R20, 0x2, R21 ;  /* 0x00000002141a7819 */ /* 0x000fe40000010e15 */
[----:B------:R-:W-:Y:S02]  /*99e0*/  LOP3.LUT R28, RZ, R23, RZ, 0x33, !PT ;  /* 0x00000017ff1c7212 */ /* 0x000fe400078e33ff */
[----:B------:R-:W-:Y:S02]  /*99f0*/  IADD3.X R25, P1, PT, RZ, R25, RZ, P1, !PT ;  /* 0x00000019ff197210 */ /* 0x000fe40000f3e4ff */
[----:B------:R-:W-:Y:S02]  /*9a00*/  LOP3.LUT R27, RZ, R26, RZ, 0x33, !PT ;  /* 0x0000001aff1b7212 */ /* 0x000fe400078e33ff */
[----:B------:R-:W-:-:S02]  /*9a10*/  IADD3.X R28, P2, PT, RZ, R28, RZ, P1, !PT ;  /* 0x0000001cff1c7210 */ /* 0x000fc40000f5e4ff */
        /* <DEDUP_REMOVED lines=15> */
[----:B------:R-:W-:Y:S02]  /*9b10*/  LOP3.LUT R22, R27, 0x3f, RZ, 0xc0, !PT ;  /* 0x0000003f1b167812 */ /* 0x000fe400078ec0ff */
[--C-:B------:R-:W-:Y:S02]  /*9b20*/  SHF.R.U64 R24, R24, 0x1, R25.reuse ;  /* 0x0000000118187819 */ /* 0x100fe40000001219 */
[CC--:B------:R-:W-:Y:S02]  /*9b30*/  SHF.L.U64.HI R20, R23.reuse, R22.reuse, R20 ;  /* 0x0000001617147219 */ /* 0x0c0fe40000010214 */
[----:B------:R-:W-:Y:S02]  /*9b40*/  SHF.L.U32 R23, R23, R22, RZ ;  /* 0x0000001617177219 */ /* 0x000fe400000006ff */
[----:B------:R-:W-:Y:S02]  /*9b50*/  SHF.R.U32.HI R25, RZ, 0x1, R25 ;  /* 0x00000001ff197819 */ /* 0x000fe40000011619 */
[----:B------:R-:W-:-:S04]  /*9b60*/  LOP3.LUT R22, R27, 0x3f, RZ, 0xc, !PT ;  /* 0x0000003f1b167812 */ /* 0x000fc800078e0cff */
[-CC-:B------:R-:W-:Y:S02]  /*9b70*/  SHF.R.U64 R24, R24, R22.reuse, R25.reuse ;  /* 0x0000001618187219 */ /* 0x180fe40000001219 */
[----:B------:R-:W-:Y:S02]  /*9b80*/  SHF.R.U32.HI R25, RZ, R22, R25 ;  /* 0x00000016ff197219 */ /* 0x000fe40000011619 */
[----:B------:R-:W-:Y:S02]  /*9b90*/  LOP3.LUT R23, R23, R24, RZ, 0xfc, !PT ;  /* 0x0000001817177212 */ /* 0x000fe400078efcff */
[----:B------:R-:W-:-:S07]  /*9ba0*/  LOP3.LUT R20, R20, R25, RZ, 0xfc, !PT ;  /* 0x0000001914147212 */ /* 0x000fce00078efcff */
.L_x_904:
[----:B------:R-:W-:Y:S05]  /*9bb0*/  BSYNC.RECONVERGENT B0 ;  /* 0x0000000000007941 */ /* 0x000fea0003800200 */
.L_x_903:
        /* <DEDUP_REMOVED lines=21> */
[----:B------:R-:W-:Y:S01]  /*9d10*/  IMAD.X R22, RZ, RZ, R20, P5 ;  /* 0x000000ffff167224 */ /* 0x000fe200028e0614 */
[----:B------:R-:W-:Y:S02]  /*9d20*/  SEL R20, RZ, 0xffffffff, !P2 ;  /* 0xffffffffff147807 */ /* 0x000fe40005000000 */
[----:B------:R-:W-:Y:S02]  /*9d30*/  LOP3.LUT P2, R25, R29, 0x80000000, RZ, 0xc0, !PT ;  /* 0x800000001d197812 */ /* 0x000fe4000784c0ff */
[----:B------:R-:W-:Y:S01]  /*9d40*/  SHF.R.U64 R23, R23, 0xa, R22 ;  /* 0x0000000a17177819 */ /* 0x000fe20000001216 */
[----:B------:R-:W-:Y:S01]  /*9d50*/  IMAD.IADD R20, R20, 0x1, -R27 ;  /* 0x0000000114147824 */ /* 0x000fe200078e0a1b */
[----:B------:R-:W-:Y:S02]  /*9d60*/  @!P1 LOP3.LUT R25, R25, 0x80000000, RZ, 0x3c, !PT ;  /* 0x8000000019199812 */ /* 0x000fe400078e3cff */
[----:B------:R-:W-:Y:S01]  /*9d70*/  IADD3 R23, P5, PT, R23, 0x1, RZ ;  /* 0x0000000117177810 */ /* 0x000fe20007fbe0ff */
[----:B------:R-:W-:-:S03]  /*9d80*/  IMAD.SHL.U32 R20, R20, 0x100000, RZ ;  /* 0x0010000014147824 */ /* 0x000fc600078e00ff */
[----:B------:R-:W-:-:S03]  /*9d90*/  LEA.HI.X R22, R22, RZ, RZ, 0x16, P5 ;  /* 0x000000ff16167211 */ /* 0x000fc600028fb4ff */
[----:B------:R-:W-:Y:S01]  /*9da0*/  @P2 IMAD.MOV R21, RZ, RZ, -R21 ;  /* 0x000000ffff152224 */ /* 0x000fe200078e0a15 */
[--C-:B------:R-:W-:Y:S02]  /*9db0*/  SHF.R.U64 R23, R23, 0x1, R22.reuse ;  /* 0x0000000117177819 */ /* 0x100fe40000001216 */
[----:B------:R-:W-:Y:S02]  /*9dc0*/  SHF.R.U32.HI R27, RZ, 0x1, R22 ;  /* 0x00000001ff1b7819 */ /* 0x000fe40000011616 */
[----:B------:R-:W-:-:S04]  /*9dd0*/  IADD3 R24, P5, P6, RZ, RZ, R23 ;  /* 0x000000ffff187210 */ /* 0x000fc80007ebe017 */
[----:B------:R-:W-:-:S04]  /*9de0*/  IADD3.X R20, PT, PT, R20, 0x3fe00000, R27, P5, P6 ;  /* 0x3fe0000014147810 */ /* 0x000fc80002fec41b */
[----:B------:R-:W-:-:S07]  /*9df0*/  LOP3.LUT R29, R20, R25, RZ, 0xfc, !PT ;  /* 0x00000019141d7212 */ /* 0x000fce00078efcff */
.L_x_898:
[----:B------:R-:W-:Y:S02]  /*9e00*/  IMAD.MOV.U32 R53, RZ, RZ, 0x0 ;  /* 0x00000000ff357424 */ /* 0x000fe400078e00ff */
[----:B------:R-:W-:Y:S02]  /*9e10*/  IMAD.MOV.U32 R25, RZ, RZ, R29 ;  /* 0x000000ffff197224 */ /* 0x000fe400078e001d */
[----:B------:R-:W-:Y:S05]  /*9e20*/  RET.REL.NODEC R52 `(_Z11paths_eulerPdS_S_) ;  /* 0xffffff6034747950 */ /* 0x000fea0003c3ffff */
.L_x_905:
        /* <DEDUP_REMOVED lines=13> */
.L_x_971:


//--------------------- .text._Z6kmodesPdP17curandStateXORWOWii --------------------------
	.section	.text._Z6kmodesPdP17curandStateXORWOWii,"ax",@progbits
	.align	128
        .global         _Z6kmodesPdP17curandStateXORWOWii
        .type           _Z6kmodesPdP17curandStateXORWOWii,@function
        .size           _Z6kmodesPdP17curandStateXORWOWii,(.L_x_973 - _Z6kmodesPdP17curandStateXORWOWii)
        .other          _Z6kmodesPdP17curandStateXORWOWii,@"STO_CUDA_ENTRY STV_DEFAULT"
_Z6kmodesPdP17curandStateXORWOWii:
.text._Z6kmodesPdP17curandStateXORWOWii:
[----:B------:R-:W-:Y:S01]  /*0000*/  LDC R1, c[0x0][0x37c] ;  /* 0x0000df00ff017b82 */ /* 0x000fe20000000800 */
[----:B------:R-:W0:Y:S07]  /*0010*/  S2R R0, SR_TID.X ;  /* 0x0000000000007919 */ /* 0x000e2e0000002100 */
[----:B------:R-:W0:Y:S01]  /*0020*/  S2UR UR4, SR_CTAID.X ;  /* 0x00000000000479c3 */ /* 0x000e220000002500 */
[----:B------:R-:W1:Y:S07]  /*0030*/  LDCU UR5, c[0x0][0x394] ;  /* 0x00007280ff0577ac */ /* 0x000e6e0008000800 */
[----:B------:R-:W0:Y:S02]  /*0040*/  LDC R3, c[0x0][0x360] ;  /* 0x0000d800ff037b82 */ /* 0x000e240000000800 */
[----:B0-----:R-:W-:-:S05]  /*0050*/  IMAD R0, R3, UR4, R0 ;  /* 0x0000000403007c24 */ /* 0x001fca000f8e0200 */
[----:B-1----:R-:W-:-:S13]  /*0060*/  ISETP.GE.AND P0, PT, R0, UR5, PT ;  /* 0x0000000500007c0c */ /* 0x002fda000bf06270 */
[----:B------:R-:W-:Y:S05]  /*0070*/  @P0 EXIT ;  /* 0x000000000000094d */ /* 0x000fea0003800000 */
[----:B------:R-:W0:Y:S01]  /*0080*/  LDC.64 R16, c[0x0][0x388] ;  /* 0x0000e200ff107b82 */ /* 0x000e220000000a00 */
[----:B------:R-:W1:Y:S07]  /*0090*/  LDCU.64 UR4, c[0x0][0x358] ;  /* 0x00006b00ff0477ac */ /* 0x000e6e0008000a00 */
[----:B------:R-:W2:Y:S01]  /*00a0*/  LDC R18, c[0x0][0x390] ;  /* 0x0000e400ff127b82 */ /* 0x000ea20000000800 */
[----:B0-----:R-:W-:-:S05]  /*00b0*/  IMAD.WIDE R16, R0, 0x30, R16 ;  /* 0x0000003000107825 */ /* 0x001fca00078e0210 */
[----:B-1----:R0:W5:Y:S04]  /*00c0*/  LDG.E R2, desc[UR4][R16.64+0x20] ;  /* 0x0000200410027981 */ /* 0x002168000c1e1900 */
[----:B------:R0:W5:Y:S04]  /*00d0*/  LDG.E.64 R14, desc[UR4][R16.64+0x28] ;  /* 0x00002804100e7981 */ /* 0x000168000c1e1b00 */
[----:B------:R0:W5:Y:S04]  /*00e0*/  LDG.E.64 R12, desc[UR4][R16.64] ;  /* 0x00000004100c7981 */ /* 0x000168000c1e1b00 */
[----:B------:R0:W5:Y:S04]  /*00f0*/  LDG.E.64 R10, desc[UR4][R16.64+0x8] ;  /* 0x00000804100a7981 */ /* 0x000168000c1e1b00 */
[----:B------:R0:W5:Y:S04]  /*0100*/  LDG.E.64 R8, desc[UR4][R16.64+0x10] ;  /* 0x0000100410087981 */ /* 0x000168000c1e1b00 */
[----:B------:R0:W5:Y:S01]  /*0110*/  LDG.E.64 R6, desc[UR4][R16.64+0x18] ;  /* 0x0000180410067981 */ /* 0x000162000c1e1b00 */
[----:B--2---:R-:W-:-:S13]  /*0120*/  ISETP.GT.AND P0, PT, R18, 0x3, PT ;  /* 0x000000031200780c */ /* 0x004fda0003f04270 */
[----:B0-----:R-:W-:Y:S05]  /*0130*/  @P0 BRA `(.L_x_906) ;  /* 0x0000001400c00947 */ /* 0x001fea0003800000 */
[----:B------:R-:W-:-:S05]  /*0140*/  VIADD R3, R18, 0xffffffff ;  /* 0xffffffff12037836 */ /* 0x000fca0000000000 */
[----:B------:R-:W-:-:S05]  /*0150*/  VIMNMX.U32 R3, PT, PT, R3, 0x2, PT ;  /* 0x0000000203037848 */ /* 0x000fca0003fe0000 */
[----:B------:R-:W-:-:S04]  /*0160*/  IMAD.SHL.U32 R3, R3, 0x4, RZ ;  /* 0x0000000403037824 */ /* 0x000fc800078e00ff */
[----:B------:R-:W0:Y:S02]  /*0170*/  LDC R4, c[0x2][R3] ;  /* 0x0080000003047b82 */ /* 0x000e240000000800 */
[----:B0-----:R-:W-:-:S04]  /*0180*/  SHF.R.S32.HI R5, RZ, 0x1f, R4 ;  /* 0x0000001fff057819 */ /* 0x001fc80000011404 */
.L_x_948:
[----:B------:R-:W-:Y:S05]  /*0190*/  BRX R4 -0x1a0                                                                 (*"BRANCH_TARGETS .L_x_949,.L_x_950,.L_x_951"*) ;  /* 0xfffffffc04987949 */ /* 0x000fea000383ffff */
.L_x_951:
[----:B------:R-:W-:Y:S01]  /*01a0*/  ISETP.NE.AND P0, PT, R18, 0x3, PT ;  /* 0x000000031200780c */ /* 0x000fe20003f05270 */
[----:B-----5:R-:W-:Y:S01]  /*01b0*/  IMAD.MOV.U32 R4, RZ, RZ, R8 ;  /* 0x000000ffff047224 */ /* 0x020fe200078e0008 */
[----:B------:R-:W-:Y:S01]  /*01c0*/  MOV R5, R9 ;  /* 0x0000000900057202 */ /* 0x000fe20000000f00 */
[----:B------:R-:W-:Y:S01]  /*01d0*/  IMAD.MOV.U32 R19, RZ, RZ, R11 ;  /* 0x000000ffff137224 */ /* 0x000fe200078e000b */
[----:B------:R-:W-:-:S09]  /*01e0*/  MOV R18, R10 ;  /* 0x0000000a00127202 */ /* 0x000fd20000000f00 */
[----:B------:R-:W-:Y:S05]  /*01f0*/  @P0 BRA `(.L_x_907) ;  /* 0x0000002400140947 */ /* 0x000fea0003800000 */
[----:B------:R-:W-:Y:S01]  /*0200*/  ISETP.GT.U32.AND P0, PT, R0, 0x2, PT ;  /* 0x000000020000780c */ /* 0x000fe20003f04070 */
[----:B------:R-:W-:-:S12]  /*0210*/  BSSY.RECONVERGENT B0, `(.L_x_908) ;  /* 0x0000021000007945 */ /* 0x000fd80003800200 */
[----:B------:R-:W0:Y:S01]  /*0220*/  @!P0 LDC.64 R20, c[0x3][0x48] ;  /* 0x00c01200ff148b82 */ /* 0x000e220000000a00 */
[----:B------:R-:W-:Y:S01]  /*0230*/  @!P0 IMAD.MOV.U32 R5, RZ, RZ, R9 ;  /* 0x000000ffff058224 */ /* 0x000fe200078e0009 */
[----:B------:R-:W-:Y:S01]  /*0240*/  @!P0 MOV R19, R11 ;  /* 0x0000000b00138202 */ /* 0x000fe20000000f00 */
[----:B------:R-:W-:Y:S02]  /*0250*/  @!P0 IMAD.MOV.U32 R4, RZ, RZ, R8 ;  /* 0x000000ffff048224 */ /* 0x000fe400078e0008 */
[----:B------:R-:W-:-:S03]  /*0260*/  @!P0 IMAD.MOV.U32 R18, RZ, RZ, R10 ;  /* 0x000000ffff128224 */ /* 0x000fc600078e000a */
[----:B------:R-:W1:Y:S01]  /*0270*/  @!P0 LDC.64 R22, c[0x0][0x380] ;  /* 0x0000e000ff168b82 */ /* 0x000e620000000a00 */
[----:B0-----:R-:W-:Y:S01]  /*0280*/  @!P0 DMUL R20, R20, 0.5 ;  /* 0x3fe0000014148828 */ /* 0x001fe20000000000 */
[----:B-1----:R-:W-:-:S06]  /*0290*/  @!P0 IMAD.WIDE R22, R0, 0x8, R22 ;  /* 0x0000000800168825 */ /* 0x002fcc00078e0216 */
[----:B------:R0:W-:Y:S01]  /*02a0*/  @!P0 STG.E.64 desc[UR4][R22.64], R20 ;  /* 0x0000001416008986 */ /* 0x0001e2000c101b04 */
[----:B------:R-:W-:Y:S05]  /*02b0*/  @!P0 BRA `(.L_x_909) ;  /* 0x0000000000588947 */ /* 0x000fea0003800000 */
[----:B------:R-:W-:Y:S01]  /*02c0*/  SHF.R.U32.HI R4, RZ, 0x2, R13 ;  /* 0x00000002ff047819 */ /* 0x000fe2000001160d */
[----:B------:R-:W-:Y:S01]  /*02d0*/  IMAD.SHL.U32 R18, R9, 0x10, RZ ;  /* 0x0000001009127824 */ /* 0x000fe200078e00ff */
[----:B0-----:R-:W0:Y:S01]  /*02e0*/  LDC.64 R22, c[0x0][0x380] ;  /* 0x0000e000ff167b82 */ /* 0x001e220000000a00 */
[----:B------:R-:W-:Y:S01]  /*02f0*/  VIADD R12, R12, 0x587c5 ;  /* 0x000587c50c0c7836 */ /* 0x000fe20000000000 */
[----:B------:R-:W-:Y:S01]  /*0300*/  LOP3.LUT R4, R4, R13, RZ, 0x3c, !PT ;  /* 0x0000000d04047212 */ /* 0x000fe200078e3cff */
[----:B------:R-:W-:-:S03]  /*0310*/  IMAD.MOV.U32 R13, RZ, RZ, R10 ;  /* 0x000000ffff0d7224 */ /* 0x000fc600078e000a */
[----:B------:R-:W-:-:S04]  /*0320*/  SHF.L.U32 R3, R4, 0x1, RZ ;  /* 0x0000000104037819 */ /* 0x000fc800000006ff */
[----:B------:R-:W-:Y:S02]  /*0330*/  LOP3.LUT R3, R9, R18, R3, 0x96, !PT ;  /* 0x0000001209037212 */ /* 0x000fe400078e9603 */
[----:B------:R-:W1:Y:S02]  /*0340*/  LDC.64 R18, c[0x3][0x48] ;  /* 0x00c01200ff127b82 */ /* 0x000e640000000a00 */
[----:B------:R-:W-:Y:S02]  /*0350*/  LOP3.LUT R5, R3, R4, RZ, 0x3c, !PT ;  /* 0x0000000403057212 */ /* 0x000fe400078e3cff */
[----:B------:R-:W-:-:S03]  /*0360*/  MOV R4, 0x2f800000 ;  /* 0x2f80000000047802 */ /* 0x000fc60000000f00 */
[----:B------:R-:W-:-:S05]  /*0370*/  IMAD.IADD R3, R5, 0x1, R12 ;  /* 0x0000000105037824 */ /* 0x000fca00078e020c */
[----:B------:R-:W-:Y:S01]  /*0380*/  I2FP.F32.U32 R3, R3 ;  /* 0x0000000300037245 */ /* 0x000fe20000201000 */
[----:B0-----:R-:W-:-:S04]  /*0390*/  IMAD.WIDE R22, R0, 0x8, R22 ;  /* 0x0000000800167825 */ /* 0x001fc800078e0216 */
[----:B------:R-:W-:Y:S01]  /*03a0*/  FFMA R3, R3, R4, 1.1641532182693481445e-10 ;  /* 0x2f00000003037423 */ /* 0x000fe20000000004 */
[----:B------:R-:W-:-:S03]  /*03b0*/  IMAD.MOV.U32 R4, RZ, RZ, R9 ;  /* 0x000000ffff047224 */ /* 0x000fc600078e0009 */
[----:B------:R-:W0:Y:S01]  /*03c0*/  F2F.F64.F32 R20, R3 ;  /* 0x0000000300147310 */ /* 0x000e220000201800 */
[----:B-1----:R-:W-:-:S08]  /*03d0*/  DADD R18, R18, R18 ;  /* 0x0000000012127229 */ /* 0x002fd00000000012 */
[----:B0-----:R-:W-:Y:S01]  /*03e0*/  DMUL R20, R18, R20 ;  /* 0x0000001412147228 */ /* 0x001fe20000000000 */
[----:B------:R-:W-:Y:S01]  /*03f0*/  IMAD.MOV.U32 R19, RZ, RZ, R8 ;  /* 0x000000ffff137224 */ /* 0x000fe200078e0008 */
[----:B------:R-:W-:-:S05]  /*0400*/  MOV R18, R11 ;  /* 0x0000000b00127202 */ /* 0x000fca0000000f00 */
[----:B------:R1:W-:Y:S04]  /*0410*/  STG.E.64 desc[UR4][R22.64], R20 ;  /* 0x0000001416007986 */ /* 0x0003e8000c101b04 */
.L_x_909:
[----:B------:R-:W-:Y:S05]  /*0420*/  BSYNC.RECONVERGENT B0 ;  /* 0x0000000000007941 */ /* 0x000fea0003800200 */
.L_x_908:
[----:B------:R-:W-:Y:S05]  /*0430*/  BRA `(.L_x_907) ;  /* 0x0000002000847947 */ /* 0x000fea0003800000 */
.L_x_949:
[----:B------:R-:W-:Y:S01]  /*0440*/  IMAD.MOV.U32 R3, RZ, RZ, -0x1 ;  /* 0xffffffffff037424 */ /* 0x000fe200078e00ff */
[----:B------:R-:W-:Y:S04]  /*0450*/  BSSY.RECONVERGENT B0, `(.L_x_910) ;  /* 0x0000098000007945 */ /* 0x000fe80003800200 */
[----:B------:R-:W-:-:S04]  /*0460*/  VIADDMNMX.U32 R3, R0, R3, 0x2, PT ;  /* 0x0000000200037446 */ /* 0x000fc80003800003 */
[----:B------:R-:W-:-:S04]  /*0470*/  SHF.L.U32 R3, R3, 0x2, RZ ;  /* 0x0000000203037819 */ /* 0x000fc800000006ff */
[----:B------:R-:W0:Y:S02]  /*0480*/  LDC R4, c[0x2][R3+0x18] ;  /* 0x0080060003047b82 */ /* 0x000e240000000800 */
[----:B0-----:R-:W-:-:S04]  /*0490*/  SHF.R.S32.HI R5, RZ, 0x1f, R4 ;  /* 0x0000001fff057819 */ /* 0x001fc80000011404 */
.L_x_952:
[----:B------:R-:W-:Y:S05]  /*04a0*/  BRX R4 -0x4b0                                                                 (*"BRANCH_TARGETS .L_x_953,.L_x_954,.L_x_955"*) ;  /* 0xfffffff804d47949 */ /* 0x000fea000383ffff */
.L_x_955:
[----:B------:R-:W-:-:S13]  /*04b0*/  ISETP.NE.AND P0, PT, R0, RZ, PT ;  /* 0x000000ff0000720c */ /* 0x000fda0003f05270 */
[----:B------:R-:W0:Y:S01]  /*04c0*/  @!P0 LDC.64 R20, c[0x3][0x98] ;  /* 0x00c02600ff148b82 */ /* 0x000e220000000a00 */
[----:B-----5:R-:W-:Y:S01]  /*04d0*/  @!P0 IMAD.MOV.U32 R5, RZ, RZ, R9 ;  /* 0x000000ffff058224 */ /* 0x020fe200078e0009 */
[----:B------:R-:W-:Y:S01]  /*04e0*/  @!P0 MOV R19, R11 ;  /* 0x0000000b00138202 */ /* 0x000fe20000000f00 */
[----:B------:R-:W-:Y:S02]  /*04f0*/  @!P0 IMAD.MOV.U32 R4, RZ, RZ, R8 ;  /* 0x000000ffff048224 */ /* 0x000fe400078e0008 */
[----:B------:R-:W-:-:S03]  /*0500*/  @!P0 IMAD.MOV.U32 R18, RZ, RZ, R10 ;  /* 0x000000ffff128224 */ /* 0x000fc600078e000a */
[----:B------:R-:W1:Y:S01]  /*0510*/  @!P0 LDC.64 R22, c[0x0][0x380] ;  /* 0x0000e000ff168b82 */ /* 0x000e620000000a00 */
[----:B0-----:R-:W-:-:S07]  /*0520*/  @!P0 DMUL R20, R20, 0.5 ;  /* 0x3fe0000014148828 */ /* 0x001fce0000000000 */
[----:B-1----:R2:W-:Y:S01]  /*0530*/  @!P0 STG.E.64 desc[UR4][R22.64], R20 ;  /* 0x0000001416008986 */ /* 0x0025e2000c101b04 */
[----:B------:R-:W-:Y:S05]  /*0540*/  @!P0 BRA `(.L_x_911) ;  /* 0x0000000800208947 */ /* 0x000fea0003800000 */
[----:B------:R-:W2:Y:S01]  /*0550*/  LDCU.64 UR6, c[0x3][0xf8] ;  /* 0x00c01f00ff0677ac */ /* 0x000ea20008000a00 */
[----:B------:R-:W-:Y:S01]  /*0560*/  BSSY.RECONVERGENT B1, `(.L_x_912) ;  /* 0x0000007000017945 */ /* 0x000fe20003800200 */
[----:B------:R-:W-:Y:S01]  /*0570*/  IMAD.MOV.U32 R4, RZ, RZ, RZ ;  /* 0x000000ffff047224 */ /* 0x000fe200078e00ff */
[----:B------:R-:W-:Y:S01]  /*0580*/  MOV R36, 0x5d0 ;  /* 0x000005d000247802 */ /* 0x000fe20000000f00 */
[----:B------:R-:W-:Y:S01]  /*0590*/  IMAD.MOV.U32 R3, RZ, RZ, 0x40080000 ;  /* 0x40080000ff037424 */ /* 0x000fe200078e00ff */
[----:B--2---:R-:W-:-:S10]  /*05a0*/  DADD R20, -RZ, |UR6| ;  /* 0x40000006ff147e29 */ /* 0x004fd40008000100 */
[----:B------:R-:W-:-:S07]  /*05b0*/  MOV R37, R21 ;  /* 0x0000001500257202 */ /* 0x000fce0000000f00 */
[----:B------:R-:W-:Y:S05]  /*05c0*/  CALL.REL.NOINC `($_Z6kmodesPdP17curandStateXORWOWii$__internal_accurate_pow) ;  /* 0x0000002000987944 */ /* 0x000fea0003c00000 */
[----:B------:R-:W-:Y:S05]  /*05d0*/  BSYNC.RECONVERGENT B1 ;  /* 0x0000000000017941 */ /* 0x000fea0003800200 */
.L_x_912:
[----:B------:R-:W0:Y:S01]  /*05e0*/  LDC.64 R24, c[0x3][0xf8] ;  /* 0x00c03e00ff187b82 */ /* 0x000e220000000a00 */
[----:B------:R-:W1:Y:S01]  /*05f0*/  LDCU.64 UR8, c[0x3][0xf0] ;  /* 0x00c01e00ff0877ac */ /* 0x000e620008000a00 */
[----:B------:R-:W-:Y:S01]  /*0600*/  DADD R18, -RZ, -R22 ;  /* 0x00000000ff127229 */ /* 0x000fe20000000916 */
[----:B------:R-:W2:Y:S01]  /*0610*/  LDCU UR6, c[0x3][0xfc] ;  /* 0x00c01f80ff0677ac */ /* 0x000ea20008000800 */
[----:B-1----:R-:W-:Y:S01]  /*0620*/  DADD R20, -RZ, |UR8| ;  /* 0x40000008ff147e29 */ /* 0x002fe20008000100 */
[----:B--2---:R-:W-:Y:S01]  /*0630*/  ISETP.LE.AND P0, PT, RZ, UR6, PT ;  /* 0x00000006ff007c0c */ /* 0x004fe2000bf03270 */
[C---:B0-----:R-:W-:Y:S01]  /*0640*/  DADD R4, R24.reuse, 3 ;  /* 0x4008000018047429 */ /* 0x041fe20000000000 */
[----:B------:R-:W-:Y:S01]  /*0650*/  IMAD.U32 R3, RZ, RZ, UR6 ;  /* 0x00000006ff037e24 */ /* 0x000fe2000f8e00ff */
[----:B------:R-:W-:-:S04]  /*0660*/  DSETP.NEU.AND P2, PT, R24, RZ, PT ;  /* 0x000000ff1800722a */ /* 0x000fc80003f4d000 */
[----:B------:R-:W-:Y:S01]  /*0670*/  FSEL R22, R18, R22, !P0 ;  /* 0x0000001612167208 */ /* 0x000fe20004000000 */
[----:B------:R-:W-:Y:S01]  /*0680*/  DSETP.NEU.AND P1, PT, R24, 1, PT ;  /* 0x3ff000001800742a */ /* 0x000fe20003f2d000 */
[----:B------:R-:W-:Y:S02]  /*0690*/  FSEL R23, R19, R23, !P0 ;  /* 0x0000001713177208 */ /* 0x000fe40004000000 */
[----:B------:R-:W-:Y:S02]  /*06a0*/  MOV R37, R21 ;  /* 0x0000001500257202 */ /* 0x000fe40000000f00 */
[----:B------:R-:W-:-:S04]  /*06b0*/  LOP3.LUT R4, R5, 0x7ff00000, RZ, 0xc0, !PT ;  /* 0x7ff0000005047812 */ /* 0x000fc800078ec0ff */
[----:B------:R-:W-:Y:S01]  /*06c0*/  ISETP.NE.AND P3, PT, R4, 0x7ff00000, PT ;  /* 0x7ff000000400780c */ /* 0x000fe20003f65270 */
[----:B------:R-:W-:Y:S02]  /*06d0*/  @!P2 IMAD.MOV.U32 R22, RZ, RZ, RZ ;  /* 0x000000ffff16a224 */ /* 0x000fe400078e00ff */
[----:B------:R-:W-:-:S10]  /*06e0*/  @!P2 IMAD.MOV.U32 R23, RZ, RZ, R3 ;  /* 0x000000ffff17a224 */ /* 0x000fd400078e0003 */
[----:B------:R-:W-:Y:S05]  /*06f0*/  @P3 BRA `(.L_x_913) ;  /* 0x00000000001c3947 */ /* 0x000fea0003800000 */
[----:B------:R-:W-:-:S14]  /*0700*/  DSETP.NAN.AND P2, PT, R24, R24, PT ;  /* 0x000000181800722a */ /* 0x000fdc0003f48000 */
[----:B------:R-:W-:Y:S01]  /*0710*/  @P2 DADD R22, R24, 3 ;  /* 0x4008000018162429 */ /* 0x000fe20000000000 */
[----:B------:R-:W-:Y:S10]  /*0720*/  @P2 BRA `(.L_x_913) ;  /* 0x0000000000102947 */ /* 0x000ff40003800000 */
[----:B------:R-:W-:-:S14]  /*0730*/  DSETP.NEU.AND P2, PT, |R24|, +INF , PT ;  /* 0x7ff000001800742a */ /* 0x000fdc0003f4d200 */
[----:B------:R-:W-:Y:S01]  /*0740*/  @!P2 MOV R3, 0xfff00000 ;  /* 0xfff000000003a802 */ /* 0x000fe20000000f00 */
[----:B------:R-:W-:-:S03]  /*0750*/  @!P2 IMAD.MOV.U32 R22, RZ, RZ, RZ ;  /* 0x000000ffff16a224 */ /* 0x000fc600078e00ff */
[----:B------:R-:W-:-:S07]  /*0760*/  @!P2 SEL R23, R3, 0x7ff00000, !P0 ;  /* 0x7ff000000317a807 */ /* 0x000fce0004000000 */
.L_x_913:
[----:B------:R-:W-:Y:S01]  /*0770*/  BSSY.RECONVERGENT B1, `(.L_x_914) ;  /* 0x0000007000017945 */ /* 0x000fe20003800200 */
[----:B------:R-:W-:Y:S01]  /*0780*/  FSEL R18, R22, RZ, P1 ;  /* 0x000000ff16127208 */ /* 0x000fe20000800000 */
[----:B------:R-:W-:Y:S01]  /*0790*/  IMAD.MOV.U32 R4, RZ, RZ, RZ ;  /* 0x000000ffff047224 */ /* 0x000fe200078e00ff */
[----:B------:R-:W-:Y:S02]  /*07a0*/  FSEL R19, R23, 1.875, P1 ;  /* 0x3ff0000017137808 */ /* 0x000fe40000800000 */
[----:B------:R-:W-:Y:S02]  /*07b0*/  MOV R3, 0x40080000 ;  /* 0x4008000000037802 */ /* 0x000fe40000000f00 */
[----:B------:R-:W-:-:S07]  /*07c0*/  MOV R36, 0x7e0 ;  /* 0x000007e000247802 */ /* 0x000fce0000000f00 */
[----:B------:R-:W-:Y:S05]  /*07d0*/  CALL.REL.NOINC `($_Z6kmodesPdP17curandStateXORWOWii$__internal_accurate_pow) ;  /* 0x0000002000147944 */ /* 0x000fea0003c00000 */
[----:B------:R-:W-:Y:S05]  /*07e0*/  BSYNC.RECONVERGENT B1 ;  /* 0x0000000000017941 */ /* 0x000fea0003800200 */
.L_x_914:
[----:B------:R-:W0:Y:S01]  /*07f0*/  LDC.64 R24, c[0x3][0xf0] ;  /* 0x00c03c00ff187b82 */ /* 0x000e220000000a00 */
[----:B------:R-:W-:Y:S01]  /*0800*/  SHF.R.U32.HI R4, RZ, 0x2, R13 ;  /* 0x00000002ff047819 */ /* 0x000fe2000001160d */
[----:B------:R-:W1:Y:S01]  /*0810*/  LDCU UR6, c[0x3][0xf4] ;  /* 0x00c01e80ff0677ac */ /* 0x000e620008000800 */
[----:B------:R-:W-:Y:S01]  /*0820*/  IADD3 R12, PT, PT, R12, 0x587c5, RZ ;  /* 0x000587c50c0c7810 */ /* 0x000fe20007ffe0ff */
[----:B------:R-:W-:Y:S01]  /*0830*/  DADD R20, -RZ, -R22 ;  /* 0x00000000ff147229 */ /* 0x000fe20000000916 */
[----:B------:R-:W-:-:S05]  /*0840*/  LOP3.LUT R3, R4, R13, RZ, 0x3c, !PT ;  /* 0x0000000d04037212 */ /* 0x000fca00078e3cff */
[----:B------:R-:W-:Y:S01]  /*0850*/  IMAD.SHL.U32 R13, R3, 0x2, RZ ;  /* 0x00000002030d7824 */ /* 0x000fe200078e00ff */
[----:B-1----:R-:W-:Y:S01]  /*0860*/  ISETP.LE.AND P0, PT, RZ, UR6, PT ;  /* 0x00000006ff007c0c */ /* 0x002fe2000bf03270 */
[----:B0-----:R-:W-:-:S03]  /*0870*/  DADD R4, R24, 3 ;  /* 0x4008000018047429 */ /* 0x001fc60000000000 */
[----:B------:R-:W-:Y:S01]  /*0880*/  FSEL R22, R20, R22, !P0 ;  /* 0x0000001614167208 */ /* 0x000fe20004000000 */
[C---:B------:R-:W-:Y:S01]  /*0890*/  DSETP.NEU.AND P2, PT, R24.reuse, RZ, PT ;  /* 0x000000ff1800722a */ /* 0x040fe20003f4d000 */
[----:B------:R-:W-:Y:S01]  /*08a0*/  FSEL R23, R21, R23, !P0 ;  /* 0x0000001715177208 */ /* 0x000fe20004000000 */
[----:B------:R-:W-:Y:S01]  /*08b0*/  DSETP.NEU.AND P1, PT, R24, 1, PT ;  /* 0x3ff000001800742a */ /* 0x000fe20003f2d000 */
[----:B------:R-:W-:-:S05]  /*08c0*/  IMAD.SHL.U32 R4, R9, 0x10, RZ ;  /* 0x0000001009047824 */ /* 0x000fca00078e00ff */
[----:B------:R-:W-:Y:S02]  /*08d0*/  LOP3.LUT R26, R9, R4, R13, 0x96, !PT ;  /* 0x00000004091a7212 */ /* 0x000fe400078e960d */
[----:B------:R-:W-:Y:S02]  /*08e0*/  LOP3.LUT R4, R5, 0x7ff00000, RZ, 0xc0, !PT ;  /* 0x7ff0000005047812 */ /* 0x000fe400078ec0ff */
[----:B------:R-:W-:Y:S02]  /*08f0*/  LOP3.LUT R5, R26, R3, RZ, 0x3c, !PT ;  /* 0x000000031a057212 */ /* 0x000fe400078e3cff */
[----:B------:R-:W-:Y:S01]  /*0900*/  @!P2 IMAD.MOV.U32 R22, RZ, RZ, RZ ;  /* 0x000000ffff16a224 */ /* 0x000fe200078e00ff */
[----:B------:R-:W-:Y:S01]  /*0910*/  ISETP.NE.AND P3, PT, R4, 0x7ff00000, PT ;  /* 0x7ff000000400780c */ /* 0x000fe20003f65270 */
[----:B------:R-:W-:Y:S01]  /*0920*/  IMAD.MOV.U32 R4, RZ, RZ, 0x2f800000 ;  /* 0x2f800000ff047424 */ /* 0x000fe200078e00ff */
[----:B------:R-:W-:Y:S01]  /*0930*/  MOV R13, UR6 ;  /* 0x00000006000d7c02 */ /* 0x000fe20008000f00 */
[----:B------:R-:W-:-:S04]  /*0940*/  IMAD.IADD R3, R5, 0x1, R12 ;  /* 0x0000000105037824 */ /* 0x000fc800078e020c */
[----:B------:R-:W-:Y:S01]  /*0950*/  @!P2 IMAD.MOV.U32 R23, RZ, RZ, R13 ;  /* 0x000000ffff17a224 */ /* 0x000fe200078e000d */
[----:B------:R-:W-:-:S05]  /*0960*/  I2FP.F32.U32 R3, R3 ;  /* 0x0000000300037245 */ /* 0x000fca0000201000 */
[----:B------:R-:W-:Y:S01]  /*0970*/  FFMA R3, R3, R4, 1.1641532182693481445e-10 ;  /* 0x2f00000003037423 */ /* 0x000fe20000000004 */
[----:B------:R-:W-:Y:S06]  /*0980*/  @P3 BRA `(.L_x_915) ;  /* 0x00000000001c3947 */ /* 0x000fec0003800000 */
[----:B------:R-:W-:-:S14]  /*0990*/  DSETP.NAN.AND P2, PT, R24, R24, PT ;  /* 0x000000181800722a */ /* 0x000fdc0003f48000 */
[----:B------:R-:W-:Y:S01]  /*09a0*/  @P2 DADD R22, R24, 3 ;  /* 0x4008000018162429 */ /* 0x000fe20000000000 */
[----:B------:R-:W-:Y:S10]  /*09b0*/  @P2 BRA `(.L_x_915) ;  /* 0x0000000000102947 */ /* 0x000ff40003800000 */
[----:B------:R-:W-:-:S14]  /*09c0*/  DSETP.NEU.AND P2, PT, |R24|, +INF , PT ;  /* 0x7ff000001800742a */ /* 0x000fdc0003f4d200 */
[----:B------:R-:W-:Y:S01]  /*09d0*/  @!P2 MOV R4, 0xfff00000 ;  /* 0xfff000000004a802 */ /* 0x000fe20000000f00 */
[----:B------:R-:W-:-:S03]  /*09e0*/  @!P2 IMAD.MOV.U32 R22, RZ, RZ, RZ ;  /* 0x000000ffff16a224 */ /* 0x000fc600078e00ff */
[----:B------:R-:W-:-:S07]  /*09f0*/  @!P2 SEL R23, R4, 0x7ff00000, !P0 ;  /* 0x7ff000000417a807 */ /* 0x000fce0004000000 */
.L_x_915:
[----:B------:R-:W0:Y:S01]  /*0a00*/  F2F.F64.F32 R24, R3 ;  /* 0x0000000300187310 */ /* 0x000e220000201800 */
[----:B------:R-:W-:Y:S01]  /*0a10*/  FSEL R20, R22, RZ, P1 ;  /* 0x000000ff16147208 */ /* 0x000fe20000800000 */
[----:B------:R-:W-:Y:S01]  /*0a20*/  BSSY.RECONVERGENT B1, `(.L_x_916) ;  /* 0x0000010000017945 */ /* 0x000fe20003800200 */
[----:B------:R-:W-:-:S06]  /*0a30*/  FSEL R21, R23, 1.875, P1 ;  /* 0x3ff0000017157808 */ /* 0x000fcc0000800000 */
[----:B------:R-:W-:-:S08]  /*0a40*/  DADD R18, -R20, R18 ;  /* 0x0000000014127229 */ /* 0x000fd00000000112 */
[----:B0-----:R-:W-:-:S08]  /*0a50*/  DFMA R18, R18, R24, R20 ;  /* 0x000000181212722b */ /* 0x001fd00000000014 */
[----:B------:R-:W-:-:S14]  /*0a60*/  DSETP.NEU.AND P0, PT, R18, RZ, PT ;  /* 0x000000ff1200722a */ /* 0x000fdc0003f0d000 */
[----:B------:R-:W-:Y:S01]  /*0a70*/  @!P0 CS2R R22, SRZ ;  /* 0x0000000000168805 */ /* 0x000fe2000001ff00 */
[----:B------:R-:W-:Y:S06]  /*0a80*/  @!P0 BRA `(.L_x_917) ;  /* 0x0000000000248947 */ /* 0x000fec0003800000 */
[----:B------:R-:W-:Y:S01]  /*0a90*/  DADD R20, -RZ, |R18| ;  /* 0x00000000ff147229 */ /* 0x000fe20000000512 */
[----:B------:R-:W-:Y:S01]  /*0aa0*/  ISETP.GE.AND P0, PT, R19, RZ, PT ;  /* 0x000000ff1300720c */ /* 0x000fe20003f06270 */
[----:B------:R-:W-:Y:S01]  /*0ab0*/  IMAD.MOV.U32 R3, RZ, RZ, 0x3fd55555 ;  /* 0x3fd55555ff037424 */ /* 0x000fe200078e00ff */
[----:B------:R-:W-:Y:S02]  /*0ac0*/  MOV R4, 0x55555555 ;  /* 0x5555555500047802 */ /* 0x000fe40000000f00 */
[----:B------:R-:W-:-:S05]  /*0ad0*/  MOV R36, 0xb00 ;  /* 0x00000b0000247802 */ /* 0x000fca0000000f00 */
[----:B------:R-:W-:-:S07]  /*0ae0*/  IMAD.MOV.U32 R37, RZ, RZ, R21 ;  /* 0x000000ffff257224 */ /* 0x000fce00078e0015 */
[----:B------:R-:W-:Y:S05]  /*0af0*/  CALL.REL.NOINC `($_Z6kmodesPdP17curandStateXORWOWii$__internal_accurate_pow) ;  /* 0x0000001c004c7944 */ /* 0x000fea0003c00000 */
[----:B------:R-:W-:Y:S02]  /*0b00*/  FSEL R22, R22, RZ, P0 ;  /* 0x000000ff16167208 */ /* 0x000fe40000000000 */
[----:B------:R-:W-:-:S07]  /*0b10*/  FSEL R23, R23, -QNAN , P0 ;  /* 0xfff8000017177808 */ /* 0x000fce0000000000 */
.L_x_917:
[----:B------:R-:W-:Y:S05]  /*0b20*/  BSYNC.RECONVERGENT B1 ;  /* 0x0000000000017941 */ /* 0x000fea0003800200 */
.L_x_916:
[----:B------:R-:W-:Y:S01]  /*0b30*/  IMAD.MOV.U32 R24, RZ, RZ, 0x55555555 ;  /* 0x55555555ff187424 */ /* 0x000fe200078e00ff */
[----:B------:R-:W-:Y:S01]  /*0b40*/  MOV R25, 0x3fd55555 ;  /* 0x3fd5555500197802 */ /* 0x000fe20000000f00 */
[----:B------:R-:W0:Y:S01]  /*0b50*/  LDC.64 R26, c[0x0][0x380] ;  /* 0x0000e000ff1a7b82 */ /* 0x000e220000000a00 */
[----:B------:R-:W-:Y:S01]  /*0b60*/  BSSY.RECONVERGENT B1, `(.L_x_918) ;  /* 0x000000c000017945 */ /* 0x000fe20003800200 */
[----:B------:R-:W-:-:S03]  /*0b70*/  DSETP.NEU.AND P1, PT, R18, 1, PT ;  /* 0x3ff000001200742a */ /* 0x000fc60003f2d000 */
[----:B------:R-:W-:-:S10]  /*0b80*/  DADD R20, R18, R24 ;  /* 0x0000000012147229 */ /* 0x000fd40000000018 */
[----:B------:R-:W-:-:S04]  /*0b90*/  LOP3.LUT R20, R21, 0x7ff00000, RZ, 0xc0, !PT ;  /* 0x7ff0000015147812 */ /* 0x000fc800078ec0ff */
[----:B------:R-:W-:-:S13]  /*0ba0*/  ISETP.NE.AND P0, PT, R20, 0x7ff00000, PT ;  /* 0x7ff000001400780c */ /* 0x000fda0003f05270 */
[----:B------:R-:W-:Y:S05]  /*0bb0*/  @P0 BRA `(.L_x_919) ;  /* 0x0000000000180947 */ /* 0x000fea0003800000 */
[----:B------:R-:W-:-:S14]  /*0bc0*/  DSETP.NAN.AND P0, PT, R18, R18, PT ;  /* 0x000000121200722a */ /* 0x000fdc0003f08000 */
[----:B------:R-:W-:Y:S01]  /*0bd0*/  @P0 DADD R22, R18, R24 ;  /* 0x0000000012160229 */ /* 0x000fe20000000018 */
[----:B------:R-:W-:Y:S10]  /*0be0*/  @P0 BRA `(.L_x_919) ;  /* 0x00000000000c0947 */ /* 0x000ff40003800000 */
[----:B------:R-:W-:-:S14]  /*0bf0*/  DSETP.NEU.AND P0, PT, |R18|, +INF , PT ;  /* 0x7ff000001200742a */ /* 0x000fdc0003f0d200 */
[----:B------:R-:W-:Y:S02]  /*0c00*/  @!P0 IMAD.MOV.U32 R22, RZ, RZ, 0x0 ;  /* 0x00000000ff168424 */ /* 0x000fe400078e00ff */
[----:B------:R-:W-:-:S07]  /*0c10*/  @!P0 IMAD.MOV.U32 R23, RZ, RZ, 0x7ff00000 ;  /* 0x7ff00000ff178424 */ /* 0x000fce00078e00ff */
.L_x_919:
[----:B------:R-:W-:Y:S05]  /*0c20*/  BSYNC.RECONVERGENT B1 ;  /* 0x0000000000017941 */ /* 0x000fea0003800200 */
.L_x_918:
[----:B------:R-:W-:Y:S01]  /*0c30*/  FSEL R20, R22, RZ, P1 ;  /* 0x000000ff16147208 */ /* 0x000fe20000800000 */
[----:B0-----:R-:W-:Y:S01]  /*0c40*/  IMAD.WIDE R26, R0, 0x8, R26 ;  /* 0x00000008001a7825 */ /* 0x001fe200078e021a */
[----:B------:R-:W-:Y:S02]  /*0c50*/  FSEL R21, R23, 1.875, P1 ;  /* 0x3ff0000017157808 */ /* 0x000fe40000800000 */
[----:B------:R-:W-:Y:S01]  /*0c60*/  MOV R4, R9 ;  /* 0x0000000900047202 */ /* 0x000fe20000000f00 */
[----:B------:R-:W-:Y:S01]  /*0c70*/  IMAD.MOV.U32 R19, RZ, RZ, R8 ;  /* 0x000000ffff137224 */ /* 0x000fe200078e0008 */
[----:B------:R-:W-:Y:S01]  /*0c80*/  MOV R13, R10 ;  /* 0x0000000a000d7202 */ /* 0x000fe20000000f00 */
[----:B------:R3:W-:Y:S01]  /*0c90*/  STG.E.64 desc[UR4][R26.64], R20 ;  /* 0x000000141a007986 */ /* 0x0007e2000c101b04 */
[----:B------:R-:W-:Y:S01]  /*0ca0*/  IMAD.MOV.U32 R18, RZ, RZ, R11 ;  /* 0x000000ffff127224 */ /* 0x000fe200078e000b */
[----:B------:R-:W-:Y:S06]  /*0cb0*/  BRA `(.L_x_911) ;  /* 0x0000000000447947 */ /* 0x000fec0003800000 */
.L_x_953:
[----:B------:R-:W0:Y:S01]  /*0cc0*/  LDC.64 R20, c[0x0][0x380] ;  /* 0x0000e000ff147b82 */ /* 0x000e220000000a00 */
[----:B-----5:R-:W-:Y:S01]  /*0cd0*/  IMAD.MOV.U32 R5, RZ, RZ, R9 ;  /* 0x000000ffff057224 */ /* 0x020fe200078e0009 */
[----:B------:R-:W-:Y:S01]  /*0ce0*/  MOV R19, R11 ;  /* 0x0000000b00137202 */ /* 0x000fe20000000f00 */
[----:B------:R-:W-:Y:S02]  /*0cf0*/  IMAD.MOV.U32 R4, RZ, RZ, R8 ;  /* 0x000000ffff047224 */ /* 0x000fe400078e0008 */
[----:B------:R-:W-:-:S03]  /*0d00*/  IMAD.MOV.U32 R18, RZ, RZ, R10 ;  /* 0x000000ffff127224 */ /* 0x000fc600078e000a */
[----:B------:R-:W0:Y:S02]  /*0d10*/  LDC.64 R22, c[0x3][0x98] ;  /* 0x00c02600ff167b82 */ /* 0x000e240000000a00 */
[----:B0-----:R0:W-:Y:S01]  /*0d20*/  STG.E.64 desc[UR4][R20.64+0x8], R22 ;  /* 0x0000081614007986 */ /* 0x0011e2000c101b04 */
[----:B------:R-:W-:Y:S05]  /*0d30*/  BRA `(.L_x_911) ;  /* 0x0000000000247947 */ /* 0x000fea0003800000 */
.L_x_954:
[----:B------:R-:W0:Y:S01]  /*0d40*/  LDC.64 R4, c[0x3][0x98] ;  /* 0x00c02600ff047b82 */ /* 0x000e220000000a00 */
[----:B-----5:R-:W-:Y:S02]  /*0d50*/  IMAD.MOV.U32 R19, RZ, RZ, R11 ;  /* 0x000000ffff137224 */ /* 0x020fe400078e000b */
[----:B------:R-:W-:-:S05]  /*0d60*/  IMAD.MOV.U32 R18, RZ, RZ, R10 ;  /* 0x000000ffff127224 */ /* 0x000fca00078e000a */
[----:B------:R-:W1:Y:S01]  /*0d70*/  LDC.64 R22, c[0x0][0x380] ;  /* 0x0000e000ff167b82 */ /* 0x000e620000000a00 */
[----:B0-----:R-:W-:-:S08]  /*0d80*/  DMUL R4, R4, 3 ;  /* 0x4008000004047828 */ /* 0x001fd00000000000 */
[----:B------:R-:W-:Y:S01]  /*0d90*/  DMUL R20, R4, 0.5 ;  /* 0x3fe0000004147828 */ /* 0x000fe20000000000 */
[----:B------:R-:W-:Y:S01]  /*0da0*/  IMAD.MOV.U32 R5, RZ, RZ, R9 ;  /* 0x000000ffff057224 */ /* 0x000fe200078e0009 */
[----:B------:R-:W-:-:S05]  /*0db0*/  MOV R4, R8 ;  /* 0x0000000800047202 */ /* 0x000fca0000000f00 */
[----:B-1----:R1:W-:Y:S04]  /*0dc0*/  STG.E.64 desc[UR4][R22.64+0x10], R20 ;  /* 0x0000101416007986 */ /* 0x0023e8000c101b04 */
.L_x_911:
[----:B------:R-:W-:Y:S05]  /*0dd0*/  BSYNC.RECONVERGENT B0 ;  /* 0x0000000000007941 */ /* 0x000fea0003800200 */
.L_x_910:
[----:B------:R-:W-:Y:S05]  /*0de0*/  BRA `(.L_x_907) ;  /* 0x0000001800187947 */ /* 0x000fea0003800000 */
.L_x_950:
[----:B------:R-:W-:Y:S01]  /*0df0*/  ISETP.GT.U32.AND P0, PT, R0, 0x2, PT ;  /* 0x000000020000780c */ /* 0x000fe20003f04070 */
[----:B------:R-:W-:-:S12]  /*0e00*/  BSSY.RECONVERGENT B0, `(.L_x_920) ;  /* 0x00000a2000007945 */ /* 0x000fd80003800200 */
[----:B------:R-:W0:Y:S08]  /*0e10*/  @!P0 LDC.64 R4, c[0x3][0x48] ;  /* 0x00c01200ff048b82 */ /* 0x000e300000000a00 */
[----:B------:R-:W1:Y:S01]  /*0e20*/  @!P0 LDC.64 R18, c[0x0][0x380] ;  /* 0x0000e000ff128b82 */ /* 0x000e620000000a00 */
[----:B0-----:R-:W-:Y:S01]  /*0e30*/  @!P0 DMUL R20, R4, 0.5 ;  /* 0x3fe0000004148828 */ /* 0x001fe20000000000 */
[----:B-----5:R-:W-:Y:S01]  /*0e40*/  @!P0 MOV R5, R9 ;  /* 0x0000000900058202 */ /* 0x020fe20000000f00 */
[----:B------:R-:W-:-:S02]  /*0e50*/  @!P0 IMAD.MOV.U32 R4, RZ, RZ, R8 ;  /* 0x000000ffff048224 */ /* 0x000fc400078e0008 */
[----:B-1----:R-:W-:Y:S01]  /*0e60*/  @!P0 IMAD.WIDE R22, R0, 0x8, R18 ;  /* 0x0000000800168825 */ /* 0x002fe200078e0212 */
[----:B------:R-:W-:-:S03]  /*0e70*/  @!P0 MOV R18, R10 ;  /* 0x0000000a00128202 */ /* 0x000fc60000000f00 */
[----:B------:R-:W-:Y:S01]  /*0e80*/  @!P0 IMAD.MOV.U32 R19, RZ, RZ, R11 ;  /* 0x000000ffff138224 */ /* 0x000fe200078e000b */
[----:B------:R0:W-:Y:S01]  /*0e90*/  @!P0 STG.E.64 desc[UR4][R22.64], R20 ;  /* 0x0000001416008986 */ /* 0x0001e2000c101b04 */
[----:B------:R-:W-:Y:S05]  /*0ea0*/  @!P0 BRA `(.L_x_921) ;  /* 0x00000008005c8947 */ /* 0x000fea0003800000 */
[----:B------:R-:W-:Y:S01]  /*0eb0*/  SHF.R.U32.HI R4, RZ, 0x2, R13 ;  /* 0x00000002ff047819 */ /* 0x000fe2000001160d */
[----:B------:R-:W-:Y:S01]  /*0ec0*/  IMAD.SHL.U32 R18, R9, 0x10, RZ ;  /* 0x0000001009127824 */ /* 0x000fe200078e00ff */
[----:B------:R-:W-:Y:S01]  /*0ed0*/  IADD3 R12, PT, PT, R12, 0x587c5, RZ ;  /* 0x000587c50c0c7810 */ /* 0x000fe20007ffe0ff */
[----:B------:R-:W-:Y:S01]  /*0ee0*/  BSSY.RECONVERGENT B1, `(.L_x_922) ;  /* 0x000008c000017945 */ /* 0x000fe20003800200 */
[----:B------:R-:W-:-:S05]  /*0ef0*/  LOP3.LUT R4, R4, R13, RZ, 0x3c, !PT ;  /* 0x0000000d04047212 */ /* 0x000fca00078e3cff */
[----:B------:R-:W-:-:S05]  /*0f00*/  IMAD.SHL.U32 R3, R4, 0x2, RZ ;  /* 0x0000000204037824 */ /* 0x000fca00078e00ff */
[----:B------:R-:W-:-:S04]  /*0f10*/  LOP3.LUT R3, R9, R18, R3, 0x96, !PT ;  /* 0x0000001209037212 */ /* 0x000fc800078e9603 */
[----:B------:R-:W-:Y:S01]  /*0f20*/  LOP3.LUT R5, R3, R4, RZ, 0x3c, !PT ;  /* 0x0000000403057212 */ /* 0x000fe200078e3cff */
[----:B------:R-:W-:-:S04]  /*0f30*/  IMAD.MOV.U32 R4, RZ, RZ, 0x2f800000 ;  /* 0x2f800000ff047424 */ /* 0x000fc800078e00ff */
[----:B------:R-:W-:-:S05]  /*0f40*/  IMAD.IADD R3, R5, 0x1, R12 ;  /* 0x0000000105037824 */ /* 0x000fca00078e020c */
[----:B------:R-:W-:-:S05]  /*0f50*/  I2FP.F32.U32 R3, R3 ;  /* 0x0000000300037245 */ /* 0x000fca0000201000 */
[----:B------:R-:W-:-:S04]  /*0f60*/  FFMA R3, R3, R4, 1.1641532182693481445e-10 ;  /* 0x2f00000003037423 */ /* 0x000fc80000000004 */
[----:B------:R-:W1:Y:S02]  /*0f70*/  F2F.F64.F32 R18, R3 ;  /* 0x0000000300127310 */ /* 0x000e640000201800 */
[----:B-1----:R-:W-:-:S08]  /*0f80*/  DADD R18, R18, R18 ;  /* 0x0000000012127229 */ /* 0x002fd00000000012 */
[----:B------:R-:W-:-:S08]  /*0f90*/  DADD R18, -R18, 1 ;  /* 0x3ff0000012127429 */ /* 0x000fd00000000100 */
[----:B0-----:R-:W-:-:S10]  /*0fa0*/  DADD R20, -RZ, |R18| ;  /* 0x00000000ff147229 */ /* 0x001fd40000000512 */
[----:B------:R-:W-:-:S13]  /*0fb0*/  ISETP.GT.AND P0, PT, R21, 0x3fe26665, PT ;  /* 0x3fe266651500780c */ /* 0x000fda0003f04270 */
[----:B------:R-:W-:Y:S05]  /*0fc0*/  @P0 BRA `(.L_x_923) ;  /* 0x0000000000d40947 */ /* 0x000fea0003800000 */
[----:B------:R-:W-:Y:S01]  /*0fd0*/  DMUL R20, R18, R18 ;  /* 0x0000001212147228 */ /* 0x000fe20000000000 */
[----:B------:R-:W-:Y:S01]  /*0fe0*/  MOV R22, 0x180754af ;  /* 0x180754af00167802 */ /* 0x000fe20000000f00 */
[----:B------:R-:W-:Y:S01]  /*0ff0*/  IMAD.MOV.U32 R23, RZ, RZ, 0x3fb3823b ;  /* 0x3fb3823bff177424 */ /* 0x000fe200078e00ff */
[----:B------:R-:W-:Y:S01]  /*1000*/  UMOV UR6, 0xdc1895e9 ;  /* 0xdc1895e900067882 */ /* 0x000fe20000000000 */
[----:B------:R-:W-:Y:S01]  /*1010*/  UMOV UR7, 0x3fb0066b ;  /* 0x3fb0066b00077882 */ /* 0x000fe20000000000 */
[----:B------:R-:W-:-:S03]  /*1020*/  ISETP.GT.AND P0, PT, R19, -0x1, PT ;  /* 0xffffffff1300780c */ /* 0x000fc60003f04270 */
[----:B------:R-:W-:Y:S01]  /*1030*/  DFMA R22, R20, UR6, -R22 ;  /* 0x0000000614167c2b */ /* 0x000fe20008000816 */
[----:B------:R-:W-:Y:S01]  /*1040*/  UMOV UR6, 0xcc2f79ae ;  /* 0xcc2f79ae00067882 */ /* 0x000fe20000000000 */
[----:B------:R-:W-:-:S06]  /*1050*/  UMOV UR7, 0x3fb11e52 ;  /* 0x3fb11e5200077882 */ /* 0x000fcc0000000000 */
[----:B------:R-:W-:Y:S01]  /*1060*/  DFMA R22, R20, R22, UR6 ;  /* 0x0000000614167e2b */ /* 0x000fe20008000016 */
[----:B------:R-:W-:Y:S01]  /*1070*/  UMOV UR6, 0x3526861b ;  /* 0x3526861b00067882 */ /* 0x000fe20000000000 */
[----:B------:R-:W-:-:S06]  /*1080*/  UMOV UR7, 0x3f924eaf ;  /* 0x3f924eaf00077882 */ /* 0x000fcc0000000000 */
[----:B------:R-:W-:Y:S01]  /*1090*/  DFMA R22, R20, R22, -UR6 ;  /* 0x8000000614167e2b */ /* 0x000fe20008000016 */
        /* <DEDUP_REMOVED lines=29> */
[----:B------:R-:W-:-:S08]  /*1270*/  DMUL R22, R20, R22 ;  /* 0x0000001614167228 */ /* 0x000fd00000000000 */
[----:B------:R-:W-:Y:S01]  /*1280*/  DFMA R20, |R18|, R22, |R18| ;  /* 0x000000161214722b */ /* 0x000fe20000000612 */
[----:B------:R-:W-:Y:S01]  /*1290*/  @!P0 IMAD.MOV.U32 R18, RZ, RZ, 0x33145c07 ;  /* 0x33145c07ff128424 */ /* 0x000fe200078e00ff */
[----:B------:R-:W-:Y:S01]  /*12a0*/  @!P0 MOV R19, 0x3c91a626 ;  /* 0x3c91a62600138802 */ /* 0x000fe20000000f00 */
[----:B------:R-:W-:Y:S02]  /*12b0*/  @P0 IMAD.MOV.U32 R22, RZ, RZ, 0x33145c07 ;  /* 0x33145c07ff160424 */ /* 0x000fe400078e00ff */
[----:B------:R-:W-:-:S03]  /*12c0*/  @P0 IMAD.MOV.U32 R23, RZ, RZ, 0x3c91a626 ;  /* 0x3c91a626ff170424 */ /* 0x000fc600078e00ff */
[----:B------:R-:W-:-:S03]  /*12d0*/  @!P0 DADD R18, R20, R18 ;  /* 0x0000000014128229 */ /* 0x000fc60000000012 */
[----:B------:R-:W-:-:S05]  /*12e0*/  @P0 DADD R22, R20, -R22 ;  /* 0x0000000014160229 */ /* 0x000fca0000000816 */
[----:B------:R-:W-:-:S03]  /*12f0*/  @!P0 DADD R20, R18, UR6 ;  /* 0x0000000612148e29 */ /* 0x000fc60008000000 */
[----:B------:R-:W-:Y:S01]  /*1300*/  @P0 DADD R20, -R22, UR6 ;  /* 0x0000000616140e29 */ /* 0x000fe20008000100 */
[----:B------:R-:W-:Y:S10]  /*1310*/  BRA `(.L_x_924) ;  /* 0x0000000400207947 */ /* 0x000ff40003800000 */
.L_x_923:
[----:B------:R-:W-:Y:S01]  /*1320*/  DADD R20, -|R18|, 1 ;  /* 0x3ff0000012147429 */ /* 0x000fe20000000300 */
[----:B------:R-:W-:Y:S01]  /*1330*/  MOV R22, 0x66faac4b ;  /* 0x66faac4b00167802 */ /* 0x000fe20000000f00 */
[----:B------:R-:W-:Y:S01]  /*1340*/  IMAD.MOV.U32 R23, RZ, RZ, 0x3ebac2fe ;  /* 0x3ebac2feff177424 */ /* 0x000fe200078e00ff */
[----:B------:R-:W-:Y:S01]  /*1350*/  UMOV UR6, 0x71155f70 ;  /* 0x71155f7000067882 */ /* 0x000fe20000000000 */
[----:B------:R-:W-:-:S04]  /*1360*/  UMOV UR7, 0x3ec715b3 ;  /* 0x3ec715b300077882 */ /* 0x000fc80000000000 */
[----:B------:R-:W-:Y:S01]  /*1370*/  DFMA R22, R20, UR6, -R22 ;  /* 0x0000000614167c2b */ /* 0x000fe20008000816 */
[----:B------:R-:W-:Y:S01]  /*1380*/  UMOV UR6, 0x8efcd9b8 ;  /* 0x8efcd9b800067882 */ /* 0x000fe20000000000 */
[----:B------:R-:W-:Y:S01]  /*1390*/  UMOV UR7, 0x3ed9a9b8 ;  /* 0x3ed9a9b800077882 */ /* 0x000fe20000000000 */
[----:B------:R-:W-:-:S05]  /*13a0*/  ISETP.GE.AND P0, PT, R21, 0x1, PT ;  /* 0x000000011500780c */ /* 0x000fca0003f06270 */
[----:B------:R-:W-:Y:S01]  /*13b0*/  DFMA R22, R20, R22, UR6 ;  /* 0x0000000614167e2b */ /* 0x000fe20008000016 */
[----:B------:R-:W-:Y:S01]  /*13c0*/  UMOV UR6, 0xa8a0c4c3 ;  /* 0xa8a0c4c300067882 */ /* 0x000fe20000000000 */
[----:B------:R-:W-:-:S06]  /*13d0*/  UMOV UR7, 0x3edd0f40 ;  /* 0x3edd0f4000077882 */ /* 0x000fcc0000000000 */
[----:B------:R-:W-:Y:S01]  /*13e0*/  DFMA R24, R20, R22, UR6 ;  /* 0x0000000614187e2b */ /* 0x000fe20008000016 */
[----:B------:R-:W-:Y:S01]  /*13f0*/  UMOV UR6, 0xfa9e0e1f ;  /* 0xfa9e0e1f00067882 */ /* 0x000fe20000000000 */
[----:B------:R-:W-:Y:S01]  /*1400*/  UMOV UR7, 0x3ef46d4c ;  /* 0x3ef46d4c00077882 */ /* 0x000fe20000000000 */
[----:B------:R-:W-:Y:S01]  /*1410*/  VIADD R23, R21, 0xfff00000 ;  /* 0xfff0000015177836 */ /* 0x000fe20000000000 */
[----:B------:R-:W-:-:S04]  /*1420*/  MOV R22, R20 ;  /* 0x0000001400167202 */ /* 0x000fc80000000f00 */
[----:B------:R-:W-:Y:S01]  /*1430*/  DFMA R26, R20, R24, UR6 ;  /* 0x00000006141a7e2b */ /* 0x000fe20008000018 */
[----:B------:R-:W-:Y:S01]  /*1440*/  UMOV UR6, 0x8d1e2422 ;  /* 0x8d1e242200067882 */ /* 0x000fe20000000000 */
[----:B------:R-:W-:Y:S01]  /*1450*/  UMOV UR7, 0x3f079c16 ;  /* 0x3f079c1600077882 */ /* 0x000fe20000000000 */
[----:B------:R-:W0:Y:S01]  /*1460*/  MUFU.RSQ64H R25, R23 ;  /* 0x0000001700197308 */ /* 0x000e220000001c00 */
[----:B------:R-:W-:-:S04]  /*1470*/  IMAD.MOV.U32 R24, RZ, RZ, RZ ;  /* 0x000000ffff187224 */ /* 0x000fc800078e00ff */
[----:B------:R-:W-:Y:S01]  /*1480*/  DFMA R26, R20, R26, UR6 ;  /* 0x00000006141a7e2b */ /* 0x000fe2000800001a */
[----:B------:R-:W-:Y:S01]  /*1490*/  UMOV UR6, 0xc3bca540 ;  /* 0xc3bca54000067882 */ /* 0x000fe20000000000 */
[----:B------:R-:W-:-:S06]  /*14a0*/  UMOV UR7, 0x3f1c9a88 ;  /* 0x3f1c9a8800077882 */ /* 0x000fcc0000000000 */
[----:B------:R-:W-:Y:S01]  /*14b0*/  DFMA R26, R20, R26, UR6 ;  /* 0x00000006141a7e2b */ /* 0x000fe2000800001a */
[----:B------:R-:W-:Y:S01]  /*14c0*/  UMOV UR6, 0x4bd476df ;  /* 0x4bd476df00067882 */ /* 0x000fe20000000000 */
[----:B------:R-:W-:Y:S01]  /*14d0*/  UMOV UR7, 0x3f31c4e6 ;  /* 0x3f31c4e600077882 */ /* 0x000fe20000000000 */
[----:B0-----:R-:W-:-:S05]  /*14e0*/  DMUL R28, R22, R24 ;  /* 0x00000018161c7228 */ /* 0x001fca0000000000 */
[----:B------:R-:W-:Y:S01]  /*14f0*/  DFMA R32, R20, R26, UR6 ;  /* 0x0000000614207e2b */ /* 0x000fe2000800001a */
[----:B------:R-:W-:Y:S01]  /*1500*/  UMOV UR6, 0x60009c8f ;  /* 0x60009c8f00067882 */ /* 0x000fe20000000000 */
[----:B------:R-:W-:Y:S01]  /*1510*/  UMOV UR7, 0x3f46e8ba ;  /* 0x3f46e8ba00077882 */ /* 0x000fe20000000000 */
[----:B------:R-:W-:Y:S01]  /*1520*/  VIADD R27, R25, 0xfff00000 ;  /* 0xfff00000191b7836 */ /* 0x000fe20000000000 */
[----:B------:R-:W-:Y:S01]  /*1530*/  DFMA R30, R28, -R28, R22 ;  /* 0x8000001c1c1e722b */ /* 0x000fe20000000016 */
[----:B------:R-:W-:-:S03]  /*1540*/  MOV R26, RZ ;  /* 0x000000ff001a7202 */ /* 0x000fc60000000f00 */
[----:B------:R-:W-:Y:S01]  /*1550*/  DFMA R32, R20, R32, UR6 ;  /* 0x0000000614207e2b */ /* 0x000fe20008000020 */
[----:B------:R-:W-:Y:S01]  /*1560*/  UMOV UR6, 0xc62b05a2 ;  /* 0xc62b05a200067882 */ /* 0x000fe20000000000 */
[----:B------:R-:W-:Y:S02]  /*1570*/  UMOV UR7, 0x3f5f1c71 ;  /* 0x3f5f1c7100077882 */ /* 0x000fe40000000000 */
[----:B------:R-:W-:-:S04]  /*1580*/  DFMA R28, R26, R30, R28 ;  /* 0x0000001e1a1c722b */ /* 0x000fc8000000001c */
[----:B------:R-:W-:Y:S01]  /*1590*/  DFMA R32, R20, R32, UR6 ;  /* 0x0000000614207e2b */ /* 0x000fe20008000020 */
[----:B------:R-:W-:Y:S01]  /*15a0*/  UMOV UR6, 0xb6dc9f2c ;  /* 0xb6dc9f2c00067882 */ /* 0x000fe20000000000 */
[----:B------:R-:W-:Y:S02]  /*15b0*/  UMOV UR7, 0x3f76db6d ;  /* 0x3f76db6d00077882 */ /* 0x000fe40000000000 */
[-C--:B------:R-:W-:Y:S02]  /*15c0*/  DFMA R24, R24, -R28.reuse, 1 ;  /* 0x3ff000001818742b */ /* 0x080fe4000000081c */
[----:B------:R-:W-:Y:S02]  /*15d0*/  DFMA R22, R28, -R28, R22 ;  /* 0x8000001c1c16722b */ /* 0x000fe40000000016 */
[----:B------:R-:W-:Y:S01]  /*15e0*/  DFMA R32, R20, R32, UR6 ;  /* 0x0000000614207e2b */ /* 0x000fe20008000020 */
[----:B------:R-:W-:Y:S01]  /*15f0*/  UMOV UR6, 0x3333329c ;  /* 0x3333329c00067882 */ /* 0x000fe20000000000 */
[----:B------:R-:W-:-:S02]  /*1600*/  UMOV UR7, 0x3f933333 ;  /* 0x3f93333300077882 */ /* 0x000fc40000000000 */
[----:B------:R-:W-:-:S04]  /*1610*/  DFMA R24, R26, R24, R26 ;  /* 0x000000181a18722b */ /* 0x000fc8000000001a */
[----:B------:R-:W-:Y:S01]  /*1620*/  DFMA R32, R20, R32, UR6 ;  /* 0x0000000614207e2b */ /* 0x000fe20008000020 */
[----:B------:R-:W-:Y:S01]  /*1630*/  UMOV UR6, 0x55555555 ;  /* 0x5555555500067882 */ /* 0x000fe20000000000 */
[----:B------:R-:W-:Y:S02]  /*1640*/  UMOV UR7, 0x3fb55555 ;  /* 0x3fb5555500077882 */ /* 0x000fe40000000000 */
[----:B------:R-:W-:Y:S02]  /*1650*/  DFMA R22, R24, R22, R28 ;  /* 0x000000161816722b */ /* 0x000fe4000000001c */
[----:B------:R-:W-:Y:S02]  /*1660*/  DMUL R24, RZ, |R18| ;  /* 0x40000012ff187228 */ /* 0x000fe40000000000 */
[----:B------:R-:W-:Y:S01]  /*1670*/  DFMA R32, R20, R32, UR6 ;  /* 0x0000000614207e2b */ /* 0x000fe20008000020 */
[----:B------:R-:W-:Y:S01]  /*1680*/  UMOV UR6, 0x33145c07 ;  /* 0x33145c0700067882 */ /* 0x000fe20000000000 */
[----:B------:R-:W-:-:S04]  /*1690*/  UMOV UR7, 0x3ca1a626 ;  /* 0x3ca1a62600077882 */ /* 0x000fc80000000000 */
[----:B------:R-:W-:Y:S02]  /*16a0*/  VIADD R23, R23, 0x100000 ;  /* 0x0010000017177836 */ /* 0x000fe40000000000 */
[----:B------:R-:W-:-:S08]  /*16b0*/  DMUL R32, R20, R32 ;  /* 0x0000002014207228 */ /* 0x000fd00000000000 */
[----:B------:R-:W-:-:S10]  /*16c0*/  DFMA R32, R22, R32, R22 ;  /* 0x000000201620722b */ /* 0x000fd40000000016 */
[----:B------:R-:W-:Y:S02]  /*16d0*/  FSEL R24, R24, R32, !P0 ;  /* 0x0000002018187208 */ /* 0x000fe40004000000 */
[----:B------:R-:W-:Y:S02]  /*16e0*/  FSEL R25, R25, R33, !P0 ;  /* 0x0000002119197208 */ /* 0x000fe40004000000 */
[----:B------:R-:W-:-:S04]  /*16f0*/  ISETP.GE.AND P0, PT, R21, RZ, PT ;  /* 0x000000ff1500720c */ /* 0x000fc80003f06270 */
[----:B------:R-:W-:-:S10]  /*1700*/  DMUL R22, R24, +INF ;  /* 0x7ff0000018167828 */ /* 0x000fd40000000000 */
[----:B------:R-:W-:Y:S02]  /*1710*/  FSEL R22, R22, R24, !P0 ;  /* 0x0000001816167208 */ /* 0x000fe40004000000 */
[----:B------:R-:W-:Y:S02]  /*1720*/  FSEL R23, R23, R25, !P0 ;  /* 0x0000001917177208 */ /* 0x000fe40004000000 */
[----:B------:R-:W-:-:S04]  /*1730*/  ISETP.GE.AND P0, PT, R19, RZ, PT ;  /* 0x000000ff1300720c */ /* 0x000fc80003f06270 */
[----:B------:R-:W-:Y:S01]  /*1740*/  DADD R20, R22, -UR6 ;  /* 0x8000000616147e29 */ /* 0x000fe20008000000 */
[----:B------:R-:W-:Y:S01]  /*1750*/  UMOV UR6, 0x54442d18 ;  /* 0x54442d1800067882 */ /* 0x000fe20000000000 */
[----:B------:R-:W-:-:S06]  /*1760*/  UMOV UR7, 0x400921fb ;  /* 0x400921fb00077882 */ /* 0x000fcc0000000000 */
[----:B------:R-:W-:-:S10]  /*1770*/  DADD R20, -R20, UR6 ;  /* 0x0000000614147e29 */ /* 0x000fd40008000100 */
[----:B------:R-:W-:Y:S02]  /*1780*/  FSEL R20, R20, R22, !P0 ;  /* 0x0000001614147208 */ /* 0x000fe40004000000 */
[----:B------:R-:W-:-:S07]  /*1790*/  FSEL R21, R21, R23, !P0 ;  /* 0x0000001715157208 */ /* 0x000fce0004000000 */
.L_x_924:
[----:B------:R-:W-:Y:S05]  /*17a0*/  BSYNC.RECONVERGENT B1 ;  /* 0x0000000000017941 */ /* 0x000fea0003800200 */
.L_x_922:
[----:B------:R-:W0:Y:S01]  /*17b0*/  LDC.64 R18, c[0x0][0x380] ;  /* 0x0000e000ff127b82 */ /* 0x000e220000000a00 */
[----:B------:R-:W-:Y:S02]  /*17c0*/  IMAD.MOV.U32 R4, RZ, RZ, R9 ;  /* 0x000000ffff047224 */ /* 0x000fe400078e0009 */
[----:B------:R-:W-:Y:S02]  /*17d0*/  IMAD.MOV.U32 R13, RZ, RZ, R10 ;  /* 0x000000ffff0d7224 */ /* 0x000fe400078e000a */
[----:B0-----:R-:W-:Y:S01]  /*17e0*/  IMAD.WIDE R22, R0, 0x8, R18 ;  /* 0x0000000800167825 */ /* 0x001fe200078e0212 */
[----:B------:R-:W-:-:S03]  /*17f0*/  MOV R19, R8 ;  /* 0x0000000800137202 */ /* 0x000fc60000000f00 */
[----:B------:R-:W-:Y:S01]  /*1800*/  IMAD.MOV.U32 R18, RZ, RZ, R11 ;  /* 0x000000ffff127224 */ /* 0x000fe200078e000b */
[----:B------:R1:W-:Y:S06]  /*1810*/  STG.E.64 desc[UR4][R22.64], R20 ;  /* 0x0000001416007986 */ /* 0x0003ec000c101b04 */
.L_x_921:
[----:B------:R-:W-:Y:S05]  /*1820*/  BSYNC.RECONVERGENT B0 ;  /* 0x0000000000007941 */ /* 0x000fea0003800200 */
.L_x_920:
[----:B------:R-:W-:Y:S05]  /*1830*/  BRA `(.L_x_907) ;  /* 0x0000000c00847947 */ /* 0x000fea0003800000 */
.L_x_906:
[----:B------:R-:W-:Y:S01]  /*1840*/  MOV R3, 0xfffffffc ;  /* 0xfffffffc00037802 */ /* 0x000fe20000000f00 */
[----:B------:R-:W-:Y:S03]  /*1850*/  BSSY.RECONVERGENT B0, `(.L_x_907) ;  /* 0x00000df000007945 */ /* 0x000fe60003800200 */
[----:B------:R-:W-:-:S05]  /*1860*/  VIADDMNMX.U32 R3, R18, R3, 0x2, PT ;  /* 0x0000000212037446 */ /* 0x000fca0003800003 */
[----:B------:R-:W-:-:S04]  /*1870*/  IMAD.SHL.U32 R3, R3, 0x4, RZ ;  /* 0x0000000403037824 */ /* 0x000fc800078e00ff */
[----:B------:R-:W0:Y:S02]  /*1880*/  LDC R4, c[0x2][R3+0xc] ;  /* 0x0080030003047b82 */ /* 0x000e240000000800 */
[----:B0-----:R-:W-:-:S04]  /*1890*/  SHF.R.S32.HI R5, RZ, 0x1f, R4 ;  /* 0x0000001fff057819 */ /* 0x001fc80000011404 */
.L_x_956:
[----:B------:R-:W-:Y:S05]  /*18a0*/  BRX R4 -0x18b0                                                                (*"BRANCH_TARGETS .L_x_957,.L_x_958,.L_x_959"*) ;  /* 0xffffffe404d47949 */ /* 0x000fea000383ffff */
.L_x_959:
[----:B------:R-:W-:Y:S01]  /*18b0*/  ISETP.NE.AND P0, PT, R18, 0x6, PT ;  /* 0x000000061200780c */ /* 0x000fe20003f05270 */
[----:B-----5:R-:W-:Y:S01]  /*18c0*/  IMAD.MOV.U32 R5, RZ, RZ, R9 ;  /* 0x000000ffff057224 */ /* 0x020fe200078e0009 */
[----:B------:R-:W-:Y:S01]  /*18d0*/  MOV R4, R8 ;  /* 0x0000000800047202 */ /* 0x000fe20000000f00 */
[----:B------:R-:W-:Y:S02]  /*18e0*/  IMAD.MOV.U32 R19, RZ, RZ, R11 ;  /* 0x000000ffff137224 */ /* 0x000fe400078e000b */
[----:B------:R-:W-:-:S08]  /*18f0*/  IMAD.MOV.U32 R18, RZ, RZ, R10 ;  /* 0x000000ffff127224 */ /* 0x000fd000078e000a */
[----:B------:R-:W-:Y:S05]  /*1900*/  @P0 BRA `(.L_x_925) ;  /* 0x0000000c004c0947 */ /* 0x000fea0003800000 */
[----:B------:R-:W-:-:S13]  /*1910*/  ISETP.GT.U32.AND P0, PT, R0, 0x2, PT ;  /* 0x000000020000780c */ /* 0x000fda0003f04070 */
[----:B------:R-:W0:Y:S01]  /*1920*/  @!P0 LDC.64 R4, c[0x0][0x380] ;  /* 0x0000e000ff048b82 */ /* 0x000e220000000a00 */
[----:B------:R-:W-:Y:S01]  /*1930*/  @!P0 MOV R20, 0xd2f1a9fc ;  /* 0xd2f1a9fc00148802 */ /* 0x000fe20000000f00 */
[----:B------:R-:W-:Y:S02]  /*1940*/  @!P0 IMAD.MOV.U32 R21, RZ, RZ, 0x3f50624d ;  /* 0x3f50624dff158424 */ /* 0x000fe400078e00ff */
[----:B------:R-:W-:Y:S02]  /*1950*/  @!P0 IMAD.MOV.U32 R19, RZ, RZ, R11 ;  /* 0x000000ffff138224 */ /* 0x000fe400078e000b */
[----:B------:R-:W-:Y:S02]  /*1960*/  @!P0 IMAD.MOV.U32 R18, RZ, RZ, R10 ;  /* 0x000000ffff128224 */ /* 0x000fe400078e000a */
[----:B0-----:R-:W-:Y:S01]  /*1970*/  @!P0 IMAD.WIDE R22, R0, 0x8, R4 ;  /* 0x0000000800168825 */ /* 0x001fe200078e0204 */
[----:B------:R-:W-:-:S03]  /*1980*/  @!P0 MOV R4, R8 ;  /* 0x0000000800048202 */ /* 0x000fc60000000f00 */
[----:B------:R-:W-:Y:S01]  /*1990*/  @!P0 IMAD.MOV.U32 R5, RZ, RZ, R9 ;  /* 0x000000ffff058224 */ /* 0x000fe200078e0009 */
[----:B------:R2:W-:Y:S01]  /*19a0*/  @!P0 STG.E.64 desc[UR4][R22.64], R20 ;  /* 0x0000001416008986 */ /* 0x0005e2000c101b04 */
[----:B------:R-:W-:Y:S05]  /*19b0*/  @!P0 BRA `(.L_x_925) ;  /* 0x0000000c00208947 */ /* 0x000fea0003800000 */
[----:B------:R-:W-:Y:S01]  /*19c0*/  SHF.R.U32.HI R4, RZ, 0x2, R13 ;  /* 0x00000002ff047819 */ /* 0x000fe2000001160d */
[----:B------:R-:W-:Y:S01]  /*19d0*/  VIADD R12, R12, 0x587c5 ;  /* 0x000587c50c0c7836 */ /* 0x000fe20000000000 */
[----:B------:R-:W-:Y:S01]  /*19e0*/  SHF.L.U32 R18, R9, 0x4, RZ ;  /* 0x0000000409127819 */ /* 0x000fe200000006ff */
[----:B--2---:R-:W0:Y:S01]  /*19f0*/  LDC.64 R22, c[0x0][0x380] ;  /* 0x0000e000ff167b82 */ /* 0x004e220000000a00 */
[----:B------:R-:W-:Y:S01]  /*1a00*/  LOP3.LUT R4, R4, R13, RZ, 0x3c, !PT ;  /* 0x0000000d04047212 */ /* 0x000fe200078e3cff */
[----:B------:R-:W-:-:S04]  /*1a10*/  IMAD.MOV.U32 R13, RZ, RZ, R10 ;  /* 0x000000ffff0d7224 */ /* 0x000fc800078e000a */
[----:B------:R-:W-:-:S05]  /*1a20*/  IMAD.SHL.U32 R3, R4, 0x2, RZ ;  /* 0x0000000204037824 */ /* 0x000fca00078e00ff */
[----:B------:R-:W-:Y:S02]  /*1a30*/  LOP3.LUT R3, R9, R18, R3, 0x96, !PT ;  /* 0x0000001209037212 */ /* 0x000fe400078e9603 */
[----:B------:R-:W1:Y:S02]  /*1a40*/  LDC.64 R18, c[0x3][0x48] ;  /* 0x00c01200ff127b82 */ /* 0x000e640000000a00 */
[----:B------:R-:W-:Y:S01]  /*1a50*/  LOP3.LUT R5, R3, R4, RZ, 0x3c, !PT ;  /* 0x0000000403057212 */ /* 0x000fe200078e3cff */
[----:B------:R-:W-:-:S03]  /*1a60*/  IMAD.MOV.U32 R4, RZ, RZ, 0x2f800000 ;  /* 0x2f800000ff047424 */ /* 0x000fc600078e00ff */
[----:B------:R-:W-:-:S04]  /*1a70*/  IADD3 R3, PT, PT, R5, R12, RZ ;  /* 0x0000000c05037210 */ /* 0x000fc80007ffe0ff */
[----:B------:R-:W-:Y:S01]  /*1a80*/  I2FP.F32.U32 R3, R3 ;  /* 0x0000000300037245 */ /* 0x000fe20000201000 */
[----:B0-----:R-:W-:-:S04]  /*1a90*/  IMAD.WIDE R22, R0, 0x8, R22 ;  /* 0x0000000800167825 */ /* 0x001fc800078e0216 */
[----:B------:R-:W-:Y:S01]  /*1aa0*/  FFMA R3, R3, R4, 1.1641532182693481445e-10 ;  /* 0x2f00000003037423 */ /* 0x000fe20000000004 */
[----:B------:R-:W-:-:S03]  /*1ab0*/  IMAD.MOV.U32 R4, RZ, RZ, R9 ;  /* 0x000000ffff047224 */ /* 0x000fc600078e0009 */
[----:B------:R-:W0:Y:S01]  /*1ac0*/  F2F.F64.F32 R20, R3 ;  /* 0x0000000300147310 */ /* 0x000e220000201800 */
[----:B-1----:R-:W-:-:S08]  /*1ad0*/  DADD R18, R18, R18 ;  /* 0x0000000012127229 */ /* 0x002fd00000000012 */
[----:B0-----:R-:W-:Y:S01]  /*1ae0*/  DMUL R20, R18, R20 ;  /* 0x0000001412147228 */ /* 0x001fe20000000000 */
[----:B------:R-:W-:Y:S01]  /*1af0*/  MOV R19, R8 ;  /* 0x0000000800137202 */ /* 0x000fe20000000f00 */
[----:B------:R-:W-:-:S05]  /*1b00*/  IMAD.MOV.U32 R18, RZ, RZ, R11 ;  /* 0x000000ffff127224 */ /* 0x000fca00078e000b */
[----:B------:R3:W-:Y:S01]  /*1b10*/  STG.E.64 desc[UR4][R22.64], R20 ;  /* 0x0000001416007986 */ /* 0x0007e2000c101b04 */
[----:B------:R-:W-:Y:S05]  /*1b20*/  BRA `(.L_x_925) ;  /* 0x0000000800c47947 */ /* 0x000fea0003800000 */
.L_x_957:
[----:B-----5:R-:W-:Y:S01]  /*1b30*/  ISETP.NE.AND P0, PT, R6, 0x1, PT ;  /* 0x000000010600780c */ /* 0x020fe20003f05270 */
[----:B------:R-:W-:Y:S01]  /*1b40*/  BSSY.RECONVERGENT B1, `(.L_x_926) ;  /* 0x000004f000017945 */ /* 0x000fe20003800200 */
[----:B------:R-:W-:Y:S01]  /*1b50*/  MOV R3, R2 ;  /* 0x0000000200037202 */ /* 0x000fe20000000f00 */
[----:B------:R-:W-:Y:S01]  /*1b60*/  IMAD.MOV.U32 R5, RZ, RZ, R9 ;  /* 0x000000ffff057224 */ /* 0x000fe200078e0009 */
[----:B------:R-:W-:Y:S01]  /*1b70*/  MOV R19, R11 ;  /* 0x0000000b00137202 */ /* 0x000fe20000000f00 */
[----:B------:R-:W-:Y:S02]  /*1b80*/  IMAD.MOV.U32 R4, RZ, RZ, R8 ;  /* 0x000000ffff047224 */ /* 0x000fe400078e0008 */
[----:B------:R-:W-:-:S06]  /*1b90*/  IMAD.MOV.U32 R6, RZ, RZ, RZ ;  /* 0x000000ffff067224 */ /* 0x000fcc00078e00ff */
[----:B------:R-:W-:Y:S05]  /*1ba0*/  @!P0 BRA `(.L_x_927) ;  /* 0x0000000400208947 */ /* 0x000fea0003800000 */
[----:B------:R-:W-:Y:S01]  /*1bb0*/  SHF.R.U32.HI R2, RZ, 0x2, R13 ;  /* 0x00000002ff027819 */ /* 0x000fe2000001160d */
[----:B------:R-:W-:Y:S01]  /*1bc0*/  IMAD.SHL.U32 R4, R9, 0x10, RZ ;  /* 0x0000001009047824 */ /* 0x000fe200078e00ff */
[----:B------:R-:W-:Y:S01]  /*1bd0*/  BSSY.RECONVERGENT B2, `(.L_x_928) ;  /* 0x000003c000027945 */ /* 0x000fe20003800200 */
[----:B------:R-:W-:Y:S01]  /*1be0*/  IMAD.MOV.U32 R6, RZ, RZ, 0x3e055027 ;  /* 0x3e055027ff067424 */ /* 0x000fe200078e00ff */
[----:B------:R-:W-:-:S04]  /*1bf0*/  LOP3.LUT R2, R2, R13, RZ, 0x3c, !PT ;  /* 0x0000000d02027212 */ /* 0x000fc800078e3cff */
[----:B------:R-:W-:-:S04]  /*1c00*/  SHF.L.U32 R3, R2, 0x1, RZ ;  /* 0x0000000102037819 */ /* 0x000fc800000006ff */
[----:B------:R-:W-:-:S04]  /*1c10*/  LOP3.LUT R3, R9, R4, R3, 0x96, !PT ;  /* 0x0000000409037212 */ /* 0x000fc800078e9603 */
[----:B------:R-:W-:Y:S01]  /*1c20*/  LOP3.LUT R4, R3, R2, RZ, 0x3c, !PT ;  /* 0x0000000203047212 */ /* 0x000fe200078e3cff */
[----:B------:R-:W-:-:S03]  /*1c30*/  IMAD.MOV.U32 R3, RZ, RZ, 0x2f800000 ;  /* 0x2f800000ff037424 */ /* 0x000fc600078e00ff */
[C---:B------:R-:W-:Y:S01]  /*1c40*/  IADD3 R2, PT, PT, R12.reuse, 0x587c5, R4 ;  /* 0x000587c50c027810 */ /* 0x040fe20007ffe004 */
[----:B------:R-:W-:-:S03]  /*1c50*/  VIADD R12, R12, 0xb0f8a ;  /* 0x000b0f8a0c0c7836 */ /* 0x000fc60000000000 */
[----:B------:R-:W-:-:S05]  /*1c60*/  I2FP.F32.U32 R2, R2 ;  /* 0x0000000200027245 */ /* 0x000fca0000201000 */
[----:B------:R-:W-:-:S05]  /*1c70*/  FFMA R2, R2, R3, 1.1641532182693481445e-10 ;  /* 0x2f00000002027423 */ /* 0x000fca0000000003 */
[----:B------:R-:W-:-:S13]  /*1c80*/  FSETP.GEU.AND P0, PT, R2, 1.175494350822287508e-38, PT ;  /* 0x008000000200780b */ /* 0x000fda0003f0e000 */
[----:B------:R-:W-:-:S04]  /*1c90*/  @!P0 FMUL R2, R2, 8388608 ;  /* 0x4b00000002028820 */ /* 0x000fc80000400000 */
[----:B------:R-:W-:-:S05]  /*1ca0*/  VIADD R3, R2, 0xc0d55555 ;  /* 0xc0d5555502037836 */ /* 0x000fca0000000000 */
[----:B------:R-:W-:-:S04]  /*1cb0*/  LOP3.LUT R5, R3, 0xff800000, RZ, 0xc0, !PT ;  /* 0xff80000003057812 */ /* 0x000fc800078ec0ff */
[----:B------:R-:W-:-:S05]  /*1cc0*/  IADD3 R3, PT, PT, R2, -R5, RZ ;  /* 0x8000000502037210 */ /* 0x000fca0007ffe0ff */
[----:B------:R-:W-:Y:S01]  /*1cd0*/  FADD R13, R3, -1 ;  /* 0xbf800000030d7421 */ /* 0x000fe20000000000 */
[----:B------:R-:W-:Y:S02]  /*1ce0*/  FSEL R3, RZ, -23, P0 ;  /* 0xc1b80000ff037808 */ /* 0x000fe40000000000 */
[----:B------:R-:W-:Y:S01]  /*1cf0*/  ISETP.GT.U32.AND P0, PT, R2, 0x7f7fffff, PT ;  /* 0x7f7fffff0200780c */ /* 0x000fe20003f04070 */
[----:B------:R-:W-:-:S04]  /*1d00*/  FFMA R6, R13, -R6, 0.14084610342979431152 ;  /* 0x3e1039f60d067423 */ /* 0x000fc80000000806 */
[----:B------:R-:W-:-:S04]  /*1d10*/  FFMA R6, R13, R6, -0.12148627638816833496 ;  /* 0xbdf8cdcc0d067423 */ /* 0x000fc80000000006 */
[----:B------:R-:W-:-:S04]  /*1d20*/  FFMA R6, R13, R6, 0.13980610668659210205 ;  /* 0x3e0f29550d067423 */ /* 0x000fc80000000006 */
[----:B------:R-:W-:-:S04]  /*1d30*/  FFMA R6, R13, R6, -0.16684235632419586182 ;  /* 0xbe2ad8b90d067423 */ /* 0x000fc80000000006 */
[----:B------:R-:W-:-:S04]  /*1d40*/  FFMA R6, R13, R6, 0.20012299716472625732 ;  /* 0x3e4ced0b0d067423 */ /* 0x000fc80000000006 */
[----:B------:R-:W-:-:S04]  /*1d50*/  FFMA R6, R13, R6, -0.24999669194221496582 ;  /* 0xbe7fff220d067423 */ /* 0x000fc80000000006 */
[----:B------:R-:W-:-:S04]  /*1d60*/  FFMA R6, R13, R6, 0.33333182334899902344 ;  /* 0x3eaaaa780d067423 */ /* 0x000fc80000000006 */
[C---:B------:R-:W-:Y:S01]  /*1d70*/  FFMA R18, R13.reuse, R6, -0.5 ;  /* 0xbf0000000d127423 */ /* 0x040fe20000000006 */
[----:B------:R-:W-:Y:S01]  /*1d80*/  I2FP.F32.S32 R6, R5 ;  /* 0x0000000500067245 */ /* 0x000fe20000201400 */
[----:B------:R-:W-:Y:S02]  /*1d90*/  IMAD.MOV.U32 R5, RZ, RZ, 0x7f800000 ;  /* 0x7f800000ff057424 */ /* 0x000fe400078e00ff */
[C---:B------:R-:W-:Y:S02]  /*1da0*/  FMUL R18, R13.reuse, R18 ;  /* 0x000000120d127220 */ /* 0x040fe40000400000 */
[----:B------:R-:W-:Y:S01]  /*1db0*/  FFMA R6, R6, 1.1920928955078125e-07, R3 ;  /* 0x3400000006067823 */ /* 0x000fe20000000003 */
[----:B------:R-:W-:Y:S01]  /*1dc0*/  SHF.R.U32.HI R3, RZ, 0x2, R10 ;  /* 0x00000002ff037819 */ /* 0x000fe2000001160a */
[----:B------:R-:W-:-:S03]  /*1dd0*/  FFMA R13, R13, R18, R13 ;  /* 0x000000120d0d7223 */ /* 0x000fc6000000000d */
[----:B------:R-:W-:Y:S01]  /*1de0*/  LOP3.LUT R3, R3, R10, RZ, 0x3c, !PT ;  /* 0x0000000a03037212 */ /* 0x000fe200078e3cff */
[----:B------:R-:W-:Y:S01]  /*1df0*/  FFMA R13, R6, 0.69314718246459960938, R13 ;  /* 0x3f317218060d7823 */ /* 0x000fe2000000000d */
[C---:B------:R-:W-:Y:S01]  /*1e00*/  @P0 FFMA R13, R2.reuse, R5, +INF ;  /* 0x7f800000020d0423 */ /* 0x040fe20000000005 */
[----:B------:R-:W-:Y:S01]  /*1e10*/  FSETP.NEU.AND P0, PT, R2, RZ, PT ;  /* 0x000000ff0200720b */ /* 0x000fe20003f0d000 */
[----:B------:R-:W-:Y:S01]  /*1e20*/  IMAD.SHL.U32 R6, R4, 0x10, RZ ;  /* 0x0000001004067824 */ /* 0x000fe200078e00ff */
[----:B------:R-:W-:Y:S01]  /*1e30*/  SHF.L.U32 R5, R3, 0x1, RZ ;  /* 0x0000000103057819 */ /* 0x000fe200000006ff */
[----:B------:R-:W-:-:S03]  /*1e40*/  FMUL R13, R13, -2 ;  /* 0xc00000000d0d7820 */ /* 0x000fc60000400000 */
[----:B------:R-:W-:Y:S02]  /*1e50*/  LOP3.LUT R5, R3, R5, R6, 0x96, !PT ;  /* 0x0000000503057212 */ /* 0x000fe400078e9606 */
[----:B------:R-:W-:Y:S02]  /*1e60*/  FSEL R13, R13, +INF , P0 ;  /* 0x7f8000000d0d7808 */ /* 0x000fe40000000000 */
[----:B------:R-:W-:Y:S02]  /*1e70*/  LOP3.LUT R5, R5, R4, RZ, 0x3c, !PT ;  /* 0x0000000405057212 */ /* 0x000fe400078e3cff */
[----:B------:R-:W-:Y:S01]  /*1e80*/  IADD3 R3, PT, PT, R13, -0xd000000, RZ ;  /* 0xf30000000d037810 */ /* 0x000fe20007ffe0ff */
[----:B------:R0:W1:Y:S02]  /*1e90*/  MUFU.RSQ R6, R13 ;  /* 0x0000000d00067308 */ /* 0x0000640000001400 */
[----:B------:R-:W-:Y:S01]  /*1ea0*/  IMAD.IADD R2, R5, 0x1, R12 ;  /* 0x0000000105027824 */ /* 0x000fe200078e020c */
[----:B------:R-:W-:Y:S01]  /*1eb0*/  ISETP.GT.U32.AND P0, PT, R3, 0x727fffff, PT ;  /* 0x727fffff0300780c */ /* 0x000fe20003f04070 */
[----:B------:R-:W-:-:S03]  /*1ec0*/  IMAD.MOV.U32 R3, RZ, RZ, 0x30c90fdb ;  /* 0x30c90fdbff037424 */ /* 0x000fc600078e00ff */
[----:B------:R-:W-:-:S05]  /*1ed0*/  I2FP.F32.U32 R2, R2 ;  /* 0x0000000200027245 */ /* 0x000fca0000201000 */
[----:B------:R-:W-:-:S04]  /*1ee0*/  FFMA R20, R2, R3, 7.314590599882819788e-10 ;  /* 0x30490fdb02147423 */ /* 0x000fc80000000003 */
[----:B0-----:R-:W-:Y:S05]  /*1ef0*/  @!P0 BRA `(.L_x_929) ;  /* 0x0000000000148947 */ /* 0x001fea0003800000 */
[----:B------:R-:W-:Y:S02]  /*1f00*/  MOV R2, R13 ;  /* 0x0000000d00027202 */ /* 0x000fe40000000f00 */
[----:B------:R-:W-:-:S07]  /*1f10*/  MOV R19, 0x1f30 ;  /* 0x00001f3000137802 */ /* 0x000fce0000000f00 */
[----:B-1----:R-:W-:Y:S05]  /*1f20*/  CALL.REL.NOINC `($__internal_6_$__cuda_sm20_sqrt_rn_f32_slowpath) ;  /* 0x0000000400e47944 */ /* 0x002fea0003c00000 */
[----:B------:R-:W-:Y:S01]  /*1f30*/  IMAD.MOV.U32 R2, RZ, RZ, R6 ;  /* 0x000000ffff027224 */ /* 0x000fe200078e0006 */
[----:B------:R-:W-:Y:S06]  /*1f40*/  BRA `(.L_x_930) ;  /* 0x0000000000107947 */ /* 0x000fec0003800000 */
.L_x_929:
[----:B-1----:R-:W-:Y:S01]  /*1f50*/  FMUL.FTZ R2, R13, R6 ;  /* 0x000000060d027220 */ /* 0x002fe20000410000 */
[----:B------:R-:W-:-:S03]  /*1f60*/  FMUL.FTZ R6, R6, 0.5 ;  /* 0x3f00000006067820 */ /* 0x000fc60000410000 */
[----:B------:R-:W-:-:S04]  /*1f70*/  FFMA R3, -R2, R2, R13 ;  /* 0x0000000202037223 */ /* 0x000fc8000000010d */
[----:B------:R-:W-:-:S07]  /*1f80*/  FFMA R2, R3, R6, R2 ;  /* 0x0000000603027223 */ /* 0x000fce0000000002 */
.L_x_930:
[----:B------:R-:W-:Y:S05]  /*1f90*/  BSYNC.RECONVERGENT B2 ;  /* 0x0000000000027941 */ /* 0x000fea0003800200 */
.L_x_928:
[----:B------:R-:W-:Y:S01]  /*1fa0*/  FMUL.RZ R18, R20, 0.15915493667125701904 ;  /* 0x3e22f98314127820 */ /* 0x000fe2000040c000 */
[----:B------:R-:W-:Y:S01]  /*1fb0*/  IMAD.MOV.U32 R19, RZ, RZ, R9 ;  /* 0x000000ffff137224 */ /* 0x000fe200078e0009 */
[----:B------:R-:W-:Y:S01]  /*1fc0*/  MOV R10, R8 ;  /* 0x00000008000a7202 */ /* 0x000fe20000000f00 */
[----:B------:R-:W-:Y:S01]  /*1fd0*/  IMAD.MOV.U32 R6, RZ, RZ, 0x1 ;  /* 0x00000001ff067424 */ /* 0x000fe200078e00ff */
[----:B------:R-:W0:Y:S08]  /*1fe0*/  MUFU.SIN R3, R18 ;  /* 0x0000001200037308 */ /* 0x000e300000000400 */
[----:B------:R-:W1:Y:S01]  /*1ff0*/  MUFU.COS R13, R18 ;  /* 0x00000012000d7308 */ /* 0x000e620000000000 */
[-C--:B0-----:R-:W-:Y:S01]  /*2000*/  FMUL R3, R3, R2.reuse ;  /* 0x0000000203037220 */ /* 0x081fe20000400000 */
[----:B-1----:R-:W-:Y:S01]  /*2010*/  FMUL R2, R13, R2 ;  /* 0x000000020d027220 */ /* 0x002fe20000400000 */
[----:B------:R-:W-:-:S07]  /*2020*/  IMAD.MOV.U32 R13, RZ, RZ, R11 ;  /* 0x000000ffff0d7224 */ /* 0x000fce00078e000b */
.L_x_927:
[----:B------:R-:W-:Y:S05]  /*2030*/  BSYNC.RECONVERGENT B1 ;  /* 0x0000000000017941 */ /* 0x000fea0003800200 */
.L_x_926:
[----:B------:R-:W0:Y:S01]  /*2040*/  LDC.64 R20, c[0x0][0x380] ;  /* 0x0000e000ff147b82 */ /* 0x000e220000000a00 */
[----:B------:R-:W1:Y:S01]  /*2050*/  LDCU.64 UR6, c[0x3][0x80] ;  /* 0x00c01000ff0677ac */ /* 0x000e620008000a00 */
[----:B------:R-:W1:Y:S01]  /*2060*/  F2F.F64.F32 R8, R3 ;  /* 0x0000000300087310 */ /* 0x000e620000201800 */
[----:B------:R-:W-:Y:S01]  /*2070*/  MOV R18, R10 ;  /* 0x0000000a00127202 */ /* 0x000fe20000000f00 */
[----:B-1----:R-:W-:Y:S01]  /*2080*/  DMUL R8, R8, UR6 ;  /* 0x0000000608087c28 */ /* 0x002fe20008000000 */
[----:B0-----:R-:W-:-:S06]  /*2090*/  IMAD.WIDE R20, R0, 0x8, R20 ;  /* 0x0000000800147825 */ /* 0x001fcc00078e0214 */
[----:B------:R1:W-:Y:S01]  /*20a0*/  STG.E.64 desc[UR4][R20.64], R8 ;  /* 0x0000000814007986 */ /* 0x0003e2000c101b04 */
[----:B------:R-:W-:Y:S05]  /*20b0*/  BRA `(.L_x_925) ;  /* 0x0000000400607947 */ /* 0x000fea0003800000 */
.L_x_958:
[----:B-----5:R-:W-:Y:S01]  /*20c0*/  ISETP.NE.AND P0, PT, R6, 0x1, PT ;  /* 0x000000010600780c */ /* 0x020fe20003f05270 */
[----:B------:R-:W-:Y:S01]  /*20d0*/  BSSY.RECONVERGENT B1, `(.L_x_931) ;  /* 0x000004f000017945 */ /* 0x000fe20003800200 */
[----:B------:R-:W-:Y:S01]  /*20e0*/  IMAD.MOV.U32 R3, RZ, RZ, R2 ;  /* 0x000000ffff037224 */ /* 0x000fe200078e0002 */
[----:B------:R-:W-:Y:S01]  /*20f0*/  MOV R4, R8 ;  /* 0x0000000800047202 */ /* 0x000fe20000000f00 */
[----:B------:R-:W-:Y:S02]  /*2100*/  IMAD.MOV.U32 R5, RZ, RZ, R9 ;  /* 0x000000ffff057224 */ /* 0x000fe400078e0009 */
[----:B------:R-:W-:Y:S02]  /*2110*/  IMAD.MOV.U32 R19, RZ, RZ, R11 ;  /* 0x000000ffff137224 */ /* 0x000fe400078e000b */
[----:B------:R-:W-:-:S05]  /*2120*/  IMAD.MOV.U32 R6, RZ, RZ, RZ ;  /* 0x000000ffff067224 */ /* 0x000fca00078e00ff */
[----:B------:R-:W-:Y:S05]  /*2130*/  @!P0 BRA `(.L_x_932) ;  /* 0x0000000400208947 */ /* 0x000fea0003800000 */
[----:B------:R-:W-:Y:S01]  /*2140*/  SHF.R.U32.HI R2, RZ, 0x2, R13 ;  /* 0x00000002ff027819 */ /* 0x000fe2000001160d */
[----:B------:R-:W-:Y:S01]  /*2150*/  IMAD.MOV.U32 R6, RZ, RZ, 0x3e055027 ;  /* 0x3e055027ff067424 */ /* 0x000fe200078e00ff */
[----:B------:R-:W-:Y:S01]  /*2160*/  SHF.L.U32 R4, R9, 0x4, RZ ;  /* 0x0000000409047819 */ /* 0x000fe200000006ff */
[----:B------:R-:W-:Y:S01]  /*2170*/  BSSY.RECONVERGENT B2, `(.L_x_933) ;  /* 0x000003b000027945 */ /* 0x000fe20003800200 */
[----:B------:R-:W-:-:S05]  /*2180*/  LOP3.LUT R2, R2, R13, RZ, 0x3c, !PT ;  /* 0x0000000d02027212 */ /* 0x000fca00078e3cff */
[----:B------:R-:W-:-:S05]  /*2190*/  IMAD.SHL.U32 R3, R2, 0x2, RZ ;  /* 0x0000000202037824 */ /* 0x000fca00078e00ff */
[----:B------:R-:W-:-:S04]  /*21a0*/  LOP3.LUT R3, R9, R4, R3, 0x96, !PT ;  /* 0x0000000409037212 */ /* 0x000fc800078e9603 */
[----:B------:R-:W-:Y:S01]  /*21b0*/  LOP3.LUT R4, R3, R2, RZ, 0x3c, !PT ;  /* 0x0000000203047212 */ /* 0x000fe200078e3cff */
[----:B------:R-:W-:-:S03]  /*21c0*/  IMAD.MOV.U32 R3, RZ, RZ, 0x2f800000 ;  /* 0x2f800000ff037424 */ /* 0x000fc600078e00ff */
[C---:B------:R-:W-:Y:S02]  /*21d0*/  IADD3 R2, PT, PT, R12.reuse, 0x587c5, R4 ;  /* 0x000587c50c027810 */ /* 0x040fe40007ffe004 */
[----:B------:R-:W-:Y:S02]  /*21e0*/  IADD3 R12, PT, PT, R12, 0xb0f8a, RZ ;  /* 0x000b0f8a0c0c7810 */ /* 0x000fe40007ffe0ff */
[----:B------:R-:W-:-:S05]  /*21f0*/  I2FP.F32.U32 R2, R2 ;  /* 0x0000000200027245 */ /* 0x000fca0000201000 */
[----:B------:R-:W-:-:S05]  /*2200*/  FFMA R2, R2, R3, 1.1641532182693481445e-10 ;  /* 0x2f00000002027423 */ /* 0x000fca0000000003 */
[----:B------:R-:W-:-:S13]  /*2210*/  FSETP.GEU.AND P0, PT, R2, 1.175494350822287508e-38, PT ;  /* 0x008000000200780b */ /* 0x000fda0003f0e000 */
[----:B------:R-:W-:-:S05]  /*2220*/  @!P0 FMUL R2, R2, 8388608 ;  /* 0x4b00000002028820 */ /* 0x000fca0000400000 */
[----:B------:R-:W-:-:S04]  /*2230*/  IADD3 R3, PT, PT, R2, -0x3f2aaaab, RZ ;  /* 0xc0d5555502037810 */ /* 0x000fc80007ffe0ff */
[----:B------:R-:W-:-:S05]  /*2240*/  LOP3.LUT R5, R3, 0xff800000, RZ, 0xc0, !PT ;  /* 0xff80000003057812 */ /* 0x000fca00078ec0ff */
[----:B------:R-:W-:-:S04]  /*2250*/  IMAD.IADD R3, R2, 0x1, -R5 ;  /* 0x0000000102037824 */ /* 0x000fc800078e0a05 */
        /* <DEDUP_REMOVED lines=11> */
[----:B------:R-:W-:Y:S02]  /*2310*/  I2FP.F32.S32 R6, R5 ;  /* 0x0000000500067245 */ /* 0x000fe40000201400 */
[----:B------:R-:W-:Y:S01]  /*2320*/  MOV R5, 0x7f800000 ;  /* 0x7f80000000057802 */ /* 0x000fe20000000f00 */
        /* <DEDUP_REMOVED lines=8> */
[----:B------:R-:W-:Y:S02]  /*23b0*/  IMAD.SHL.U32 R6, R4, 0x10, RZ ;  /* 0x0000001004067824 */ /* 0x000fe400078e00ff */
[----:B------:R-:W-:Y:S01]  /*23c0*/  FMUL R13, R13, -2 ;  /* 0xc00000000d0d7820 */ /* 0x000fe20000400000 */
[----:B------:R-:W-:-:S04]  /*23d0*/  IMAD.SHL.U32 R5, R3, 0x2, RZ ;  /* 0x0000000203057824 */ /* 0x000fc800078e00ff */
[----:B------:R-:W-:Y:S02]  /*23e0*/  FSEL R13, R13, +INF , P0 ;  /* 0x7f8000000d0d7808 */ /* 0x000fe40000000000 */
[----:B------:R-:W-:Y:S02]  /*23f0*/  LOP3.LUT R5, R3, R5, R6, 0x96, !PT ;  /* 0x0000000503057212 */ /* 0x000fe400078e9606 */
[----:B------:R0:W1:Y:S01]  /*2400*/  MUFU.RSQ R6, R13 ;  /* 0x0000000d00067308 */ /* 0x0000620000001400 */
[----:B------:R-:W-:Y:S01]  /*2410*/  VIADD R3, R13, 0xf3000000 ;  /* 0xf30000000d037836 */ /* 0x000fe20000000000 */
[----:B------:R-:W-:-:S04]  /*2420*/  LOP3.LUT R5, R5, R4, RZ, 0x3c, !PT ;  /* 0x0000000405057212 */ /* 0x000fc800078e3cff */
[----:B------:R-:W-:Y:S01]  /*2430*/  ISETP.GT.U32.AND P0, PT, R3, 0x727fffff, PT ;  /* 0x727fffff0300780c */ /* 0x000fe20003f04070 */
[----:B------:R-:W-:Y:S02]  /*2440*/  IMAD.IADD R2, R5, 0x1, R12 ;  /* 0x0000000105027824 */ /* 0x000fe400078e020c */
[----:B------:R-:W-:-:S03]  /*2450*/  HFMA2 R3, -RZ, RZ, 0.1495361328125, 0.0004794597625732421875 ;  /* 0x30c90fdbff037431 */ /* 0x000fc600000001ff */
[----:B------:R-:W-:-:S05]  /*2460*/  I2FP.F32.U32 R2, R2 ;  /* 0x0000000200027245 */ /* 0x000fca0000201000 */
[----:B------:R-:W-:Y:S02]  /*2470*/  FFMA R20, R2, R3, 7.314590599882819788e-10 ;  /* 0x30490fdb02147423 */ /* 0x000fe40000000003 */
[----:B01----:R-:W-:Y:S05]  /*2480*/  @!P0 BRA `(.L_x_934) ;  /* 0x0000000000148947 */ /* 0x003fea0003800000 */
[----:B------:R-:W-:Y:S01]  /*2490*/  IMAD.MOV.U32 R2, RZ, RZ, R13 ;  /* 0x000000ffff027224 */ /* 0x000fe200078e000d */
[----:B------:R-:W-:-:S07]  /*24a0*/  MOV R19, 0x24c0 ;  /* 0x000024c000137802 */ /* 0x000fce0000000f00 */
[----:B------:R-:W-:Y:S05]  /*24b0*/  CALL.REL.NOINC `($__internal_6_$__cuda_sm20_sqrt_rn_f32_slowpath) ;  /* 0x0000000000807944 */ /* 0x000fea0003c00000 */
[----:B------:R-:W-:Y:S01]  /*24c0*/  IMAD.MOV.U32 R2, RZ, RZ, R6 ;  /* 0x000000ffff027224 */ /* 0x000fe200078e0006 */
[----:B------:R-:W-:Y:S06]  /*24d0*/  BRA `(.L_x_935) ;  /* 0x0000000000107947 */ /* 0x000fec0003800000 */
.L_x_934:
[----:B------:R-:W-:Y:S01]  /*24e0*/  FMUL.FTZ R2, R13, R6 ;  /* 0x000000060d027220 */ /* 0x000fe20000410000 */
[----:B------:R-:W-:-:S03]  /*24f0*/  FMUL.FTZ R6, R6, 0.5 ;  /* 0x3f00000006067820 */ /* 0x000fc60000410000 */
[----:B------:R-:W-:-:S04]  /*2500*/  FFMA R3, -R2, R2, R13 ;  /* 0x0000000202037223 */ /* 0x000fc8000000010d */
[----:B------:R-:W-:-:S07]  /*2510*/  FFMA R2, R3, R6, R2 ;  /* 0x0000000603027223 */ /* 0x000fce0000000002 */
.L_x_935:
[----:B------:R-:W-:Y:S05]  /*2520*/  BSYNC.RECONVERGENT B2 ;  /* 0x0000000000027941 */ /* 0x000fea0003800200 */
.L_x_933:
[----:B------:R-:W-:Y:S01]  /*2530*/  FMUL.RZ R18, R20, 0.15915493667125701904 ;  /* 0x3e22f98314127820 */ /* 0x000fe2000040c000 */
[----:B------:R-:W-:Y:S01]  /*2540*/  HFMA2 R6, -RZ, RZ, 0, 5.9604644775390625e-08 ;  /* 0x00000001ff067431 */ /* 0x000fe200000001ff */
[----:B------:R-:W-:Y:S01]  /*2550*/  MOV R19, R9 ;  /* 0x0000000900137202 */ /* 0x000fe20000000f00 */
[----:B------:R-:W-:Y:S01]  /*2560*/  IMAD.MOV.U32 R10, RZ, RZ, R8 ;  /* 0x000000ffff0a7224 */ /* 0x000fe200078e0008 */
[----:B------:R-:W0:Y:S08]  /*2570*/  MUFU.SIN R3, R18 ;  /* 0x0000001200037308 */ /* 0x000e300000000400 */
[----:B------:R-:W1:Y:S01]  /*2580*/  MUFU.COS R13, R18 ;  /* 0x00000012000d7308 */ /* 0x000e620000000000 */
[-C--:B0-----:R-:W-:Y:S01]  /*2590*/  FMUL R3, R3, R2.reuse ;  /* 0x0000000203037220 */ /* 0x081fe20000400000 */
[----:B-1----:R-:W-:Y:S01]  /*25a0*/  FMUL R2, R13, R2 ;  /* 0x000000020d027220 */ /* 0x002fe20000400000 */
[----:B------:R-:W-:-:S07]  /*25b0*/  IMAD.MOV.U32 R13, RZ, RZ, R11 ;  /* 0x000000ffff0d7224 */ /* 0x000fce00078e000b */
.L_x_932:
[----:B------:R-:W-:Y:S05]  /*25c0*/  BSYNC.RECONVERGENT B1 ;  /* 0x0000000000017941 */ /* 0x000fea0003800200 */
.L_x_931:
[----:B------:R-:W0:Y:S01]  /*25d0*/  LDC.64 R20, c[0x0][0x380] ;  /* 0x0000e000ff147b82 */ /* 0x000e220000000a00 */
[----:B------:R-:W1:Y:S01]  /*25e0*/  LDCU.64 UR6, c[0x3][0x88] ;  /* 0x00c01100ff0677ac */ /* 0x000e620008000a00 */
[----:B------:R-:W1:Y:S01]  /*25f0*/  F2F.F64.F32 R8, R3 ;  /* 0x0000000300087310 */ /* 0x000e620000201800 */
[----:B------:R-:W-:Y:S01]  /*2600*/  IMAD.MOV.U32 R18, RZ, RZ, R10 ;  /* 0x000000ffff127224 */ /* 0x000fe200078e000a */
[----:B-1----:R-:W-:Y:S01]  /*2610*/  DMUL R8, R8, UR6 ;  /* 0x0000000608087c28 */ /* 0x002fe20008000000 */
[----:B0-----:R-:W-:-:S06]  /*2620*/  IMAD.WIDE R20, R0, 0x8, R20 ;  /* 0x0000000800147825 */ /* 0x001fcc00078e0214 */
[----:B------:R0:W-:Y:S04]  /*2630*/  STG.E.64 desc[UR4][R20.64], R8 ;  /* 0x0000000814007986 */ /* 0x0001e8000c101b04 */
.L_x_925:
[----:B------:R-:W-:Y:S05]  /*2640*/  BSYNC.RECONVERGENT B0 ;  /* 0x0000000000007941 */ /* 0x000fea0003800200 */
.L_x_907:
[----:B------:R-:W-:Y:S04]  /*2650*/  STG.E.64 desc[UR4][R16.64], R12 ;  /* 0x0000000c10007986 */ /* 0x000fe8000c101b04 */
[----:B------:R-:W-:Y:S04]  /*2660*/  STG.E.64 desc[UR4][R16.64+0x8], R18 ;  /* 0x0000081210007986 */ /* 0x000fe8000c101b04 */
[----:B------:R-:W-:Y:S04]  /*2670*/  STG.E.64 desc[UR4][R16.64+0x10], R4 ;  /* 0x0000100410007986 */ /* 0x000fe8000c101b04 */
[----:B------:R-:W-:Y:S04]  /*2680*/  STG.E.64 desc[UR4][R16.64+0x18], R6 ;  /* 0x0000180610007986 */ /* 0x000fe8000c101b04 */
[----:B------:R-:W-:Y:S04]  /*2690*/  STG.E.64 desc[UR4][R16.64+0x28], R14 ;  /* 0x0000280e10007986 */ /* 0x000fe8000c101b04 */
[----:B------:R-:W-:Y:S01]  /*26a0*/  STG.E desc[UR4][R16.64+0x20], R2 ;  /* 0x0000200210007986 */ /* 0x000fe2000c101904 */
[----:B------:R-:W-:Y:S05]  /*26b0*/  EXIT ;  /* 0x000000000000794d */ /* 0x000fea0003800000 */
        .weak           $__internal_6_$__cuda_sm20_sqrt_rn_f32_slowpath
        .type           $__internal_6_$__cuda_sm20_sqrt_rn_f32_slowpath,@function
        .size           $__internal_6_$__cuda_sm20_sqrt_rn_f32_slowpath,($_Z6kmodesPdP17curandStateXORWOWii$__internal_accurate_pow - $__internal_6_$__cuda_sm20_sqrt_rn_f32_slowpath)
$__internal_6_$__cuda_sm20_sqrt_rn_f32_slowpath:
[----:B------:R-:W-:-:S13]  /*26c0*/  LOP3.LUT P0, RZ, R2, 0x7fffffff, RZ, 0xc0, !PT ;  /* 0x7fffffff02ff7812 */ /* 0x000fda000780c0ff */
[----:B------:R-:W-:Y:S01]  /*26d0*/  @!P0 IMAD.MOV.U32 R3, RZ, RZ, R2 ;  /* 0x000000ffff038224 */ /* 0x000fe200078e0002 */
[----:B------:R-:W-:Y:S06]  /*26e0*/  @!P0 BRA `(.L_x_936) ;  /* 0x0000000000408947 */ /* 0x000fec0003800000 */
[----:B------:R-:W-:-:S13]  /*26f0*/  FSETP.GEU.FTZ.AND P0, PT, R2, RZ, PT ;  /* 0x000000ff0200720b */ /* 0x000fda0003f1e000 */
[----:B------:R-:W-:Y:S01]  /*2700*/  @!P0 MOV R3, 0x7fffffff ;  /* 0x7fffffff00038802 */ /* 0x000fe20000000f00 */
[----:B------:R-:W-:Y:S06]  /*2710*/  @!P0 BRA `(.L_x_936) ;  /* 0x0000000000348947 */ /* 0x000fec0003800000 */
[----:B------:R-:W-:-:S13]  /*2720*/  FSETP.GTU.FTZ.AND P0, PT, |R2|, +INF , PT ;  /* 0x7f8000000200780b */ /* 0x000fda0003f1c200 */
[----:B------:R-:W-:Y:S01]  /*2730*/  @P0 FADD.FTZ R3, R2, 1 ;  /* 0x3f80000002030421 */ /* 0x000fe20000010000 */
[----:B------:R-:W-:Y:S06]  /*2740*/  @P0 BRA `(.L_x_936) ;  /* 0x0000000000280947 */ /* 0x000fec0003800000 */
[----:B------:R-:W-:-:S13]  /*2750*/  FSETP.NEU.FTZ.AND P0, PT, |R2|, +INF , PT ;  /* 0x7f8000000200780b */ /* 0x000fda0003f1d200 */
[----:B------:R-:W-:-:S04]  /*2760*/  @P0 FFMA R6, R2, 1.84467440737095516160e+19, RZ ;  /* 0x5f80000002060823 */ /* 0x000fc800000000ff */
[----:B------:R-:W0:Y:S02]  /*2770*/  @P0 MUFU.RSQ R3, R6 ;  /* 0x0000000600030308 */ /* 0x000e240000001400 */
[----:B0-----:R-:W-:Y:S01]  /*2780*/  @P0 FMUL.FTZ R13, R6, R3 ;  /* 0x00000003060d0220 */ /* 0x001fe20000410000 */
[----:B------:R-:W-:Y:S01]  /*2790*/  @P0 FMUL.FTZ R18, R3, 0.5 ;  /* 0x3f00000003120820 */ /* 0x000fe20000410000 */
[----:B------:R-:W-:Y:S02]  /*27a0*/  @!P0 IMAD.MOV.U32 R3, RZ, RZ, R2 ;  /* 0x000000ffff038224 */ /* 0x000fe400078e0002 */
[----:B------:R-:W-:-:S04]  /*27b0*/  @P0 FADD.FTZ R10, -R13, -RZ ;  /* 0x800000ff0d0a0221 */ /* 0x000fc80000010100 */
[----:B------:R-:W-:-:S04]  /*27c0*/  @P0 FFMA R10, R13, R10, R6 ;  /* 0x0000000a0d0a0223 */ /* 0x000fc80000000006 */
[----:B------:R-:W-:-:S04]  /*27d0*/  @P0 FFMA R10, R10, R18, R13 ;  /* 0x000000120a0a0223 */ /* 0x000fc8000000000d */
[----:B------:R-:W-:-:S07]  /*27e0*/  @P0 FMUL.FTZ R3, R10, 2.3283064365386962891e-10 ;  /* 0x2f8000000a030820 */ /* 0x000fce0000410000 */
.L_x_936:
[----:B------:R-:W-:Y:S01]  /*27f0*/  IMAD.MOV.U32 R6, RZ, RZ, R3 ;  /* 0x000000ffff067224 */ /* 0x000fe200078e0003 */
[----:B------:R-:W-:Y:S01]  /*2800*/  MOV R2, R19 ;  /* 0x0000001300027202 */ /* 0x000fe20000000f00 */
[----:B------:R-:W-:-:S04]  /*2810*/  IMAD.MOV.U32 R3, RZ, RZ, 0x0 ;  /* 0x00000000ff037424 */ /* 0x000fc800078e00ff */
[----:B------:R-:W-:Y:S05]  /*2820*/  RET.REL.NODEC R2 `(_Z6kmodesPdP17curandStateXORWOWii) ;  /* 0xffffffd402f47950 */ /* 0x000fea0003c3ffff */
        .type           $_Z6kmodesPdP17curandStateXORWOWii$__internal_accurate_pow,@function
        .size           $_Z6kmodesPdP17curandStateXORWOWii$__internal_accurate_pow,(.L_x_973 - $_Z6kmodesPdP17curandStateXORWOWii$__internal_accurate_pow)
$_Z6kmodesPdP17curandStateXORWOWii$__internal_accurate_pow:
[----:B------:R-:W-:Y:S01]  /*2830*/  ISETP.GT.U32.AND P1, PT, R37, 0xfffff, PT ;  /* 0x000fffff2500780c */ /* 0x000fe20003f24070 */
[--C-:B------:R-:W-:Y:S01]  /*2840*/  IMAD.MOV.U32 R21, RZ, RZ, R37.reuse ;  /* 0x000000ffff157224 */ /* 0x100fe200078e0025 */
[----:B------:R-:W-:Y:S01]  /*2850*/  MOV R24, 0x41ad3b5a ;  /* 0x41ad3b5a00187802 */ /* 0x000fe20000000f00 */
[----:B------:R-:W-:Y:S01]  /*2860*/  IMAD.MOV.U32 R25, RZ, RZ, 0x3ed0f5d2 ;  /* 0x3ed0f5d2ff197424 */ /* 0x000fe200078e00ff */
[----:B------:R-:W-:Y:S01]  /*2870*/  UMOV UR6, 0x7d2cafe2 ;  /* 0x7d2cafe200067882 */ /* 0x000fe20000000000 */
[----:B------:R-:W-:Y:S01]  /*2880*/  UMOV UR7, 0x3eb0f5ff ;  /* 0x3eb0f5ff00077882 */ /* 0x000fe20000000000 */
[----:B------:R-:W-:Y:S01]  /*2890*/  SHF.R.U32.HI R37, RZ, 0x14, R37 ;  /* 0x00000014ff257819 */ /* 0x000fe20000011625 */
[----:B------:R-:W-:Y:S01]  /*28a0*/  UMOV UR8, 0x3b39803f ;  /* 0x3b39803f00087882 */ /* 0x000fe20000000000 */
[----:B------:R-:W-:-:S05]  /*28b0*/  UMOV UR9, 0x3c7abc9e ;  /* 0x3c7abc9e00097882 */ /* 0x000fca0000000000 */
[----:B------:R-:W-:-:S10]  /*28c0*/  @!P1 DMUL R30, R20, 1.80143985094819840000e+16 ;  /* 0x43500000141e9828 */ /* 0x000fd40000000000 */
[----:B------:R-:W-:Y:S01]  /*28d0*/  @!P1 MOV R21, R31 ;  /* 0x0000001f00159202 */ /* 0x000fe20000000f00 */
[----:B------:R-:W-:Y:S01]  /*28e0*/  @!P1 IMAD.MOV.U32 R20, RZ, RZ, R30 ;  /* 0x000000ffff149224 */ /* 0x000fe200078e001e */
[----:B------:R-:W-:Y:S02]  /*28f0*/  @!P1 LEA.HI R37, R31, 0xffffffca, RZ, 0xc ;  /* 0xffffffca1f259811 */ /* 0x000fe400078f60ff */
[----:B------:R-:W-:Y:S01]  /*2900*/  LOP3.LUT R21, R21, 0x800fffff, RZ, 0xc0, !PT ;  /* 0x800fffff15157812 */ /* 0x000fe200078ec0ff */
[----:B------:R-:W-:Y:S02]  /*2910*/  IMAD.MOV.U32 R22, RZ, RZ, R20 ;  /* 0x000000ffff167224 */ /* 0x000fe400078e0014 */
[----:B------:R-:W-:Y:S01]  /*2920*/  IMAD.MOV.U32 R20, RZ, RZ, RZ ;  /* 0x000000ffff147224 */ /* 0x000fe200078e00ff */
[----:B------:R-:W-:-:S04]  /*2930*/  LOP3.LUT R23, R21, 0x3ff00000, RZ, 0xfc, !PT ;  /* 0x3ff0000015177812 */ /* 0x000fc800078efcff */
[----:B------:R-:W-:-:S13]  /*2940*/  ISETP.GE.U32.AND P2, PT, R23, 0x3ff6a09f, PT ;  /* 0x3ff6a09f1700780c */ /* 0x000fda0003f46070 */
[----:B------:R-:W-:-:S05]  /*2950*/  @P2 IADD3 R21, PT, PT, R23, -0x100000, RZ ;  /* 0xfff0000017152810 */ /* 0x000fca0007ffe0ff */
[----:B------:R-:W-:-:S06]  /*2960*/  @P2 IMAD.MOV.U32 R23, RZ, RZ, R21 ;  /* 0x000000ffff172224 */ /* 0x000fcc00078e0015 */
[C---:B------:R-:W-:Y:S02]  /*2970*/  DADD R28, R22.reuse, 1 ;  /* 0x3ff00000161c7429 */ /* 0x040fe40000000000 */
[----:B------:R-:W-:-:S04]  /*2980*/  DADD R22, R22, -1 ;  /* 0xbff0000016167429 */ /* 0x000fc80000000000 */
[----:B------:R-:W0:Y:S02]  /*2990*/  MUFU.RCP64H R21, R29 ;  /* 0x0000001d00157308 */ /* 0x000e240000001800 */
[----:B0-----:R-:W-:-:S08]  /*29a0*/  DFMA R26, -R28, R20, 1 ;  /* 0x3ff000001c1a742b */ /* 0x001fd00000000114 */
[----:B------:R-:W-:-:S08]  /*29b0*/  DFMA R26, R26, R26, R26 ;  /* 0x0000001a1a1a722b */ /* 0x000fd0000000001a */
[----:B------:R-:W-:-:S08]  /*29c0*/  DFMA R26, R20, R26, R20 ;  /* 0x0000001a141a722b */ /* 0x000fd00000000014 */
        /* <DEDUP_REMOVED lines=24> */
[----:B------:R-:W-:-:S03]  /*2b50*/  UMOV UR7, 0x3fb55555 ;  /* 0x3fb5555500077882 */ /* 0x000fc60000000000 */
[----:B------:R-:W-:Y:S01]  /*2b60*/  VIADD R31, R25, 0x100000 ;  /* 0x00100000191f7836 */ /* 0x000fe20000000000 */
[----:B------:R-:W-:Y:S02]  /*2b70*/  MOV R30, R24 ;  /* 0x00000018001e7202 */ /* 0x000fe40000000f00 */
[----:B------:R-:W-:-:S08]  /*2b80*/  DFMA R22, R32, R28, UR6 ;  /* 0x0000000620167e2b */ /* 0x000fd0000800001c */
[----:B------:R-:W-:Y:S01]  /*2b90*/  DADD R26, -R22, UR6 ;  /* 0x00000006161a7e29 */ /* 0x000fe20008000100 */
[----:B------:R-:W-:Y:S01]  /*2ba0*/  UMOV UR6, 0xb9e7b0 ;  /* 0x00b9e7b000067882 */ /* 0x000fe20000000000 */
[----:B------:R-:W-:-:S06]  /*2bb0*/  UMOV UR7, 0x3c46a4cb ;  /* 0x3c46a4cb00077882 */ /* 0x000fcc0000000000 */
[----:B------:R-:W-:Y:S02]  /*2bc0*/  DFMA R26, R32, R28, R26 ;  /* 0x0000001c201a722b */ /* 0x000fe4000000001a */
[----:B------:R-:W-:-:S06]  /*2bd0*/  DMUL R28, R20, R20 ;  /* 0x00000014141c7228 */ /* 0x000fcc0000000000 */
[----:B------:R-:W-:Y:S01]  /*2be0*/  DADD R26, R26, -UR6 ;  /* 0x800000061a1a7e29 */ /* 0x000fe20008000000 */
[----:B------:R-:W-:Y:S01]  /*2bf0*/  UMOV UR6, 0x80000000 ;  /* 0x8000000000067882 */ /* 0x000fe20000000000 */
[----:B------:R-:W-:Y:S01]  /*2c00*/  DFMA R32, R20, R20, -R28 ;  /* 0x000000141420722b */ /* 0x000fe2000000081c */
[----:B------:R-:W-:-:S07]  /*2c10*/  UMOV UR7, 0x43300000 ;  /* 0x4330000000077882 */ /* 0x000fce0000000000 */
[C---:B------:R-:W-:Y:S02]  /*2c20*/  DFMA R30, R20.reuse, R30, R32 ;  /* 0x0000001e141e722b */ /* 0x040fe40000000020 */
[----:B------:R-:W-:-:S08]  /*2c30*/  DMUL R32, R20, R28 ;  /* 0x0000001c14207228 */ /* 0x000fd00000000000 */
[----:B------:R-:W-:-:S08]  /*2c40*/  DFMA R34, R20, R28, -R32 ;  /* 0x0000001c1422722b */ /* 0x000fd00000000820 */
        /* <DEDUP_REMOVED lines=17> */
[----:B------:R-:W-:-:S05]  /*2d60*/  @P2 VIADD R26, R37, 0xfffffc02 ;  /* 0xfffffc02251a2836 */ /* 0x000fca0000000000 */
[----:B------:R-:W-:Y:S01]  /*2d70*/  DADD R28, R24, R20 ;  /* 0x00000000181c7229 */ /* 0x000fe20000000014 */
[----:B------:R-:W-:Y:S01]  /*2d80*/  HFMA2 R21, -RZ, RZ, 3.59375, 0 ;  /* 0x43300000ff157431 */ /* 0x000fe200000001ff */
[----:B------:R-:W-:-:S06]  /*2d90*/  LOP3.LUT R20, R26, 0x80000000, RZ, 0x3c, !PT ;  /* 0x800000001a147812 */ /* 0x000fcc00078e3cff */
[----:B------:R-:W-:Y:S02]  /*2da0*/  DADD R24, R22, R28 ;  /* 0x0000000016187229 */ /* 0x000fe4000000001c */
[----:B------:R-:W-:Y:S01]  /*2db0*/  DADD R20, R20, -UR6 ;  /* 0x8000000614147e29 */ /* 0x000fe20008000000 */
[----:B------:R-:W-:Y:S01]  /*2dc0*/  UMOV UR6, 0xfefa39ef ;  /* 0xfefa39ef00067882 */ /* 0x000fe20000000000 */
[----:B------:R-:W-:-:S04]  /*2dd0*/  UMOV UR7, 0x3fe62e42 ;  /* 0x3fe62e4200077882 */ /* 0x000fc80000000000 */
[--C-:B------:R-:W-:Y:S02]  /*2de0*/  DADD R30, R22, -R24.reuse ;  /* 0x00000000161e7229 */ /* 0x100fe40000000818 */
[----:B------:R-:W-:-:S06]  /*2df0*/  DFMA R26, R20, UR6, R24 ;  /* 0x00000006141a7c2b */ /* 0x000fcc0008000018 */
[----:B------:R-:W-:Y:S02]  /*2e00*/  DADD R30, R28, R30 ;  /* 0x000000001c1e7229 */ /* 0x000fe4000000001e */
[----:B------:R-:W-:Y:S01]  /*2e10*/  DFMA R22, R20, -UR6, R26 ;  /* 0x8000000614167c2b */ /* 0x000fe2000800001a */
[----:B------:R-:W-:Y:S02]  /*2e20*/  IMAD.MOV.U32 R29, RZ, RZ, R3 ;  /* 0x000000ffff1d7224 */ /* 0x000fe400078e0003 */
[----:B------:R-:W-:-:S03]  /*2e30*/  IMAD.MOV.U32 R28, RZ, RZ, R4 ;  /* 0x000000ffff1c7224 */ /* 0x000fc600078e0004 */
[C---:B------:R-:W-:Y:S02]  /*2e40*/  SHF.L.U32 R4, R29.reuse, 0x1, RZ ;  /* 0x000000011d047819 */ /* 0x040fe400000006ff */
[----:B------:R-:W-:Y:S01]  /*2e50*/  DADD R22, -R24, R22 ;  /* 0x0000000018167229 */ /* 0x000fe20000000116 */
[----:B------:R-:W-:Y:S02]  /*2e60*/  LOP3.LUT R3, R29, 0xff0fffff, RZ, 0xc0, !PT ;  /* 0xff0fffff1d037812 */ /* 0x000fe400078ec0ff */
[----:B------:R-:W-:-:S04]  /*2e70*/  ISETP.GT.U32.AND P1, PT, R4, -0x2000001, PT ;  /* 0xfdffffff0400780c */ /* 0x000fc80003f24070 */
[----:B------:R-:W-:Y:S01]  /*2e80*/  SEL R29, R3, R29, P1 ;  /* 0x0000001d031d7207 */ /* 0x000fe20000800000 */
[----:B------:R-:W-:-:S08]  /*2e90*/  DADD R22, R30, -R22 ;  /* 0x000000001e167229 */ /* 0x000fd00000000816 */
[----:B------:R-:W-:-:S08]  /*2ea0*/  DFMA R20, R20, UR8, R22 ;  /* 0x0000000814147c2b */ /* 0x000fd00008000016 */
[----:B------:R-:W-:-:S08]  /*2eb0*/  DADD R24, R26, R20 ;  /* 0x000000001a187229 */ /* 0x000fd00000000014 */
[----:B------:R-:W-:Y:S02]  /*2ec0*/  DADD R26, R26, -R24 ;  /* 0x000000001a1a7229 */ /* 0x000fe40000000818 */
[----:B------:R-:W-:-:S06]  /*2ed0*/  DMUL R22, R24, R28 ;  /* 0x0000001c18167228 */ /* 0x000fcc0000000000 */
[----:B------:R-:W-:Y:S02]  /*2ee0*/  DADD R26, R20, R26 ;  /* 0x00000000141a7229 */ /* 0x000fe4000000001a */
[----:B------:R-:W-:Y:S01]  /*2ef0*/  DFMA R24, R24, R28, -R22 ;  /* 0x0000001c1818722b */ /* 0x000fe20000000816 */
[----:B------:R-:W-:Y:S01]  /*2f00*/  IMAD.MOV.U32 R20, RZ, RZ, 0x652b82fe ;  /* 0x652b82feff147424 */ /* 0x000fe200078e00ff */
[----:B------:R-:W-:-:S06]  /*2f10*/  MOV R21, 0x3ff71547 ;  /* 0x3ff7154700157802 */ /* 0x000fcc0000000f00 */
[----:B------:R-:W-:-:S08]  /*2f20*/  DFMA R28, R26, R28, R24 ;  /* 0x0000001c1a1c722b */ /* 0x000fd00000000018 */
[----:B------:R-:W-:-:S08]  /*2f30*/  DADD R24, R22, R28 ;  /* 0x0000000016187229 */ /* 0x000fd0000000001c */
[----:B------:R-:W-:Y:S02]  /*2f40*/  DFMA R20, R24, R20, 6.75539944105574400000e+15 ;  /* 0x433800001814742b */ /* 0x000fe40000000014 */
[----:B------:R-:W-:Y:S01]  /*2f50*/  FSETP.GEU.AND P1, PT, |R25|, 4.1917929649353027344, PT ;  /* 0x4086232b1900780b */ /* 0x000fe20003f2e200 */
[----:B------:R-:W-:-:S05]  /*2f60*/  DADD R22, R22, -R24 ;  /* 0x0000000016167229 */ /* 0x000fca0000000818 */
[----:B------:R-:W-:-:S03]  /*2f70*/  DADD R26, R20, -6.75539944105574400000e+15 ;  /* 0xc3380000141a7429 */ /* 0x000fc60000000000 */
[----:B------:R-:W-:-:S05]  /*2f80*/  DADD R28, R28, R22 ;  /* 0x000000001c1c7229 */ /* 0x000fca0000000016 */
        /* <DEDUP_REMOVED lines=45> */
[----:B------:R-:W-:Y:S01]  /*3260*/  @!P2 LEA R27, R3, R27, 0x14 ;  /* 0x0000001b031ba211 */ /* 0x000fe200078ea0ff */
[----:B------:R-:W-:-:S05]  /*3270*/  @!P2 IMAD.IADD R20, R20, 0x1, -R3 ;  /* 0x000000011414a824 */ /* 0x000fca00078e0a03 */
[----:B------:R-:W-:Y:S01]  /*3280*/  @!P2 LEA R21, R20, 0x3ff00000, 0x14 ;  /* 0x3ff000001415a811 */ /* 0x000fe200078ea0ff */
[----:B------:R-:W-:-:S06]  /*3290*/  @!P2 IMAD.MOV.U32 R20, RZ, RZ, RZ ;  /* 0x000000ffff14a224 */ /* 0x000fcc00078e00ff */
[----:B------:R-:W-:-:S11]  /*32a0*/  @!P2 DMUL R22, R26, R20 ;  /* 0x000000141a16a228 */ /* 0x000fd60000000000 */
.L_x_937:
[----:B------:R-:W-:Y:S01]  /*32b0*/  DFMA R28, R28, R22, R22 ;  /* 0x000000161c1c722b */ /* 0x000fe20000000016 */
[----:B------:R-:W-:Y:S01]  /*32c0*/  MOV R37, 0x0 ;  /* 0x0000000000257802 */ /* 0x000fe20000000f00 */
[----:B------:R-:W-:-:S08]  /*32d0*/  DSETP.NEU.AND P1, PT, |R22|, +INF , PT ;  /* 0x7ff000001600742a */ /* 0x000fd00003f2d200 */
[----:B------:R-:W-:Y:S02]  /*32e0*/  FSEL R22, R22, R28, !P1 ;  /* 0x0000001c16167208 */ /* 0x000fe40004800000 */
[----:B------:R-:W-:Y:S01]  /*32f0*/  FSEL R23, R23, R29, !P1 ;  /* 0x0000001d17177208 */ /* 0x000fe20004800000 */
[----:B------:R-:W-:Y:S06]  /*3300*/  RET.REL.NODEC R36 `(_Z6kmodesPdP17curandStateXORWOWii) ;  /* 0xffffffcc243c7950 */ /* 0x000fec0003c3ffff */
.L_x_938:
        /* <DEDUP_REMOVED lines=15> */
.L_x_973:


//--------------------- .text._Z12setup_kmodesP17curandStateXORWOWm --------------------------
	.section	.text._Z12setup_kmodesP17curandStateXORWOWm,"ax",@progbits
	.align	128
        .global         _Z12setup_kmodesP17curandStateXORWOWm
        .type           _Z12setup_kmodesP17curandStateXORWOWm,@function
        .size           _Z12setup_kmodesP17curandStateXORWOWm,(.L_x_978 - _Z12setup_kmodesP17curandStateXORWOWm)
        .other          _Z12setup_kmodesP17curandStateXORWOWm,@"STO_CUDA_ENTRY STV_DEFAULT"
_Z12setup_kmodesP17curandStateXORWOWm:
.text._Z12setup_kmodesP17curandStateXORWOWm:
[----:B------:R-:W-:Y:S01]  /*0000*/  LDC R1, c[0x0][0x37c] ;  /* 0x0000df00ff017b82 */ /* 0x000fe20000000800 */
[----:B------:R-:W0:Y:S07]  /*0010*/  S2R R13, SR_TID.X ;  /* 0x00000000000d7919 */ /* 0x000e2e0000002100 */
[----:B------:R-:W1:Y:S01]  /*0020*/  LDC.64 R2, c[0x0][0x388] ;  /* 0x0000e200ff027b82 */ /* 0x000e620000000a00 */
[----:B------:R-:W2:Y:S01]  /*0030*/  LDCU.64 UR4, c[0x0][0x358] ;  /* 0x00006b00ff0477ac */ /* 0x000ea20008000a00 */
[----:B------:R-:W-:Y:S06]  /*0040*/  BSSY.RECONVERGENT B0, `(.L_x_939) ;  /* 0x00000e5000007945 */ /* 0x000fec0003800200 */
[----:B------:R-:W0:Y:S08]  /*0050*/  S2UR UR6, SR_CTAID.X ;  /* 0x00000000000679c3 */ /* 0x000e300000002500 */
[----:B------:R-:W0:Y:S08]  /*0060*/  LDC R4, c[0x0][0x360] ;  /* 0x0000d800ff047b82 */ /* 0x000e300000000800 */
[----:B------:R-:W3:Y:S01]  /*0070*/  LDC.64 R6, c[0x0][0x380] ;  /* 0x0000e000ff067b82 */ /* 0x000ee20000000a00 */
[----:B-1----:R-:W-:-:S02]  /*0080*/  LOP3.LUT R0, R2, 0xaad26b49, RZ, 0x3c, !PT ;  /* 0xaad26b4902007812 */ /* 0x002fc400078e3cff */
[----:B------:R-:W-:-:S03]  /*0090*/  LOP3.LUT R2, R3, 0xf7dcefdd, RZ, 0x3c, !PT ;  /* 0xf7dcefdd03027812 */ /* 0x000fc600078e3cff */
[----:B------:R-:W-:Y:S02]  /*00a0*/  IMAD R0, R0, 0x4182bed5, RZ ;  /* 0x4182bed500007824 */ /* 0x000fe400078e02ff */
[----:B------:R-:W-:Y:S02]  /*00b0*/  IMAD R3, R2, -0x658354e5, RZ ;  /* 0x9a7cab1b02037824 */ /* 0x000fe400078e02ff */
[C---:B------:R-:W-:Y:S01]  /*00c0*/  VIADD R5, R0.reuse, 0x75bcd15 ;  /* 0x075bcd1500057836 */ /* 0x040fe20000000000 */
[C---:B------:R-:W-:Y:S01]  /*00d0*/  LOP3.LUT R8, R0.reuse, 0x159a55e5, RZ, 0x3c, !PT ;  /* 0x159a55e500087812 */ /* 0x040fe200078e3cff */
[----:B------:R-:W-:Y:S01]  /*00e0*/  VIADD R11, R0, 0x583f19 ;  /* 0x00583f19000b7836 */ /* 0x000fe20000000000 */
[C---:B------:R-:W-:Y:S01]  /*00f0*/  LOP3.LUT R10, R3.reuse, 0x5491333, RZ, 0x3c, !PT ;  /* 0x05491333030a7812 */ /* 0x040fe200078e3cff */
[----:B------:R-:W-:Y:S02]  /*0100*/  VIADD R9, R3, 0x1f123bb5 ;  /* 0x1f123bb503097836 */ /* 0x000fe40000000000 */
[----:B0-----:R-:W-:Y:S01]  /*0110*/  IMAD R13, R4, UR6, R13 ;  /* 0x00000006040d7c24 */ /* 0x001fe2000f8e020d */
[----:B------:R-:W-:-:S04]  /*0120*/  IADD3 R4, PT, PT, R0, 0x64f0c9, R3 ;  /* 0x0064f0c900047810 */ /* 0x000fc80007ffe003 */
[C---:B------:R-:W-:Y:S01]  /*0130*/  ISETP.NE.AND P0, PT, R13.reuse, RZ, PT ;  /* 0x000000ff0d00720c */ /* 0x040fe20003f05270 */
[----:B---3--:R-:W-:-:S05]  /*0140*/  IMAD.WIDE R6, R13, 0x30, R6 ;  /* 0x000000300d067825 */ /* 0x008fca00078e0206 */
[----:B--2---:R0:W-:Y:S04]  /*0150*/  STG.E.64 desc[UR4][R6.64], R4 ;  /* 0x0000000406007986 */ /* 0x0041e8000c101b04 */
[----:B------:R0:W-:Y:S04]  /*0160*/  STG.E.64 desc[UR4][R6.64+0x8], R8 ;  /* 0x0000080806007986 */ /* 0x0001e8000c101b04 */
[----:B------:R0:W-:Y:S01]  /*0170*/  STG.E.64 desc[UR4][R6.64+0x10], R10 ;  /* 0x0000100a06007986 */ /* 0x0001e2000c101b04 */
[----:B------:R-:W-:Y:S05]  /*0180*/  @!P0 BRA `(.L_x_940) ;  /* 0x0000000c00408947 */ /* 0x000fea0003800000 */
[----:B------:R-:W-:Y:S01]  /*0190*/  SHF.R.S32.HI R0, RZ, 0x1f, R13 ;  /* 0x0000001fff007819 */ /* 0x000fe2000001140d */
[----:B------:R-:W-:-:S07]  /*01a0*/  IMAD.MOV.U32 R12, RZ, RZ, RZ ;  /* 0x000000ffff0c7224 */ /* 0x000fce00078e00ff */
.L_x_946:
[----:B-1----:R-:W-:Y:S01]  /*01b0*/  LOP3.LUT R2, R13, 0x3, RZ, 0xc0, !PT ;  /* 0x000000030d027812 */ /* 0x002fe200078ec0ff */
[----:B------:R-:W-:Y:S03]  /*01c0*/  BSSY.RECONVERGENT B1, `(.L_x_941) ;  /* 0x00000c6000017945 */ /* 0x000fe60003800200 */
[----:B------:R-:W-:-:S04]  /*01d0*/  ISETP.NE.U32.AND P0, PT, R2, RZ, PT ;  /* 0x000000ff0200720c */ /* 0x000fc80003f05070 */
[----:B------:R-:W-:-:S13]  /*01e0*/  ISETP.NE.AND.EX P0, PT, RZ, RZ, PT, P0 ;  /* 0x000000ffff00720c */ /* 0x000fda0003f05300 */
[----:B------:R-:W-:Y:S05]  /*01f0*/  @!P0 BRA `(.L_x_942) ;  /* 0x0000000c00088947 */ /* 0x000fea0003800000 */
[----:B0-----:R-:W0:Y:S01]  /*0200*/  LDC.64 R8, c[0x4][RZ] ;  /* 0x01000000ff087b82 */ /* 0x001e220000000a00 */
[----:B------:R-:W-:Y:S02]  /*0210*/  IMAD.MOV.U32 R14, RZ, RZ, RZ ;  /* 0x000000ffff0e7224 */ /* 0x000fe400078e00ff */
[----:B0-----:R-:W-:-:S07]  /*0220*/  IMAD.WIDE.U32 R8, R12, 0xc80, R8 ;  /* 0x00000c800c087825 */ /* 0x001fce00078e0008 */
.L_x_945:
[----:B-1----:R-:W-:Y:S01]  /*0230*/  IMAD.MOV.U32 R15, RZ, RZ, RZ ;  /* 0x000000ffff0f7224 */ /* 0x002fe200078e00ff */
[----:B------:R-:W-:Y:S01]  /*0240*/  CS2R R2, SRZ ;  /* 0x0000000000027805 */ /* 0x000fe2000001ff00 */
[----:B------:R-:W-:Y:S01]  /*0250*/  IMAD.MOV.U32 R17, RZ, RZ, RZ ;  /* 0x000000ffff117224 */ /* 0x000fe200078e00ff */
[----:B------:R-:W-:-:S07]  /*0260*/  CS2R R4, SRZ ;  /* 0x0000000000047805 */ /* 0x000fce000001ff00 */
.L_x_944:
[----:B------:R-:W-:-:S05]  /*0270*/  IMAD.WIDE.U32 R10, R17, 0x4, R6 ;  /* 0x00000004110a7825 */ /* 0x000fca00078e0006 */
[----:B------:R0:W5:Y:S01]  /*0280*/  LDG.E R16, desc[UR4][R10.64+0x4] ;  /* 0x000004040a107981 */ /* 0x000162000c1e1900 */
[----:B------:R-:W-:-:S07]  /*0290*/  IMAD.MOV.U32 R19, RZ, RZ, RZ ;  /* 0x000000ffff137224 */ /* 0x000fce00078e00ff */
.L_x_943:
[----:B-----5:R-:W-:Y:S01]  /*02a0*/  SHF.R.U32.HI R24, RZ, R19, R16 ;  /* 0x00000013ff187219 */ /* 0x020fe20000011610 */
[----:B0-----:R-:W-:-:S03]  /*02b0*/  IMAD.SHL.U32 R10, R17, 0x20, RZ ;  /* 0x00000020110a7824 */ /* 0x001fc600078e00ff */
[----:B------:R-:W-:Y:S01]  /*02c0*/  LOP3.LUT R11, R24, 0x1, RZ, 0xc0, !PT ;  /* 0x00000001180b7812 */ /* 0x000fe200078ec0ff */
[----:B------:R-:W-:-:S03]  /*02d0*/  IMAD.IADD R10, R10, 0x1, R19 ;  /* 0x000000010a0a7824 */ /* 0x000fc600078e0213 */
[----:B------:R-:W-:Y:S01]  /*02e0*/  ISETP.NE.U32.AND P0, PT, R11, 0x1, PT ;  /* 0x000000010b00780c */ /* 0x000fe20003f05070 */
[----:B------:R-:W-:-:S03]  /*02f0*/  IMAD R11, R10, 0x5, RZ ;  /* 0x000000050a0b7824 */ /* 0x000fc600078e02ff */
[----:B------:R-:W-:Y:S01]  /*0300*/  R2P PR, R24, 0x7e ;  /* 0x0000007e18007804 */ /* 0x000fe20000000000 */
[----:B------:R-:W-:-:S08]  /*0310*/  IMAD.WIDE.U32 R10, R11, 0x4, R8 ;  /* 0x000000040b0a7825 */ /* 0x000fd000078e0008 */
[----:B------:R-:W2:Y:S04]  /*0320*/  @!P0 LDG.E R18, desc[UR4][R10.64] ;  /* 0x000000040a128981 */ /* 0x000ea8000c1e1900 */
[----:B------:R-:W3:Y:S04]  /*0330*/  @!P0 LDG.E R20, desc[UR4][R10.64+0x10] ;  /* 0x000010040a148981 */ /* 0x000ee8000c1e1900 */
[----:B------:R-:W4:Y:S04]  /*0340*/  @P1 LDG.E R22, desc[UR4][R10.64+0x14] ;  /* 0x000014040a161981 */ /* 0x000f28000c1e1900 */
[----:B------:R-:W4:Y:S04]  /*0350*/  @P2 LDG.E R26, desc[UR4][R10.64+0x28] ;  /* 0x000028040a1a2981 */ /* 0x000f28000c1e1900 */
[----:B------:R-:W4:Y:S04]  /*0360*/  @!P0 LDG.E R21, desc[UR4][R10.64+0x4] ;  /* 0x000004040a158981 */ /* 0x000f28000c1e1900 */
[----:B------:R-:W4:Y:S04]  /*0370*/  @!P0 LDG.E R23, desc[UR4][R10.64+0xc] ;  /* 0x00000c040a178981 */ /* 0x000f28000c1e1900 */
[----:B------:R-:W4:Y:S04]  /*0380*/  @P1 LDG.E R25, desc[UR4][R10.64+0x18] ;  /* 0x000018040a191981 */ /* 0x000f28000c1e1900 */
[----:B------:R-:W4:Y:S04]  /*0390*/  @P3 LDG.E R28, desc[UR4][R10.64+0x3c] ;  /* 0x00003c040a1c3981 */ /* 0x000f28000c1e1900 */
[----:B------:R-:W4:Y:S01]  /*03a0*/  @P6 LDG.E R27, desc[UR4][R10.64+0x7c] ;  /* 0x00007c040a1b6981 */ /* 0x000f22000c1e1900 */
[----:B--2---:R-:W-:-:S03]  /*03b0*/  @!P0 LOP3.LUT R15, R15, R18, RZ, 0x3c, !PT ;  /* 0x000000120f0f8212 */ /* 0x004fc600078e3cff */
[----:B------:R-:W2:Y:S01]  /*03c0*/  @!P0 LDG.E R18, desc[UR4][R10.64+0x8] ;  /* 0x000008040a128981 */ /* 0x000ea2000c1e1900 */
[----:B---3--:R-:W-:-:S03]  /*03d0*/  @!P0 LOP3.LUT R3, R3, R20, RZ, 0x3c, !PT ;  /* 0x0000001403038212 */ /* 0x008fc600078e3cff */
[----:B------:R-:W3:Y:S01]  /*03e0*/  @P1 LDG.E R20, desc[UR4][R10.64+0x24] ;  /* 0x000024040a141981 */ /* 0x000ee2000c1e1900 */
[----:B----4-:R-:W-:-:S03]  /*03f0*/  @P1 LOP3.LUT R15, R15, R22, RZ, 0x3c, !PT ;  /* 0x000000160f0f1212 */ /* 0x010fc600078e3cff */
[----:B------:R-:W4:Y:S01]  /*0400*/  @P2 LDG.E R22, desc[UR4][R10.64+0x38] ;  /* 0x000038040a162981 */ /* 0x000f22000c1e1900 */
[----:B------:R-:W-:-:S03]  /*0410*/  @P2 LOP3.LUT R15, R15, R26, RZ, 0x3c, !PT ;  /* 0x0000001a0f0f2212 */ /* 0x000fc600078e3cff */
[----:B------:R-:W4:Y:S01]  /*0420*/  @P4 LDG.E R26, desc[UR4][R10.64+0x50] ;  /* 0x000050040a1a4981 */ /* 0x000f22000c1e1900 */
[----:B------:R-:W-:-:S03]  /*0430*/  @!P0 LOP3.LUT R4, R4, R21, RZ, 0x3c, !PT ;  /* 0x0000001504048212 */ /* 0x000fc600078e3cff */
[----:B------:R-:W4:Y:S01]  /*0440*/  @P1 LDG.E R21, desc[UR4][R10.64+0x20] ;  /* 0x000020040a151981 */ /* 0x000f22000c1e1900 */
[----:B------:R-:W-:-:S03]  /*0450*/  @!P0 LOP3.LUT R2, R2, R23, RZ, 0x3c, !PT ;  /* 0x0000001702028212 */ /* 0x000fc600078e3cff */
[----:B------:R-:W4:Y:S01]  /*0460*/  @P2 LDG.E R23, desc[UR4][R10.64+0x2c] ;  /* 0x00002c040a172981 */ /* 0x000f22000c1e1900 */
[----:B------:R-:W-:-:S03]  /*0470*/  @P1 LOP3.LUT R4, R4, R25, RZ, 0x3c, !PT ;  /* 0x0000001904041212 */ /* 0x000fc600078e3cff */
[----:B------:R-:W4:Y:S01]  /*0480*/  @P2 LDG.E R25, desc[UR4][R10.64+0x34] ;  /* 0x000034040a192981 */ /* 0x000f22000c1e1900 */
[----:B--2---:R-:W-:-:S03]  /*0490*/  @!P0 LOP3.LUT R5, R5, R18, RZ, 0x3c, !PT ;  /* 0x0000001205058212 */ /* 0x004fc600078e3cff */
[----:B------:R-:W2:Y:S01]  /*04a0*/  @P1 LDG.E R18, desc[UR4][R10.64+0x1c] ;  /* 0x00001c040a121981 */ /* 0x000ea2000c1e1900 */
[----:B---3--:R-:W-:-:S03]  /*04b0*/  @P1 LOP3.LUT R3, R3, R20, RZ, 0x3c, !PT ;  /* 0x0000001403031212 */ /* 0x008fc600078e3cff */
[----:B------:R-:W3:Y:S01]  /*04c0*/  @P2 LDG.E R20, desc[UR4][R10.64+0x30] ;  /* 0x000030040a142981 */ /* 0x000ee2000c1e1900 */
[----:B----4-:R-:W-:-:S03]  /*04d0*/  @P2 LOP3.LUT R3, R3, R22, RZ, 0x3c, !PT ;  /* 0x0000001603032212 */ /* 0x010fc600078e3cff */
[----:B------:R-:W4:Y:S01]  /*04e0*/  @P3 LDG.E R22, desc[UR4][R10.64+0x4c] ;  /* 0x00004c040a163981 */ /* 0x000f22000c1e1900 */
[----:B------:R-:W-:-:S04]  /*04f0*/  @P3 LOP3.LUT R15, R15, R28, RZ, 0x3c, !PT ;  /* 0x0000001c0f0f3212 */ /* 0x000fc800078e3cff */
[----:B------:R-:W-:Y:S02]  /*0500*/  @P4 LOP3.LUT R15, R15, R26, RZ, 0x3c, !PT ;  /* 0x0000001a0f0f4212 */ /* 0x000fe400078e3cff */
[----:B------:R-:W-:Y:S01]  /*0510*/  @P1 LOP3.LUT R2, R2, R21, RZ, 0x3c, !PT ;  /* 0x0000001502021212 */ /* 0x000fe200078e3cff */
[----:B------:R-:W4:Y:S04]  /*0520*/  @P5 LDG.E R26, desc[UR4][R10.64+0x64] ;  /* 0x000064040a1a5981 */ /* 0x000f28000c1e1900 */
[----:B------:R-:W4:Y:S01]  /*0530*/  @P3 LDG.E R21, desc[UR4][R10.64+0x40] ;  /* 0x000040040a153981 */ /* 0x000f22000c1e1900 */
[----:B------:R-:W-:Y:S02]  /*0540*/  @P2 LOP3.LUT R4, R4, R23, RZ, 0x3c, !PT ;  /* 0x0000001704042212 */ /* 0x000fe400078e3cff */
[----:B------:R-:W-:Y:S01]  /*0550*/  @P2 LOP3.LUT R2, R2, R25, RZ, 0x3c, !PT ;  /* 0x0000001902022212 */ /* 0x000fe200078e3cff */
[----:B------:R-:W4:Y:S04]  /*0560*/  @P3 LDG.E R23, desc[UR4][R10.64+0x48] ;  /* 0x000048040a173981 */ /* 0x000f28000c1e1900 */
[----:B------:R-:W4:Y:S01]  /*0570*/  @P4 LDG.E R25, desc[UR4][R10.64+0x54] ;  /* 0x000054040a194981 */ /* 0x000f22000c1e1900 */
[----:B--2---:R-:W-:-:S03]  /*0580*/  @P1 LOP3.LUT R5, R5, R18, RZ, 0x3c, !PT ;  /* 0x0000001205051212 */ /* 0x004fc600078e3cff */
[----:B------:R-:W2:Y:S01]  /*0590*/  @P3 LDG.E R18, desc[UR4][R10.64+0x44] ;  /* 0x000044040a123981 */ /* 0x000ea2000c1e1900 */
[----:B---3--:R-:W-:-:S03]  /*05a0*/  @P2 LOP3.LUT R5, R5, R20, RZ, 0x3c, !PT ;  /* 0x0000001405052212 */ /* 0x008fc600078e3cff */
[----:B------:R-:W3:Y:S01]  /*05b0*/  @P4 LDG.E R20, desc[UR4][R10.64+0x58] ;  /* 0x000058040a144981 */ /* 0x000ee2000c1e1900 */
[----:B----4-:R-:W-:-:S03]  /*05c0*/  @P3 LOP3.LUT R3, R3, R22, RZ, 0x3c, !PT ;  /* 0x0000001603033212 */ /* 0x010fc600078e3cff */
[----:B------:R-:W4:Y:S01]  /*05d0*/  @P4 LDG.E R22, desc[UR4][R10.64+0x60] ;  /* 0x000060040a164981 */ /* 0x000f22000c1e1900 */
[----:B------:R-:W-:Y:S02]  /*05e0*/  LOP3.LUT P0, RZ, R24, 0x80, RZ, 0xc0, !PT ;  /* 0x0000008018ff7812 */ /* 0x000fe4000780c0ff */
[----:B------:R-:W-:Y:S02]  /*05f0*/  @P5 LOP3.LUT R15, R15, R26, RZ, 0x3c, !PT ;  /* 0x0000001a0f0f5212 */ /* 0x000fe400078e3cff */
[----:B------:R-:W4:Y:S01]  /*0600*/  @P6 LDG.E R26, desc[UR4][R10.64+0x78] ;  /* 0x000078040a1a6981 */ /* 0x000f22000c1e1900 */
[----:B------:R-:W-:-:S03]  /*0610*/  @P3 LOP3.LUT R4, R4, R21, RZ, 0x3c, !PT ;  /* 0x0000001504043212 */ /* 0x000fc600078e3cff */
[----:B------:R-:W4:Y:S01]  /*0620*/  @P4 LDG.E R21, desc[UR4][R10.64+0x5c] ;  /* 0x00005c040a154981 */ /* 0x000f22000c1e1900 */
[----:B------:R-:W-:-:S03]  /*0630*/  @P3 LOP3.LUT R2, R2, R23, RZ, 0x3c, !PT ;  /* 0x0000001702023212 */ /* 0x000fc600078e3cff */
[----:B------:R-:W4:Y:S01]  /*0640*/  @P5 LDG.E R23, desc[UR4][R10.64+0x68] ;  /* 0x000068040a175981 */ /* 0x000f22000c1e1900 */
[----:B------:R-:W-:-:S03]  /*0650*/  @P4 LOP3.LUT R4, R4, R25, RZ, 0x3c, !PT ;  /* 0x0000001904044212 */ /* 0x000fc600078e3cff */
[----:B------:R-:W4:Y:S01]  /*0660*/  @P5 LDG.E R25, desc[UR4][R10.64+0x70] ;  /* 0x000070040a195981 */ /* 0x000f22000c1e1900 */
[----:B--2---:R-:W-:-:S03]  /*0670*/  @P3 LOP3.LUT R5, R5, R18, RZ, 0x3c, !PT ;  /* 0x0000001205053212 */ /* 0x004fc600078e3cff */
[----:B------:R-:W2:Y:S01]  /*0680*/  @P5 LDG.E R18, desc[UR4][R10.64+0x6c] ;  /* 0x00006c040a125981 */ /* 0x000ea2000c1e1900 */
[----:B---3--:R-:W-:-:S03]  /*0690*/  @P4 LOP3.LUT R5, R5, R20, RZ, 0x3c, !PT ;  /* 0x0000001405054212 */ /* 0x008fc600078e3cff */
[----:B------:R-:W3:Y:S01]  /*06a0*/  @P5 LDG.E R20, desc[UR4][R10.64+0x74] ;  /* 0x000074040a145981 */ /* 0x000ee2000c1e1900 */
[----:B----4-:R-:W-:-:S03]  /*06b0*/  @P4 LOP3.LUT R3, R3, R22, RZ, 0x3c, !PT ;  /* 0x0000001603034212 */ /* 0x010fc600078e3cff */
[----:B------:R-:W4:Y:S01]  /*06c0*/  @P0 LDG.E R22, desc[UR4][R10.64+0x8c] ;  /* 0x00008c040a160981 */ /* 0x000f22000c1e1900 */
[----:B------:R-:W-:-:S03]  /*06d0*/  @P6 LOP3.LUT R15, R15, R26, RZ, 0x3c, !PT ;  /* 0x0000001a0f0f6212 */ /* 0x000fc600078e3cff */
        /* <DEDUP_REMOVED lines=13> */
[----:B------:R-:W-:Y:S02]  /*07b0*/  @P6 LOP3.LUT R4, R4, R27, RZ, 0x3c, !PT ;  /* 0x0000001b04046212 */ /* 0x000fe400078e3cff */
[----:B------:R-:W-:Y:S02]  /*07c0*/  @P6 LOP3.LUT R2, R2, R21, RZ, 0x3c, !PT ;  /* 0x0000001502026212 */ /* 0x000fe400078e3cff */
[----:B------:R-:W-:Y:S02]  /*07d0*/  @P0 LOP3.LUT R4, R4, R23, RZ, 0x3c, !PT ;  /* 0x0000001704040212 */ /* 0x000fe400078e3cff */
[----:B------:R-:W-:Y:S02]  /*07e0*/  @P0 LOP3.LUT R2, R2, R25, RZ, 0x3c, !PT ;  /* 0x0000001902020212 */ /* 0x000fe400078e3cff */
[----:B--2---:R-:W-:Y:S02]  /*07f0*/  @P6 LOP3.LUT R5, R5, R18, RZ, 0x3c, !PT ;  /* 0x0000001205056212 */ /* 0x004fe400078e3cff */
[----:B---3--:R-:W-:-:S02]  /*0800*/  @P6 LOP3.LUT R3, R3, R20, RZ, 0x3c, !PT ;  /* 0x0000001403036212 */ /* 0x008fc400078e3cff */
[----:B----4-:R-:W-:Y:S02]  /*0810*/  @P0 LOP3.LUT R5, R5, R22, RZ, 0x3c, !PT ;  /* 0x0000001605050212 */ /* 0x010fe400078e3cff */
[----:B------:R-:W-:Y:S02]  /*0820*/  @P0 LOP3.LUT R3, R3, R26, RZ, 0x3c, !PT ;  /* 0x0000001a03030212 */ /* 0x000fe400078e3cff */
[----:B------:R-:W-:-:S13]  /*0830*/  R2P PR, R24.B1, 0x7f ;  /* 0x0000007f18007804 */ /* 0x000fda0000001000 */
[----:B------:R-:W2:Y:S04]  /*0840*/  @P0 LDG.E R18, desc[UR4][R10.64+0xa0] ;  /* 0x0000a0040a120981 */ /* 0x000ea8000c1e1900 */
[----:B------:R-:W3:Y:S04]  /*0850*/  @P1 LDG.E R22, desc[UR4][R10.64+0xb4] ;  /* 0x0000b4040a161981 */ /* 0x000ee8000c1e1900 */
[----:B------:R-:W4:Y:S04]  /*0860*/  @P2 LDG.E R26, desc[UR4][R10.64+0xc8] ;  /* 0x0000c8040a1a2981 */ /* 0x000f28000c1e1900 */
[----:B------:R-:W4:Y:S04]  /*0870*/  @P3 LDG.E R28, desc[UR4][R10.64+0xdc] ;  /* 0x0000dc040a1c3981 */ /* 0x000f28000c1e1900 */
[----:B------:R-:W4:Y:S04]  /*0880*/  @P0 LDG.E R23, desc[UR4][R10.64+0xa4] ;  /* 0x0000a4040a170981 */ /* 0x000f28000c1e1900 */
[----:B------:R-:W4:Y:S04]  /*0890*/  @P0 LDG.E R20, desc[UR4][R10.64+0xa8] ;  /* 0x0000a8040a140981 */ /* 0x000f28000c1e1900 */
[----:B------:R-:W4:Y:S04]  /*08a0*/  @P4 LDG.E R25, desc[UR4][R10.64+0xf0] ;  /* 0x0000f0040a194981 */ /* 0x000f28000c1e1900 */
        /* <DEDUP_REMOVED lines=21> */
[----:B------:R-:W-:Y:S02]  /*0a00*/  LOP3.LUT P0, RZ, R24, 0x8000, RZ, 0xc0, !PT ;  /* 0x0000800018ff7812 */ /* 0x000fe4000780c0ff */
[----:B----4-:R-:W-:Y:S01]  /*0a10*/  @P5 LOP3.LUT R15, R15, R26, RZ, 0x3c, !PT ;  /* 0x0000001a0f0f5212 */ /* 0x010fe200078e3cff */
[----:B------:R-:W4:Y:S04]  /*0a20*/  @P3 LDG.E R24, desc[UR4][R10.64+0xe4] ;  /* 0x0000e4040a183981 */ /* 0x000f28000c1e1900 */
[----:B------:R-:W2:Y:S01]  /*0a30*/  @P6 LDG.E R26, desc[UR4][R10.64+0x118] ;  /* 0x000118040a1a6981 */ /* 0x000ea2000c1e1900 */
        /* <DEDUP_REMOVED lines=8> */
[----:B---3--:R-:W-:-:S03]  /*0ac0*/  @P2 LOP3.LUT R3, R3, R22, RZ, 0x3c, !PT ;  /* 0x0000001603032212 */ /* 0x008fc600078e3cff */
[----:B------:R-:W3:Y:S01]  /*0ad0*/  @P4 LDG.E R22, desc[UR4][R10.64+0x100] ;  /* 0x000100040a164981 */ /* 0x000ee2000c1e1900 */
[----:B--2---:R-:W-:-:S03]  /*0ae0*/  @P6 LOP3.LUT R15, R15, R26, RZ, 0x3c, !PT ;  /* 0x0000001a0f0f6212 */ /* 0x004fc600078e3cff */
[----:B------:R-:W2:Y:S01]  /*0af0*/  @P0 LDG.E R26, desc[UR4][R10.64+0x12c] ;  /* 0x00012c040a1a0981 */ /* 0x000ea2000c1e1900 */
[----:B----4-:R-:W-:-:S03]  /*0b00*/  @P2 LOP3.LUT R2, R2, R23, RZ, 0x3c, !PT ;  /* 0x0000001702022212 */ /* 0x010fc600078e3cff */
[----:B------:R-:W4:Y:S01]  /*0b10*/  @P4 LDG.E R23, desc[UR4][R10.64+0xfc] ;  /* 0x0000fc040a174981 */ /* 0x000f22000c1e1900 */
[----:B------:R-:W-:-:S03]  /*0b20*/  @P2 LOP3.LUT R5, R5, R20, RZ, 0x3c, !PT ;  /* 0x0000001405052212 */ /* 0x000fc600078e3cff */
[----:B------:R-:W4:Y:S01]  /*0b30*/  @P4 LDG.E R20, desc[UR4][R10.64+0xf8] ;  /* 0x0000f8040a144981 */ /* 0x000f22000c1e1900 */
[----:B------:R-:W-:Y:S02]  /*0b40*/  @P3 LOP3.LUT R2, R2, R27, RZ, 0x3c, !PT ;  /* 0x0000001b02023212 */ /* 0x000fe400078e3cff */
[----:B------:R-:W-:Y:S01]  /*0b50*/  @P3 LOP3.LUT R4, R4, R25, RZ, 0x3c, !PT ;  /* 0x0000001904043212 */ /* 0x000fe200078e3cff */
[----:B------:R-:W4:Y:S01]  /*0b60*/  @P5 LDG.E R27, desc[UR4][R10.64+0x110] ;  /* 0x000110040a1b5981 */ /* 0x000f22000c1e1900 */
[----:B------:R-:W-:-:S03]  /*0b70*/  @P3 LOP3.LUT R5, R5, R24, RZ, 0x3c, !PT ;  /* 0x0000001805053212 */ /* 0x000fc600078e3cff */
[----:B------:R-:W4:Y:S04]  /*0b80*/  @P5 LDG.E R25, desc[UR4][R10.64+0x108] ;  /* 0x000108040a195981 */ /* 0x000f28000c1e1900 */
        /* <DEDUP_REMOVED lines=19> */
[----:B------:R-:W-:-:S05]  /*0cc0*/  VIADD R19, R19, 0x10 ;  /* 0x0000001013137836 */ /* 0x000fca0000000000 */
[----:B------:R-:W-:Y:S02]  /*0cd0*/  ISETP.NE.AND P1, PT, R19, 0x20, PT ;  /* 0x000000201300780c */ /* 0x000fe40003f25270 */
[----:B------:R-:W-:Y:S02]  /*0ce0*/  @P5 LOP3.LUT R3, R3, R18, RZ, 0x3c, !PT ;  /* 0x0000001203035212 */ /* 0x000fe400078e3cff */
[----:B------:R-:W-:Y:S02]  /*0cf0*/  @P6 LOP3.LUT R4, R4, R21, RZ, 0x3c, !PT ;  /* 0x0000001504046212 */ /* 0x000fe400078e3cff */
[----:B---3--:R-:W-:-:S04]  /*0d00*/  @P6 LOP3.LUT R3, R3, R22, RZ, 0x3c, !PT ;  /* 0x0000001603036212 */ /* 0x008fc800078e3cff */
[----:B--2---:R-:W-:Y:S02]  /*0d10*/  @P0 LOP3.LUT R3, R3, R26, RZ, 0x3c, !PT ;  /* 0x0000001a03030212 */ /* 0x004fe400078e3cff */
[----:B----4-:R-:W-:Y:S02]  /*0d20*/  @P6 LOP3.LUT R2, R2, R23, RZ, 0x3c, !PT ;  /* 0x0000001702026212 */ /* 0x010fe400078e3cff */
[----:B------:R-:W-:Y:S02]  /*0d30*/  @P6 LOP3.LUT R5, R5, R20, RZ, 0x3c, !PT ;  /* 0x0000001405056212 */ /* 0x000fe400078e3cff */
[----:B------:R-:W-:Y:S02]  /*0d40*/  @P0 LOP3.LUT R2, R2, R27, RZ, 0x3c, !PT ;  /* 0x0000001b02020212 */ /* 0x000fe400078e3cff */
[----:B------:R-:W-:Y:S02]  /*0d50*/  @P0 LOP3.LUT R4, R4, R25, RZ, 0x3c, !PT ;  /* 0x0000001904040212 */ /* 0x000fe400078e3cff */
[----:B------:R-:W-:Y:S01]  /*0d60*/  @P0 LOP3.LUT R5, R5, R24, RZ, 0x3c, !PT ;  /* 0x0000001805050212 */ /* 0x000fe200078e3cff */
[----:B------:R-:W-:Y:S06]  /*0d70*/  @P1 BRA `(.L_x_943) ;  /* 0xfffffff400481947 */ /* 0x000fec000383ffff */
[----:B------:R-:W-:-:S05]  /*0d80*/  VIADD R17, R17, 0x1 ;  /* 0x0000000111117836 */ /* 0x000fca0000000000 */
[----:B------:R-:W-:-:S13]  /*0d90*/  ISETP.NE.AND P0, PT, R17, 0x5, PT ;  /* 0x000000051100780c */ /* 0x000fda0003f05270 */
[----:B------:R-:W-:Y:S05]  /*0da0*/  @P0 BRA `(.L_x_944) ;  /* 0xfffffff400300947 */ /* 0x000fea000383ffff */
[----:B------:R1:W-:Y:S01]  /*0db0*/  STG.E.64 desc[UR4][R6.64+0x8], R4 ;  /* 0x0000080406007986 */ /* 0x0003e2000c101b04 */
[----:B------:R-:W-:Y:S01]  /*0dc0*/  VIADD R14, R14, 0x1 ;  /* 0x000000010e0e7836 */ /* 0x000fe20000000000 */
[----:B------:R-:W-:Y:S02]  /*0dd0*/  LOP3.LUT R11, R13, 0x3, RZ, 0xc0, !PT ;  /* 0x000000030d0b7812 */ /* 0x000fe400078ec0ff */
[----:B------:R1:W-:Y:S02]  /*0de0*/  STG.E.64 desc[UR4][R6.64+0x10], R2 ;  /* 0x0000100206007986 */ /* 0x0003e4000c101b04 */
[----:B------:R-:W-:Y:S02]  /*0df0*/  ISETP.GE.U32.AND P0, PT, R14, R11, PT ;  /* 0x0000000b0e00720c */ /* 0x000fe40003f06070 */
[----:B------:R1:W-:Y:S11]  /*0e00*/  STG.E desc[UR4][R6.64+0x4], R15 ;  /* 0x0000040f06007986 */ /* 0x0003f6000c101904 */
[----:B------:R-:W-:Y:S05]  /*0e10*/  @!P0 BRA `(.L_x_945) ;  /* 0xfffffff400048947 */ /* 0x000fea000383ffff */
.L_x_942:
[----:B------:R-:W-:Y:S05]  /*0e20*/  BSYNC.RECONVERGENT B1 ;  /* 0x0000000000017941 */ /* 0x000fea0003800200 */
.L_x_941:
[C---:B------:R-:W-:Y:S01]  /*0e30*/  ISETP.GT.U32.AND P0, PT, R13.reuse, 0x3, PT ;  /* 0x000000030d00780c */ /* 0x040fe20003f04070 */
[----:B------:R-:W-:Y:S01]  /*0e40*/  VIADD R12, R12, 0x1 ;  /* 0x000000010c0c7836 */ /* 0x000fe20000000000 */
[--C-:B------:R-:W-:Y:S02]  /*0e50*/  SHF.R.U64 R13, R13, 0x2, R0.reuse ;  /* 0x000000020d0d7819 */ /* 0x100fe40000001200 */
[----:B------:R-:W-:Y:S02]  /*0e60*/  ISETP.GT.U32.AND.EX P0, PT, R0, RZ, PT, P0 ;  /* 0x000000ff0000720c */ /* 0x000fe40003f04100 */
[----:B------:R-:W-:-:S11]  /*0e70*/  SHF.R.U32.HI R0, RZ, 0x2, R0 ;  /* 0x00000002ff007819 */ /* 0x000fd60000011600 */
[----:B------:R-:W-:Y:S05]  /*0e80*/  @P0 BRA `(.L_x_946) ;  /* 0xfffffff000c80947 */ /* 0x000fea000383ffff */
.L_x_940:
[----:B------:R-:W-:Y:S05]  /*0e90*/  BSYNC.RECONVERGENT B0 ;  /* 0x0000000000007941 */ /* 0x000fea0003800200 */
.L_x_939:
[----:B------:R-:W-:Y:S04]  /*0ea0*/  STG.E.64 desc[UR4][R6.64+0x18], RZ ;  /* 0x000018ff06007986 */ /* 0x000fe8000c101b04 */
[----:B------:R-:W-:Y:S04]  /*0eb0*/  STG.E desc[UR4][R6.64+0x20], RZ ;  /* 0x000020ff06007986 */ /* 0x000fe8000c101904 */
[----:B------:R-:W-:Y:S01]  /*0ec0*/  STG.E.64 desc[UR4][R6.64+0x28], RZ ;  /* 0x000028ff06007986 */ /* 0x000fe2000c101b04 */
[----:B------:R-:W-:Y:S05]  /*0ed0*/  EXIT ;  /* 0x000000000000794d */ /* 0x000fea0003800000 */
.L_x_947:
        /* <DEDUP_REMOVED lines=10> */
.L_x_978:


//--------------------- .nv.global.init           --------------------------
	.section	.nv.global.init,"aw",@progbits
	.align	16
.nv.global.init:
	.type		__cudart_sin_cos_coeffs,@object
	.size		__cudart_sin_cos_coeffs,(__cudart_i2opi_d - __cudart_sin_cos_coeffs)
__cudart_sin_cos_coeffs:
        /*0000*/ 	.byte	0x46, 0xd2, 0xb0, 0x2c, 0xf1, 0xe5, 0x5a, 0xbe, 0x92, 0xe3, 0xac, 0x69, 0xe3, 0x1d, 0xc7, 0x3e
        /*0010*/ 	.byte	0xa1, 0x62, 0xdb, 0x19, 0xa0, 0x01, 0x2a, 0xbf, 0x18, 0x08, 0x11, 0x11, 0x11, 0x11, 0x81, 0x3f
        /*0020*/ 	.byte	0x54, 0x55, 0x55, 0x55, 0x55, 0x55, 0xc5, 0xbf, 0x00, 0x00, 0x00, 0x00, 0x00, 0x00, 0x00, 0x00
        /*0030*/ 	.byte	0x00, 0x00, 0x00, 0x00, 0x00, 0x00, 0x00, 0x00, 0x64, 0x81, 0xfd, 0x20, 0x83, 0xff, 0xa8, 0xbd
        /*0040*/ 	.byte	0x28, 0x85, 0xef, 0xc1, 0xa7, 0xee, 0x21, 0x3e, 0xd9, 0xe6, 0x06, 0x8e, 0x4f, 0x7e, 0x92, 0xbe
        /*0050*/ 	.byte	0xe9, 0xbc, 0xdd, 0x19, 0xa0, 0x01, 0xfa, 0x3e, 0x47, 0x5d, 0xc1, 0x16, 0x6c, 0xc1, 0x56, 0xbf
        /*0060*/ 	.byte	0x51, 0x55, 0x55, 0x55, 0x55, 0x55, 0xa5, 0x3f, 0x00, 0x00, 0x00, 0x00, 0x00, 0x00, 0xe0, 0xbf
        /*0070*/ 	.byte	0x00, 0x00, 0x00, 0x00, 0x00, 0x00, 0xf0, 0x3f, 0x00, 0x00, 0x00, 0x00, 0x00, 0x00, 0x00, 0x00
	.type		__cudart_i2opi_d,@object
	.size		__cudart_i2opi_d,(mrg32k3aM1SubSeq - __cudart_i2opi_d)
__cudart_i2opi_d:
        /* <DEDUP_REMOVED lines=9> */
	.type		mrg32k3aM1SubSeq,@object
	.size		mrg32k3aM1SubSeq,(mrg32k3aM2SubSeq - mrg32k3aM1SubSeq)
mrg32k3aM1SubSeq:
        /* <DEDUP_REMOVED lines=126> */
	.type		mrg32k3aM2SubSeq,@object
	.size		mrg32k3aM2SubSeq,(mrg32k3aM1 - mrg32k3aM2SubSeq)
mrg32k3aM2SubSeq:
        /* <DEDUP_REMOVED lines=126> */
	.type		mrg32k3aM1,@object
	.size		mrg32k3aM1,(mrg32k3aM1Seq - mrg32k3aM1)
mrg32k3aM1:
        /* <DEDUP_REMOVED lines=144> */
	.type		mrg32k3aM1Seq,@object
	.size		mrg32k3aM1Seq,(mrg32k3aM2 - mrg32k3aM1Seq)
mrg32k3aM1Seq:
        /* <DEDUP_REMOVED lines=144> */
	.type		mrg32k3aM2,@object
	.size		mrg32k3aM2,(mrg32k3aM2Seq - mrg32k3aM2)
mrg32k3aM2:
        /* <DEDUP_REMOVED lines=144> */
	.type		mrg32k3aM2Seq,@object
	.size		mrg32k3aM2Seq,(precalc_xorwow_matrix - mrg32k3aM2Seq)
mrg32k3aM2Seq:
        /* <DEDUP_REMOVED lines=144> */
	.type		precalc_xorwow_matrix,@object
	.size		precalc_xorwow_matrix,(precalc_xorwow_offset_matrix - precalc_xorwow_matrix)
precalc_xorwow_matrix:
        /* <DEDUP_REMOVED lines=6400> */
	.type		precalc_xorwow_offset_matrix,@object
	.size		precalc_xorwow_offset_matrix,(.L_1 - precalc_xorwow_offset_matrix)
precalc_xorwow_offset_matrix:
        /* <DEDUP_REMOVED lines=6400> */
.L_1:


//--------------------- .nv.shared._Z9paths_rk4PdS_S_ --------------------------
	.section	.nv.shared._Z9paths_rk4PdS_S_,"aw",@nobits
	.sectionflags	@""
	.align	8
.nv.shared._Z9paths_rk4PdS_S_:
	.zero		19456


//--------------------- .nv.shared.reserved.0     --------------------------
	.section	.nv.shared.reserved.0,"aw",@nobits
	.weak		__nv_reservedSMEM_offset_0_alias
	.size		__nv_reservedSMEM_offset_0_alias, 0, 64
	.other		__nv_reservedSMEM_offset_0_alias,@"STO_CUDA_RESERVED_SHARED STV_DEFAULT"
__nv_reservedSMEM_offset_0_alias:
	.zero		0
	.zero		64


//--------------------- .nv.shared._Z9paths_rk2PdS_S_ --------------------------
	.section	.nv.shared._Z9paths_rk2PdS_S_,"aw",@nobits
	.sectionflags	@""
	.align	8
.nv.shared._Z9paths_rk2PdS_S_:
	.zero		13312


//--------------------- .nv.shared._Z11paths_eulerPdS_S_ --------------------------
	.section	.nv.shared._Z11paths_eulerPdS_S_,"aw",@nobits
	.sectionflags	@""
	.align	8
.nv.shared._Z11paths_eulerPdS_S_:
	.zero		7168


//--------------------- .nv.constant0._Z9paths_rk4PdS_S_ --------------------------
	.section	.nv.constant0._Z9paths_rk4PdS_S_,"a",@progbits
	.sectionflags	@""
	.align	4
.nv.constant0._Z9paths_rk4PdS_S_:
	.zero		920


//--------------------- .nv.constant0._Z9paths_rk2PdS_S_ --------------------------
	.section	.nv.constant0._Z9paths_rk2PdS_S_,"a",@progbits
	.sectionflags	@""
	.align	4
.nv.constant0._Z9paths_rk2PdS_S_:
	.zero		920


//--------------------- .nv.constant0._Z11paths_eulerPdS_S_ --------------------------
	.section	.nv.constant0._Z11paths_eulerPdS_S_,"a",@progbits
	.sectionflags	@""
	.align	4
.nv.constant0._Z11paths_eulerPdS_S_:
	.zero		920


//--------------------- .nv.constant0._Z6kmodesPdP17curandStateXORWOWii --------------------------
	.section	.nv.constant0._Z6kmodesPdP17curandStateXORWOWii,"a",@progbits
	.sectionflags	@""
	.align	4
.nv.constant0._Z6kmodesPdP17curandStateXORWOWii:
	.zero		920


//--------------------- .nv.constant0._Z12setup_kmodesP17curandStateXORWOWm --------------------------
	.section	.nv.constant0._Z12setup_kmodesP17curandStateXORWOWm,"a",@progbits
	.sectionflags	@""
	.align	4
.nv.constant0._Z12setup_kmodesP17curandStateXORWOWm:
	.zero		912


//--------------------- SYMBOLS --------------------------

	.type		.nv.reservedSmem.offset0,@object
	.size		.nv.reservedSmem.offset0,0x4
	.type		.nv.reservedSmem.cap,@object
	.size		.nv.reservedSmem.cap,0x4
